//
// Generated by NVIDIA NVVM Compiler
//
// Compiler Build ID: CL-36424714
// Cuda compilation tools, release 13.0, V13.0.88
// Based on NVVM 20.0.0
//

.version 9.0
.target sm_100
.address_size 64

	// .globl	_Z36compute_i_direction_kernel_32_threadPd
// _ZZ36compute_k_direction_kernel_32_threadPdS_E7sh_data has been demoted
// _ZZN3cub18CUB_300001_SM_10006detail6reduce28DeviceReduceSingleTileKernelINS2_10policy_hubIdjN4cuda3__47maximumIdEEE10Policy1000EN6thrust24THRUST_300001_SM_1000_NS10device_ptrIdEEPdjS8_ddNS5_3std3__410__identityEEEvT0_T1_T2_T3_T4_T6_E12temp_storage has been demoted
// _ZZN3cub18CUB_300001_SM_10006detail6reduce18DeviceReduceKernelINS2_10policy_hubIdjN4cuda3__47maximumIdEEE10Policy1000EN6thrust24THRUST_300001_SM_1000_NS10device_ptrIdEEjS8_dNS5_3std3__410__identityEEEvT0_PT3_T1_NS0_13GridEvenShareISL_EET2_T4_E12temp_storage has been demoted
// _ZZN3cub18CUB_300001_SM_10006detail6reduce28DeviceReduceSingleTileKernelINS2_10policy_hubIdjN4cuda3__47maximumIdEEE10Policy1000EPdSB_iS8_ddNS5_3std3__410__identityEEEvT0_T1_T2_T3_T4_T6_E12temp_storage has been demoted
// _ZZN3cub18CUB_300001_SM_10006detail6reduce28DeviceReduceSingleTileKernelINS2_10policy_hubIdyN4cuda3__47maximumIdEEE10Policy1000EN6thrust24THRUST_300001_SM_1000_NS10device_ptrIdEEPdyS8_ddNS5_3std3__410__identityEEEvT0_T1_T2_T3_T4_T6_E12temp_storage has been demoted
// _ZZN3cub18CUB_300001_SM_10006detail6reduce18DeviceReduceKernelINS2_10policy_hubIdyN4cuda3__47maximumIdEEE10Policy1000EN6thrust24THRUST_300001_SM_1000_NS10device_ptrIdEEyS8_dNS5_3std3__410__identityEEEvT0_PT3_T1_NS0_13GridEvenShareISL_EET2_T4_E12temp_storage has been demoted
// _ZZN3cub18CUB_300001_SM_10006detail6reduce28DeviceReduceSingleTileKernelINS2_10policy_hubIdyN4cuda3__47maximumIdEEE10Policy1000EPdSB_iS8_ddNS5_3std3__410__identityEEEvT0_T1_T2_T3_T4_T6_E12temp_storage has been demoted
.global .align 1 .b8 _ZN34_INTERNAL_903fdf91_4_k_cu_3f63e3e84cuda3std3__45__cpo5beginE[1];
.global .align 1 .b8 _ZN34_INTERNAL_903fdf91_4_k_cu_3f63e3e84cuda3std3__45__cpo3endE[1];
.global .align 1 .b8 _ZN34_INTERNAL_903fdf91_4_k_cu_3f63e3e84cuda3std3__45__cpo6cbeginE[1];
.global .align 1 .b8 _ZN34_INTERNAL_903fdf91_4_k_cu_3f63e3e84cuda3std3__45__cpo4cendE[1];
.global .align 1 .b8 _ZN34_INTERNAL_903fdf91_4_k_cu_3f63e3e84cuda3std3__45__cpo6rbeginE[1];
.global .align 1 .b8 _ZN34_INTERNAL_903fdf91_4_k_cu_3f63e3e84cuda3std3__45__cpo4rendE[1];
.global .align 1 .b8 _ZN34_INTERNAL_903fdf91_4_k_cu_3f63e3e84cuda3std3__45__cpo7crbeginE[1];
.global .align 1 .b8 _ZN34_INTERNAL_903fdf91_4_k_cu_3f63e3e84cuda3std3__45__cpo5crendE[1];
.global .align 1 .b8 _ZN34_INTERNAL_903fdf91_4_k_cu_3f63e3e84cuda3std3__436_GLOBAL__N__903fdf91_4_k_cu_3f63e3e86ignoreE[1];
.global .align 1 .b8 _ZN34_INTERNAL_903fdf91_4_k_cu_3f63e3e84cuda3std3__419piecewise_constructE[1];
.global .align 1 .b8 _ZN34_INTERNAL_903fdf91_4_k_cu_3f63e3e84cuda3std3__48in_placeE[1];
.global .align 1 .b8 _ZN34_INTERNAL_903fdf91_4_k_cu_3f63e3e84cuda3std3__420unreachable_sentinelE[1];
.global .align 1 .b8 _ZN34_INTERNAL_903fdf91_4_k_cu_3f63e3e84cuda3std3__47nulloptE[1];
.global .align 1 .b8 _ZN34_INTERNAL_903fdf91_4_k_cu_3f63e3e84cuda3std3__48unexpectE[1];
.global .align 1 .b8 _ZN34_INTERNAL_903fdf91_4_k_cu_3f63e3e84cuda3std6ranges3__45__cpo4swapE[1];
.global .align 1 .b8 _ZN34_INTERNAL_903fdf91_4_k_cu_3f63e3e84cuda3std6ranges3__45__cpo9iter_moveE[1];
.global .align 1 .b8 _ZN34_INTERNAL_903fdf91_4_k_cu_3f63e3e84cuda3std6ranges3__45__cpo5beginE[1];
.global .align 1 .b8 _ZN34_INTERNAL_903fdf91_4_k_cu_3f63e3e84cuda3std6ranges3__45__cpo3endE[1];
.global .align 1 .b8 _ZN34_INTERNAL_903fdf91_4_k_cu_3f63e3e84cuda3std6ranges3__45__cpo6cbeginE[1];
.global .align 1 .b8 _ZN34_INTERNAL_903fdf91_4_k_cu_3f63e3e84cuda3std6ranges3__45__cpo4cendE[1];
.global .align 1 .b8 _ZN34_INTERNAL_903fdf91_4_k_cu_3f63e3e84cuda3std6ranges3__45__cpo7advanceE[1];
.global .align 1 .b8 _ZN34_INTERNAL_903fdf91_4_k_cu_3f63e3e84cuda3std6ranges3__45__cpo9iter_swapE[1];
.global .align 1 .b8 _ZN34_INTERNAL_903fdf91_4_k_cu_3f63e3e84cuda3std6ranges3__45__cpo4nextE[1];
.global .align 1 .b8 _ZN34_INTERNAL_903fdf91_4_k_cu_3f63e3e84cuda3std6ranges3__45__cpo4prevE[1];
.global .align 1 .b8 _ZN34_INTERNAL_903fdf91_4_k_cu_3f63e3e84cuda3std6ranges3__45__cpo4dataE[1];
.global .align 1 .b8 _ZN34_INTERNAL_903fdf91_4_k_cu_3f63e3e84cuda3std6ranges3__45__cpo5cdataE[1];
.global .align 1 .b8 _ZN34_INTERNAL_903fdf91_4_k_cu_3f63e3e84cuda3std6ranges3__45__cpo4sizeE[1];
.global .align 1 .b8 _ZN34_INTERNAL_903fdf91_4_k_cu_3f63e3e84cuda3std6ranges3__45__cpo5ssizeE[1];
.global .align 1 .b8 _ZN34_INTERNAL_903fdf91_4_k_cu_3f63e3e84cuda3std6ranges3__45__cpo8distanceE[1];
.global .align 1 .b8 _ZN34_INTERNAL_903fdf91_4_k_cu_3f63e3e86thrust24THRUST_300001_SM_1000_NS8cuda_cub3parE[1];
.global .align 1 .b8 _ZN34_INTERNAL_903fdf91_4_k_cu_3f63e3e86thrust24THRUST_300001_SM_1000_NS8cuda_cub10par_nosyncE[1];
.global .align 1 .b8 _ZN34_INTERNAL_903fdf91_4_k_cu_3f63e3e86thrust24THRUST_300001_SM_1000_NS6system6detail10sequential3seqE[1];
.global .align 1 .b8 _ZN34_INTERNAL_903fdf91_4_k_cu_3f63e3e86thrust24THRUST_300001_SM_1000_NS12placeholders2_1E[1];
.global .align 1 .b8 _ZN34_INTERNAL_903fdf91_4_k_cu_3f63e3e86thrust24THRUST_300001_SM_1000_NS12placeholders2_2E[1];
.global .align 1 .b8 _ZN34_INTERNAL_903fdf91_4_k_cu_3f63e3e86thrust24THRUST_300001_SM_1000_NS12placeholders2_3E[1];
.global .align 1 .b8 _ZN34_INTERNAL_903fdf91_4_k_cu_3f63e3e86thrust24THRUST_300001_SM_1000_NS12placeholders2_4E[1];
.global .align 1 .b8 _ZN34_INTERNAL_903fdf91_4_k_cu_3f63e3e86thrust24THRUST_300001_SM_1000_NS12placeholders2_5E[1];
.global .align 1 .b8 _ZN34_INTERNAL_903fdf91_4_k_cu_3f63e3e86thrust24THRUST_300001_SM_1000_NS12placeholders2_6E[1];
.global .align 1 .b8 _ZN34_INTERNAL_903fdf91_4_k_cu_3f63e3e86thrust24THRUST_300001_SM_1000_NS12placeholders2_7E[1];
.global .align 1 .b8 _ZN34_INTERNAL_903fdf91_4_k_cu_3f63e3e86thrust24THRUST_300001_SM_1000_NS12placeholders2_8E[1];
.global .align 1 .b8 _ZN34_INTERNAL_903fdf91_4_k_cu_3f63e3e86thrust24THRUST_300001_SM_1000_NS12placeholders2_9E[1];
.global .align 1 .b8 _ZN34_INTERNAL_903fdf91_4_k_cu_3f63e3e86thrust24THRUST_300001_SM_1000_NS12placeholders3_10E[1];
.global .align 1 .b8 _ZN34_INTERNAL_903fdf91_4_k_cu_3f63e3e86thrust24THRUST_300001_SM_1000_NS3seqE[1];

.visible .entry _Z36compute_i_direction_kernel_32_threadPd(
	.param .u64 .ptr .align 1 _Z36compute_i_direction_kernel_32_threadPd_param_0
)
{
	.reg .pred 	%p<3>;
	.reg .b32 	%r<13>;
	.reg .b64 	%rd<7>;
	.reg .b64 	%fd<10>;

	ld.param.u64 	%rd2, [_Z36compute_i_direction_kernel_32_threadPd_param_0];
	cvta.to.global.u64 	%rd1, %rd2;
	mov.u32 	%r7, %tid.x;
	mov.u32 	%r8, %ctaid.x;
	mov.u32 	%r9, %ntid.x;
	mad.lo.s32 	%r1, %r8, %r9, %r7;
	setp.gt.s32 	%p1, %r1, 809999;
	@%p1 bra 	$L__BB0_3;
	mul.wide.s32 	%rd3, %r1, 8;
	add.s64 	%rd4, %rd1, %rd3;
	ld.global.f64 	%fd9, [%rd4];
	add.s32 	%r11, %r1, 1620000;
	mov.b32 	%r12, 0;
$L__BB0_2:
	mul.wide.s32 	%rd5, %r11, 8;
	add.s64 	%rd6, %rd1, %rd5;
	ld.global.f64 	%fd4, [%rd6];
	add.f64 	%fd5, %fd9, %fd4;
	mul.f64 	%fd6, %fd5, 0d3FE0000000000000;
	st.global.f64 	[%rd6+-6480000], %fd6;
	ld.global.f64 	%fd7, [%rd6+6480000];
	add.f64 	%fd8, %fd6, %fd7;
	mul.f64 	%fd9, %fd8, 0d3FE0000000000000;
	st.global.f64 	[%rd6], %fd9;
	add.s32 	%r12, %r12, 2;
	add.s32 	%r11, %r11, 1620000;
	setp.ne.s32 	%p2, %r12, 898;
	@%p2 bra 	$L__BB0_2;
$L__BB0_3:
	ret;

}
	// .globl	_Z36compute_j_direction_kernel_32_threadPd
.visible .entry _Z36compute_j_direction_kernel_32_threadPd(
	.param .u64 .ptr .align 1 _Z36compute_j_direction_kernel_32_threadPd_param_0
)
{
	.reg .pred 	%p<3>;
	.reg .b32 	%r<19>;
	.reg .b64 	%rd<7>;
	.reg .b64 	%fd<10>;

	ld.param.u64 	%rd2, [_Z36compute_j_direction_kernel_32_threadPd_param_0];
	cvta.to.global.u64 	%rd1, %rd2;
	mov.u32 	%r7, %tid.x;
	mov.u32 	%r8, %ctaid.x;
	mov.u32 	%r9, %ntid.x;
	mad.lo.s32 	%r1, %r8, %r9, %r7;
	setp.gt.s32 	%p1, %r1, 809999;
	@%p1 bra 	$L__BB1_3;
	mul.hi.s32 	%r11, %r1, -1851608123;
	add.s32 	%r12, %r11, %r1;
	shr.u32 	%r13, %r12, 31;
	shr.s32 	%r14, %r12, 9;
	add.s32 	%r15, %r14, %r13;
	mad.lo.s32 	%r16, %r15, 809100, %r1;
	mul.wide.s32 	%rd3, %r16, 8;
	add.s64 	%rd4, %rd1, %rd3;
	ld.global.f64 	%fd9, [%rd4];
	add.s32 	%r17, %r16, 1800;
	mov.b32 	%r18, 0;
$L__BB1_2:
	mul.wide.s32 	%rd5, %r17, 8;
	add.s64 	%rd6, %rd1, %rd5;
	ld.global.f64 	%fd4, [%rd6];
	add.f64 	%fd5, %fd9, %fd4;
	mul.f64 	%fd6, %fd5, 0d3FE0000000000000;
	st.global.f64 	[%rd6+-7200], %fd6;
	ld.global.f64 	%fd7, [%rd6+7200];
	add.f64 	%fd8, %fd6, %fd7;
	mul.f64 	%fd9, %fd8, 0d3FE0000000000000;
	st.global.f64 	[%rd6], %fd9;
	add.s32 	%r18, %r18, 2;
	add.s32 	%r17, %r17, 1800;
	setp.ne.s32 	%p2, %r18, 898;
	@%p2 bra 	$L__BB1_2;
$L__BB1_3:
	ret;

}
	// .globl	_Z36compute_k_direction_kernel_32_threadPdS_
.visible .entry _Z36compute_k_direction_kernel_32_threadPdS_(
	.param .u64 .ptr .align 1 _Z36compute_k_direction_kernel_32_threadPdS__param_0,
	.param .u64 .ptr .align 1 _Z36compute_k_direction_kernel_32_threadPdS__param_1
)
{
	.reg .pred 	%p<212>;
	.reg .b16 	%rs<18>;
	.reg .b32 	%r<241>;
	.reg .b64 	%rd<39>;
	.reg .b64 	%fd<1087>;
	// demoted variable
	.shared .align 8 .b8 _ZZ36compute_k_direction_kernel_32_threadPdS_E7sh_data[8448];
	ld.param.u64 	%rd8, [_Z36compute_k_direction_kernel_32_threadPdS__param_0];
	ld.param.u64 	%rd7, [_Z36compute_k_direction_kernel_32_threadPdS__param_1];
	cvta.to.global.u64 	%rd1, %rd8;
	mov.u32 	%r1, %tid.x;
	mov.u32 	%r2, %ctaid.x;
	mov.u32 	%r240, %ntid.x;
	mul.lo.s32 	%r4, %r2, %r240;
	add.s32 	%r5, %r4, %r1;
	setp.eq.s32 	%p1, %r2, 25312;
	selp.b32 	%r6, 16, 32, %p1;
	cvt.u16.u32 	%rs5, %r240;
	div.u16 	%rs6, 900, %rs5;
	mul.lo.s16 	%rs7, %rs6, %rs5;
	sub.s16 	%rs1, 900, %rs7;
	cvt.u32.u16 	%r232, %rs1;
	cvt.u32.u16 	%r8, %rs6;
	bar.sync 	0;
	setp.ne.s16 	%p2, %rs1, 1;
	mov.f64 	%fd1080, 0d0000000000000000;
	mov.b32 	%r231, 1;
	@%p2 bra 	$L__BB2_13;
	mul.lo.s32 	%r122, %r5, 900;
	mul.wide.s32 	%rd9, %r122, 8;
	add.s64 	%rd10, %rd1, %rd9;
	ld.global.f64 	%fd1, [%rd10];
	ld.global.f64 	%fd2, [%rd10+8];
	neg.s32 	%r207, %r6;
	shl.b32 	%r10, %r1, 3;
	mov.u32 	%r123, _ZZ36compute_k_direction_kernel_32_threadPdS_E7sh_data;
	add.s32 	%r124, %r10, %r123;
	add.s32 	%r203, %r124, 536;
	mad.lo.s32 	%r205, %r4, 900, %r1;
	mov.u32 	%r202, %r205;
	mov.u32 	%r204, %r207;
$L__BB2_2:
	add.s32 	%r125, %r202, 1;
	mul.wide.s32 	%rd11, %r125, 8;
	add.s64 	%rd12, %rd1, %rd11;
	ld.global.f64 	%fd55, [%rd12];
	st.shared.f64 	[%r203+-528], %fd55;
	bar.sync 	0;
	ld.global.f64 	%fd56, [%rd12+7200];
	st.shared.f64 	[%r203+-264], %fd56;
	bar.sync 	0;
	ld.global.f64 	%fd57, [%rd12+14400];
	st.shared.f64 	[%r203], %fd57;
	bar.sync 	0;
	ld.global.f64 	%fd58, [%rd12+21600];
	st.shared.f64 	[%r203+264], %fd58;
	bar.sync 	0;
	add.s32 	%r204, %r204, 4;
	add.s32 	%r203, %r203, 1056;
	add.s32 	%r202, %r202, 3600;
	setp.ne.s32 	%p3, %r204, 0;
	@%p3 bra 	$L__BB2_2;
	mad.lo.s32 	%r127, %r1, 264, %r123;
	ld.shared.f64 	%fd59, [%r127+16];
	add.f64 	%fd60, %fd1, %fd59;
	mul.f64 	%fd61, %fd60, 0d3FE0000000000000;
	st.shared.f64 	[%r127+8], %fd61;
	sub.f64 	%fd62, %fd2, %fd61;
	abs.f64 	%fd63, %fd62;
	ld.shared.f64 	%fd64, [%r127+24];
	add.f64 	%fd65, %fd61, %fd64;
	mul.f64 	%fd66, %fd65, 0d3FE0000000000000;
	st.shared.f64 	[%r127+16], %fd66;
	sub.f64 	%fd67, %fd59, %fd66;
	abs.f64 	%fd68, %fd67;
	setp.gt.f64 	%p4, %fd63, %fd68;
	selp.f64 	%fd69, %fd63, %fd68, %p4;
	ld.shared.f64 	%fd70, [%r127+32];
	add.f64 	%fd71, %fd66, %fd70;
	mul.f64 	%fd72, %fd71, 0d3FE0000000000000;
	st.shared.f64 	[%r127+24], %fd72;
	sub.f64 	%fd73, %fd64, %fd72;
	abs.f64 	%fd74, %fd73;
	setp.gt.f64 	%p5, %fd69, %fd74;
	selp.f64 	%fd75, %fd69, %fd74, %p5;
	ld.shared.f64 	%fd76, [%r127+40];
	add.f64 	%fd77, %fd72, %fd76;
	mul.f64 	%fd78, %fd77, 0d3FE0000000000000;
	st.shared.f64 	[%r127+32], %fd78;
	sub.f64 	%fd79, %fd70, %fd78;
	abs.f64 	%fd80, %fd79;
	setp.gt.f64 	%p6, %fd75, %fd80;
	selp.f64 	%fd81, %fd75, %fd80, %p6;
	ld.shared.f64 	%fd82, [%r127+48];
	add.f64 	%fd83, %fd78, %fd82;
	mul.f64 	%fd84, %fd83, 0d3FE0000000000000;
	st.shared.f64 	[%r127+40], %fd84;
	sub.f64 	%fd85, %fd76, %fd84;
	abs.f64 	%fd86, %fd85;
	setp.gt.f64 	%p7, %fd81, %fd86;
	selp.f64 	%fd87, %fd81, %fd86, %p7;
	ld.shared.f64 	%fd88, [%r127+56];
	add.f64 	%fd89, %fd84, %fd88;
	mul.f64 	%fd90, %fd89, 0d3FE0000000000000;
	st.shared.f64 	[%r127+48], %fd90;
	sub.f64 	%fd91, %fd82, %fd90;
	abs.f64 	%fd92, %fd91;
	setp.gt.f64 	%p8, %fd87, %fd92;
	selp.f64 	%fd93, %fd87, %fd92, %p8;
	ld.shared.f64 	%fd94, [%r127+64];
	add.f64 	%fd95, %fd90, %fd94;
	mul.f64 	%fd96, %fd95, 0d3FE0000000000000;
	st.shared.f64 	[%r127+56], %fd96;
	sub.f64 	%fd97, %fd88, %fd96;
	abs.f64 	%fd98, %fd97;
	setp.gt.f64 	%p9, %fd93, %fd98;
	selp.f64 	%fd99, %fd93, %fd98, %p9;
	ld.shared.f64 	%fd100, [%r127+72];
	add.f64 	%fd101, %fd96, %fd100;
	mul.f64 	%fd102, %fd101, 0d3FE0000000000000;
	st.shared.f64 	[%r127+64], %fd102;
	sub.f64 	%fd103, %fd94, %fd102;
	abs.f64 	%fd104, %fd103;
	setp.gt.f64 	%p10, %fd99, %fd104;
	selp.f64 	%fd105, %fd99, %fd104, %p10;
	ld.shared.f64 	%fd106, [%r127+80];
	add.f64 	%fd107, %fd102, %fd106;
	mul.f64 	%fd108, %fd107, 0d3FE0000000000000;
	st.shared.f64 	[%r127+72], %fd108;
	sub.f64 	%fd109, %fd100, %fd108;
	abs.f64 	%fd110, %fd109;
	setp.gt.f64 	%p11, %fd105, %fd110;
	selp.f64 	%fd111, %fd105, %fd110, %p11;
	ld.shared.f64 	%fd112, [%r127+88];
	add.f64 	%fd113, %fd108, %fd112;
	mul.f64 	%fd114, %fd113, 0d3FE0000000000000;
	st.shared.f64 	[%r127+80], %fd114;
	sub.f64 	%fd115, %fd106, %fd114;
	abs.f64 	%fd116, %fd115;
	setp.gt.f64 	%p12, %fd111, %fd116;
	selp.f64 	%fd117, %fd111, %fd116, %p12;
	ld.shared.f64 	%fd118, [%r127+96];
	add.f64 	%fd119, %fd114, %fd118;
	mul.f64 	%fd120, %fd119, 0d3FE0000000000000;
	st.shared.f64 	[%r127+88], %fd120;
	sub.f64 	%fd121, %fd112, %fd120;
	abs.f64 	%fd122, %fd121;
	setp.gt.f64 	%p13, %fd117, %fd122;
	selp.f64 	%fd123, %fd117, %fd122, %p13;
	ld.shared.f64 	%fd124, [%r127+104];
	add.f64 	%fd125, %fd120, %fd124;
	mul.f64 	%fd126, %fd125, 0d3FE0000000000000;
	st.shared.f64 	[%r127+96], %fd126;
	sub.f64 	%fd127, %fd118, %fd126;
	abs.f64 	%fd128, %fd127;
	setp.gt.f64 	%p14, %fd123, %fd128;
	selp.f64 	%fd129, %fd123, %fd128, %p14;
	ld.shared.f64 	%fd130, [%r127+112];
	add.f64 	%fd131, %fd126, %fd130;
	mul.f64 	%fd132, %fd131, 0d3FE0000000000000;
	st.shared.f64 	[%r127+104], %fd132;
	sub.f64 	%fd133, %fd124, %fd132;
	abs.f64 	%fd134, %fd133;
	setp.gt.f64 	%p15, %fd129, %fd134;
	selp.f64 	%fd135, %fd129, %fd134, %p15;
	ld.shared.f64 	%fd136, [%r127+120];
	add.f64 	%fd137, %fd132, %fd136;
	mul.f64 	%fd138, %fd137, 0d3FE0000000000000;
	st.shared.f64 	[%r127+112], %fd138;
	sub.f64 	%fd139, %fd130, %fd138;
	abs.f64 	%fd140, %fd139;
	setp.gt.f64 	%p16, %fd135, %fd140;
	selp.f64 	%fd141, %fd135, %fd140, %p16;
	ld.shared.f64 	%fd142, [%r127+128];
	add.f64 	%fd143, %fd138, %fd142;
	mul.f64 	%fd144, %fd143, 0d3FE0000000000000;
	st.shared.f64 	[%r127+120], %fd144;
	sub.f64 	%fd145, %fd136, %fd144;
	abs.f64 	%fd146, %fd145;
	setp.gt.f64 	%p17, %fd141, %fd146;
	selp.f64 	%fd147, %fd141, %fd146, %p17;
	ld.shared.f64 	%fd148, [%r127+136];
	add.f64 	%fd149, %fd144, %fd148;
	mul.f64 	%fd150, %fd149, 0d3FE0000000000000;
	st.shared.f64 	[%r127+128], %fd150;
	sub.f64 	%fd151, %fd142, %fd150;
	abs.f64 	%fd152, %fd151;
	setp.gt.f64 	%p18, %fd147, %fd152;
	selp.f64 	%fd153, %fd147, %fd152, %p18;
	ld.shared.f64 	%fd154, [%r127+144];
	add.f64 	%fd155, %fd150, %fd154;
	mul.f64 	%fd156, %fd155, 0d3FE0000000000000;
	st.shared.f64 	[%r127+136], %fd156;
	sub.f64 	%fd157, %fd148, %fd156;
	abs.f64 	%fd158, %fd157;
	setp.gt.f64 	%p19, %fd153, %fd158;
	selp.f64 	%fd159, %fd153, %fd158, %p19;
	ld.shared.f64 	%fd160, [%r127+152];
	add.f64 	%fd161, %fd156, %fd160;
	mul.f64 	%fd162, %fd161, 0d3FE0000000000000;
	st.shared.f64 	[%r127+144], %fd162;
	sub.f64 	%fd163, %fd154, %fd162;
	abs.f64 	%fd164, %fd163;
	setp.gt.f64 	%p20, %fd159, %fd164;
	selp.f64 	%fd165, %fd159, %fd164, %p20;
	ld.shared.f64 	%fd166, [%r127+160];
	add.f64 	%fd167, %fd162, %fd166;
	mul.f64 	%fd168, %fd167, 0d3FE0000000000000;
	st.shared.f64 	[%r127+152], %fd168;
	sub.f64 	%fd169, %fd160, %fd168;
	abs.f64 	%fd170, %fd169;
	setp.gt.f64 	%p21, %fd165, %fd170;
	selp.f64 	%fd171, %fd165, %fd170, %p21;
	ld.shared.f64 	%fd172, [%r127+168];
	add.f64 	%fd173, %fd168, %fd172;
	mul.f64 	%fd174, %fd173, 0d3FE0000000000000;
	st.shared.f64 	[%r127+160], %fd174;
	sub.f64 	%fd175, %fd166, %fd174;
	abs.f64 	%fd176, %fd175;
	setp.gt.f64 	%p22, %fd171, %fd176;
	selp.f64 	%fd177, %fd171, %fd176, %p22;
	ld.shared.f64 	%fd178, [%r127+176];
	add.f64 	%fd179, %fd174, %fd178;
	mul.f64 	%fd180, %fd179, 0d3FE0000000000000;
	st.shared.f64 	[%r127+168], %fd180;
	sub.f64 	%fd181, %fd172, %fd180;
	abs.f64 	%fd182, %fd181;
	setp.gt.f64 	%p23, %fd177, %fd182;
	selp.f64 	%fd183, %fd177, %fd182, %p23;
	ld.shared.f64 	%fd184, [%r127+184];
	add.f64 	%fd185, %fd180, %fd184;
	mul.f64 	%fd186, %fd185, 0d3FE0000000000000;
	st.shared.f64 	[%r127+176], %fd186;
	sub.f64 	%fd187, %fd178, %fd186;
	abs.f64 	%fd188, %fd187;
	setp.gt.f64 	%p24, %fd183, %fd188;
	selp.f64 	%fd189, %fd183, %fd188, %p24;
	ld.shared.f64 	%fd190, [%r127+192];
	add.f64 	%fd191, %fd186, %fd190;
	mul.f64 	%fd192, %fd191, 0d3FE0000000000000;
	st.shared.f64 	[%r127+184], %fd192;
	sub.f64 	%fd193, %fd184, %fd192;
	abs.f64 	%fd194, %fd193;
	setp.gt.f64 	%p25, %fd189, %fd194;
	selp.f64 	%fd195, %fd189, %fd194, %p25;
	ld.shared.f64 	%fd196, [%r127+200];
	add.f64 	%fd197, %fd192, %fd196;
	mul.f64 	%fd198, %fd197, 0d3FE0000000000000;
	st.shared.f64 	[%r127+192], %fd198;
	sub.f64 	%fd199, %fd190, %fd198;
	abs.f64 	%fd200, %fd199;
	setp.gt.f64 	%p26, %fd195, %fd200;
	selp.f64 	%fd201, %fd195, %fd200, %p26;
	ld.shared.f64 	%fd202, [%r127+208];
	add.f64 	%fd203, %fd198, %fd202;
	mul.f64 	%fd204, %fd203, 0d3FE0000000000000;
	st.shared.f64 	[%r127+200], %fd204;
	sub.f64 	%fd205, %fd196, %fd204;
	abs.f64 	%fd206, %fd205;
	setp.gt.f64 	%p27, %fd201, %fd206;
	selp.f64 	%fd207, %fd201, %fd206, %p27;
	ld.shared.f64 	%fd208, [%r127+216];
	add.f64 	%fd209, %fd204, %fd208;
	mul.f64 	%fd210, %fd209, 0d3FE0000000000000;
	st.shared.f64 	[%r127+208], %fd210;
	sub.f64 	%fd211, %fd202, %fd210;
	abs.f64 	%fd212, %fd211;
	setp.gt.f64 	%p28, %fd207, %fd212;
	selp.f64 	%fd213, %fd207, %fd212, %p28;
	ld.shared.f64 	%fd214, [%r127+224];
	add.f64 	%fd215, %fd210, %fd214;
	mul.f64 	%fd216, %fd215, 0d3FE0000000000000;
	st.shared.f64 	[%r127+216], %fd216;
	sub.f64 	%fd217, %fd208, %fd216;
	abs.f64 	%fd218, %fd217;
	setp.gt.f64 	%p29, %fd213, %fd218;
	selp.f64 	%fd219, %fd213, %fd218, %p29;
	ld.shared.f64 	%fd220, [%r127+232];
	add.f64 	%fd221, %fd216, %fd220;
	mul.f64 	%fd222, %fd221, 0d3FE0000000000000;
	st.shared.f64 	[%r127+224], %fd222;
	sub.f64 	%fd223, %fd214, %fd222;
	abs.f64 	%fd224, %fd223;
	setp.gt.f64 	%p30, %fd219, %fd224;
	selp.f64 	%fd225, %fd219, %fd224, %p30;
	ld.shared.f64 	%fd226, [%r127+240];
	add.f64 	%fd227, %fd222, %fd226;
	mul.f64 	%fd228, %fd227, 0d3FE0000000000000;
	st.shared.f64 	[%r127+232], %fd228;
	sub.f64 	%fd229, %fd220, %fd228;
	abs.f64 	%fd230, %fd229;
	setp.gt.f64 	%p31, %fd225, %fd230;
	selp.f64 	%fd231, %fd225, %fd230, %p31;
	ld.shared.f64 	%fd232, [%r127+248];
	add.f64 	%fd233, %fd228, %fd232;
	mul.f64 	%fd234, %fd233, 0d3FE0000000000000;
	st.shared.f64 	[%r127+240], %fd234;
	sub.f64 	%fd235, %fd226, %fd234;
	abs.f64 	%fd236, %fd235;
	setp.gt.f64 	%p32, %fd231, %fd236;
	selp.f64 	%fd237, %fd231, %fd236, %p32;
	ld.shared.f64 	%fd238, [%r127+256];
	add.f64 	%fd239, %fd234, %fd238;
	mul.f64 	%fd240, %fd239, 0d3FE0000000000000;
	st.shared.f64 	[%r127+248], %fd240;
	sub.f64 	%fd241, %fd232, %fd240;
	abs.f64 	%fd242, %fd241;
	setp.gt.f64 	%p33, %fd237, %fd242;
	selp.f64 	%fd1080, %fd237, %fd242, %p33;
	add.s32 	%r206, %r124, 528;
$L__BB2_4:
	setp.eq.s32 	%p34, %r1, 0;
	mul.wide.s32 	%rd13, %r205, 8;
	add.s64 	%rd2, %rd1, %rd13;
	@%p34 bra 	$L__BB2_6;
	ld.shared.f64 	%fd243, [%r206+-528];
	st.global.f64 	[%rd2], %fd243;
$L__BB2_6:
	setp.eq.s32 	%p35, %r1, 0;
	bar.sync 	0;
	@%p35 bra 	$L__BB2_8;
	ld.shared.f64 	%fd244, [%r206+-264];
	st.global.f64 	[%rd2+7200], %fd244;
$L__BB2_8:
	setp.eq.s32 	%p36, %r1, 0;
	bar.sync 	0;
	@%p36 bra 	$L__BB2_10;
	ld.shared.f64 	%fd245, [%r206];
	st.global.f64 	[%rd2+14400], %fd245;
$L__BB2_10:
	setp.eq.s32 	%p37, %r1, 0;
	bar.sync 	0;
	@%p37 bra 	$L__BB2_12;
	ld.shared.f64 	%fd246, [%r206+264];
	st.global.f64 	[%rd2+21600], %fd246;
$L__BB2_12:
	bar.sync 	0;
	add.s32 	%r207, %r207, 4;
	add.s32 	%r206, %r206, 1056;
	add.s32 	%r205, %r205, 3600;
	setp.ne.s32 	%p38, %r207, 0;
	mov.b32 	%r231, 2;
	@%p38 bra 	$L__BB2_4;
$L__BB2_13:
	setp.eq.s16 	%p39, %rs1, 0;
	@%p39 bra 	$L__BB2_19;
	setp.ne.s16 	%p40, %rs1, 2;
	@%p40 bra 	$L__BB2_39;
	mul.lo.s32 	%r140, %r5, 900;
	mul.wide.s32 	%rd18, %r140, 8;
	add.s64 	%rd19, %rd1, %rd18;
	ld.global.f64 	%fd5, [%rd19];
	ld.global.f64 	%fd6, [%rd19+8];
	neg.s32 	%r214, %r6;
	mad.lo.s32 	%r212, %r4, 900, %r1;
	shl.b32 	%r29, %r1, 3;
	mov.u32 	%r141, _ZZ36compute_k_direction_kernel_32_threadPdS_E7sh_data;
	add.s32 	%r142, %r29, %r141;
	add.s32 	%r209, %r142, 536;
	mov.u32 	%r210, %r212;
	mov.u32 	%r211, %r214;
$L__BB2_16:
	add.s32 	%r143, %r210, 2;
	mul.wide.s32 	%rd20, %r143, 8;
	add.s64 	%rd21, %rd1, %rd20;
	ld.global.f64 	%fd432, [%rd21];
	st.shared.f64 	[%r209+-528], %fd432;
	bar.sync 	0;
	ld.global.f64 	%fd433, [%rd21+7200];
	st.shared.f64 	[%r209+-264], %fd433;
	bar.sync 	0;
	ld.global.f64 	%fd434, [%rd21+14400];
	st.shared.f64 	[%r209], %fd434;
	bar.sync 	0;
	ld.global.f64 	%fd435, [%rd21+21600];
	st.shared.f64 	[%r209+264], %fd435;
	bar.sync 	0;
	add.s32 	%r211, %r211, 4;
	add.s32 	%r210, %r210, 3600;
	add.s32 	%r209, %r209, 1056;
	setp.ne.s32 	%p81, %r211, 0;
	@%p81 bra 	$L__BB2_16;
	mad.lo.s32 	%r145, %r1, 264, %r141;
	ld.shared.f64 	%fd436, [%r145+8];
	add.f64 	%fd437, %fd5, %fd436;
	mul.f64 	%fd438, %fd437, 0d3FE0000000000000;
	st.shared.f64 	[%r145], %fd438;
	sub.f64 	%fd439, %fd6, %fd438;
	abs.f64 	%fd440, %fd439;
	setp.gt.f64 	%p82, %fd1080, %fd440;
	selp.f64 	%fd441, %fd1080, %fd440, %p82;
	ld.shared.f64 	%fd442, [%r145+16];
	add.f64 	%fd443, %fd438, %fd442;
	mul.f64 	%fd444, %fd443, 0d3FE0000000000000;
	st.shared.f64 	[%r145+8], %fd444;
	sub.f64 	%fd445, %fd436, %fd444;
	abs.f64 	%fd446, %fd445;
	setp.gt.f64 	%p83, %fd441, %fd446;
	selp.f64 	%fd447, %fd441, %fd446, %p83;
	ld.shared.f64 	%fd448, [%r145+24];
	add.f64 	%fd449, %fd444, %fd448;
	mul.f64 	%fd450, %fd449, 0d3FE0000000000000;
	st.shared.f64 	[%r145+16], %fd450;
	sub.f64 	%fd451, %fd442, %fd450;
	abs.f64 	%fd452, %fd451;
	setp.gt.f64 	%p84, %fd447, %fd452;
	selp.f64 	%fd453, %fd447, %fd452, %p84;
	ld.shared.f64 	%fd454, [%r145+32];
	add.f64 	%fd455, %fd450, %fd454;
	mul.f64 	%fd456, %fd455, 0d3FE0000000000000;
	st.shared.f64 	[%r145+24], %fd456;
	sub.f64 	%fd457, %fd448, %fd456;
	abs.f64 	%fd458, %fd457;
	setp.gt.f64 	%p85, %fd453, %fd458;
	selp.f64 	%fd459, %fd453, %fd458, %p85;
	ld.shared.f64 	%fd460, [%r145+40];
	add.f64 	%fd461, %fd456, %fd460;
	mul.f64 	%fd462, %fd461, 0d3FE0000000000000;
	st.shared.f64 	[%r145+32], %fd462;
	sub.f64 	%fd463, %fd454, %fd462;
	abs.f64 	%fd464, %fd463;
	setp.gt.f64 	%p86, %fd459, %fd464;
	selp.f64 	%fd465, %fd459, %fd464, %p86;
	ld.shared.f64 	%fd466, [%r145+48];
	add.f64 	%fd467, %fd462, %fd466;
	mul.f64 	%fd468, %fd467, 0d3FE0000000000000;
	st.shared.f64 	[%r145+40], %fd468;
	sub.f64 	%fd469, %fd460, %fd468;
	abs.f64 	%fd470, %fd469;
	setp.gt.f64 	%p87, %fd465, %fd470;
	selp.f64 	%fd471, %fd465, %fd470, %p87;
	ld.shared.f64 	%fd472, [%r145+56];
	add.f64 	%fd473, %fd468, %fd472;
	mul.f64 	%fd474, %fd473, 0d3FE0000000000000;
	st.shared.f64 	[%r145+48], %fd474;
	sub.f64 	%fd475, %fd466, %fd474;
	abs.f64 	%fd476, %fd475;
	setp.gt.f64 	%p88, %fd471, %fd476;
	selp.f64 	%fd477, %fd471, %fd476, %p88;
	ld.shared.f64 	%fd478, [%r145+64];
	add.f64 	%fd479, %fd474, %fd478;
	mul.f64 	%fd480, %fd479, 0d3FE0000000000000;
	st.shared.f64 	[%r145+56], %fd480;
	sub.f64 	%fd481, %fd472, %fd480;
	abs.f64 	%fd482, %fd481;
	setp.gt.f64 	%p89, %fd477, %fd482;
	selp.f64 	%fd483, %fd477, %fd482, %p89;
	ld.shared.f64 	%fd484, [%r145+72];
	add.f64 	%fd485, %fd480, %fd484;
	mul.f64 	%fd486, %fd485, 0d3FE0000000000000;
	st.shared.f64 	[%r145+64], %fd486;
	sub.f64 	%fd487, %fd478, %fd486;
	abs.f64 	%fd488, %fd487;
	setp.gt.f64 	%p90, %fd483, %fd488;
	selp.f64 	%fd489, %fd483, %fd488, %p90;
	ld.shared.f64 	%fd490, [%r145+80];
	add.f64 	%fd491, %fd486, %fd490;
	mul.f64 	%fd492, %fd491, 0d3FE0000000000000;
	st.shared.f64 	[%r145+72], %fd492;
	sub.f64 	%fd493, %fd484, %fd492;
	abs.f64 	%fd494, %fd493;
	setp.gt.f64 	%p91, %fd489, %fd494;
	selp.f64 	%fd495, %fd489, %fd494, %p91;
	ld.shared.f64 	%fd496, [%r145+88];
	add.f64 	%fd497, %fd492, %fd496;
	mul.f64 	%fd498, %fd497, 0d3FE0000000000000;
	st.shared.f64 	[%r145+80], %fd498;
	sub.f64 	%fd499, %fd490, %fd498;
	abs.f64 	%fd500, %fd499;
	setp.gt.f64 	%p92, %fd495, %fd500;
	selp.f64 	%fd501, %fd495, %fd500, %p92;
	ld.shared.f64 	%fd502, [%r145+96];
	add.f64 	%fd503, %fd498, %fd502;
	mul.f64 	%fd504, %fd503, 0d3FE0000000000000;
	st.shared.f64 	[%r145+88], %fd504;
	sub.f64 	%fd505, %fd496, %fd504;
	abs.f64 	%fd506, %fd505;
	setp.gt.f64 	%p93, %fd501, %fd506;
	selp.f64 	%fd507, %fd501, %fd506, %p93;
	ld.shared.f64 	%fd508, [%r145+104];
	add.f64 	%fd509, %fd504, %fd508;
	mul.f64 	%fd510, %fd509, 0d3FE0000000000000;
	st.shared.f64 	[%r145+96], %fd510;
	sub.f64 	%fd511, %fd502, %fd510;
	abs.f64 	%fd512, %fd511;
	setp.gt.f64 	%p94, %fd507, %fd512;
	selp.f64 	%fd513, %fd507, %fd512, %p94;
	ld.shared.f64 	%fd514, [%r145+112];
	add.f64 	%fd515, %fd510, %fd514;
	mul.f64 	%fd516, %fd515, 0d3FE0000000000000;
	st.shared.f64 	[%r145+104], %fd516;
	sub.f64 	%fd517, %fd508, %fd516;
	abs.f64 	%fd518, %fd517;
	setp.gt.f64 	%p95, %fd513, %fd518;
	selp.f64 	%fd519, %fd513, %fd518, %p95;
	ld.shared.f64 	%fd520, [%r145+120];
	add.f64 	%fd521, %fd516, %fd520;
	mul.f64 	%fd522, %fd521, 0d3FE0000000000000;
	st.shared.f64 	[%r145+112], %fd522;
	sub.f64 	%fd523, %fd514, %fd522;
	abs.f64 	%fd524, %fd523;
	setp.gt.f64 	%p96, %fd519, %fd524;
	selp.f64 	%fd525, %fd519, %fd524, %p96;
	ld.shared.f64 	%fd526, [%r145+128];
	add.f64 	%fd527, %fd522, %fd526;
	mul.f64 	%fd528, %fd527, 0d3FE0000000000000;
	st.shared.f64 	[%r145+120], %fd528;
	sub.f64 	%fd529, %fd520, %fd528;
	abs.f64 	%fd530, %fd529;
	setp.gt.f64 	%p97, %fd525, %fd530;
	selp.f64 	%fd531, %fd525, %fd530, %p97;
	ld.shared.f64 	%fd532, [%r145+136];
	add.f64 	%fd533, %fd528, %fd532;
	mul.f64 	%fd534, %fd533, 0d3FE0000000000000;
	st.shared.f64 	[%r145+128], %fd534;
	sub.f64 	%fd535, %fd526, %fd534;
	abs.f64 	%fd536, %fd535;
	setp.gt.f64 	%p98, %fd531, %fd536;
	selp.f64 	%fd537, %fd531, %fd536, %p98;
	ld.shared.f64 	%fd538, [%r145+144];
	add.f64 	%fd539, %fd534, %fd538;
	mul.f64 	%fd540, %fd539, 0d3FE0000000000000;
	st.shared.f64 	[%r145+136], %fd540;
	sub.f64 	%fd541, %fd532, %fd540;
	abs.f64 	%fd542, %fd541;
	setp.gt.f64 	%p99, %fd537, %fd542;
	selp.f64 	%fd543, %fd537, %fd542, %p99;
	ld.shared.f64 	%fd544, [%r145+152];
	add.f64 	%fd545, %fd540, %fd544;
	mul.f64 	%fd546, %fd545, 0d3FE0000000000000;
	st.shared.f64 	[%r145+144], %fd546;
	sub.f64 	%fd547, %fd538, %fd546;
	abs.f64 	%fd548, %fd547;
	setp.gt.f64 	%p100, %fd543, %fd548;
	selp.f64 	%fd549, %fd543, %fd548, %p100;
	ld.shared.f64 	%fd550, [%r145+160];
	add.f64 	%fd551, %fd546, %fd550;
	mul.f64 	%fd552, %fd551, 0d3FE0000000000000;
	st.shared.f64 	[%r145+152], %fd552;
	sub.f64 	%fd553, %fd544, %fd552;
	abs.f64 	%fd554, %fd553;
	setp.gt.f64 	%p101, %fd549, %fd554;
	selp.f64 	%fd555, %fd549, %fd554, %p101;
	ld.shared.f64 	%fd556, [%r145+168];
	add.f64 	%fd557, %fd552, %fd556;
	mul.f64 	%fd558, %fd557, 0d3FE0000000000000;
	st.shared.f64 	[%r145+160], %fd558;
	sub.f64 	%fd559, %fd550, %fd558;
	abs.f64 	%fd560, %fd559;
	setp.gt.f64 	%p102, %fd555, %fd560;
	selp.f64 	%fd561, %fd555, %fd560, %p102;
	ld.shared.f64 	%fd562, [%r145+176];
	add.f64 	%fd563, %fd558, %fd562;
	mul.f64 	%fd564, %fd563, 0d3FE0000000000000;
	st.shared.f64 	[%r145+168], %fd564;
	sub.f64 	%fd565, %fd556, %fd564;
	abs.f64 	%fd566, %fd565;
	setp.gt.f64 	%p103, %fd561, %fd566;
	selp.f64 	%fd567, %fd561, %fd566, %p103;
	ld.shared.f64 	%fd568, [%r145+184];
	add.f64 	%fd569, %fd564, %fd568;
	mul.f64 	%fd570, %fd569, 0d3FE0000000000000;
	st.shared.f64 	[%r145+176], %fd570;
	sub.f64 	%fd571, %fd562, %fd570;
	abs.f64 	%fd572, %fd571;
	setp.gt.f64 	%p104, %fd567, %fd572;
	selp.f64 	%fd573, %fd567, %fd572, %p104;
	ld.shared.f64 	%fd574, [%r145+192];
	add.f64 	%fd575, %fd570, %fd574;
	mul.f64 	%fd576, %fd575, 0d3FE0000000000000;
	st.shared.f64 	[%r145+184], %fd576;
	sub.f64 	%fd577, %fd568, %fd576;
	abs.f64 	%fd578, %fd577;
	setp.gt.f64 	%p105, %fd573, %fd578;
	selp.f64 	%fd579, %fd573, %fd578, %p105;
	ld.shared.f64 	%fd580, [%r145+200];
	add.f64 	%fd581, %fd576, %fd580;
	mul.f64 	%fd582, %fd581, 0d3FE0000000000000;
	st.shared.f64 	[%r145+192], %fd582;
	sub.f64 	%fd583, %fd574, %fd582;
	abs.f64 	%fd584, %fd583;
	setp.gt.f64 	%p106, %fd579, %fd584;
	selp.f64 	%fd585, %fd579, %fd584, %p106;
	ld.shared.f64 	%fd586, [%r145+208];
	add.f64 	%fd587, %fd582, %fd586;
	mul.f64 	%fd588, %fd587, 0d3FE0000000000000;
	st.shared.f64 	[%r145+200], %fd588;
	sub.f64 	%fd589, %fd580, %fd588;
	abs.f64 	%fd590, %fd589;
	setp.gt.f64 	%p107, %fd585, %fd590;
	selp.f64 	%fd591, %fd585, %fd590, %p107;
	ld.shared.f64 	%fd592, [%r145+216];
	add.f64 	%fd593, %fd588, %fd592;
	mul.f64 	%fd594, %fd593, 0d3FE0000000000000;
	st.shared.f64 	[%r145+208], %fd594;
	sub.f64 	%fd595, %fd586, %fd594;
	abs.f64 	%fd596, %fd595;
	setp.gt.f64 	%p108, %fd591, %fd596;
	selp.f64 	%fd597, %fd591, %fd596, %p108;
	ld.shared.f64 	%fd598, [%r145+224];
	add.f64 	%fd599, %fd594, %fd598;
	mul.f64 	%fd600, %fd599, 0d3FE0000000000000;
	st.shared.f64 	[%r145+216], %fd600;
	sub.f64 	%fd601, %fd592, %fd600;
	abs.f64 	%fd602, %fd601;
	setp.gt.f64 	%p109, %fd597, %fd602;
	selp.f64 	%fd603, %fd597, %fd602, %p109;
	ld.shared.f64 	%fd604, [%r145+232];
	add.f64 	%fd605, %fd600, %fd604;
	mul.f64 	%fd606, %fd605, 0d3FE0000000000000;
	st.shared.f64 	[%r145+224], %fd606;
	sub.f64 	%fd607, %fd598, %fd606;
	abs.f64 	%fd608, %fd607;
	setp.gt.f64 	%p110, %fd603, %fd608;
	selp.f64 	%fd609, %fd603, %fd608, %p110;
	ld.shared.f64 	%fd610, [%r145+240];
	add.f64 	%fd611, %fd606, %fd610;
	mul.f64 	%fd612, %fd611, 0d3FE0000000000000;
	st.shared.f64 	[%r145+232], %fd612;
	sub.f64 	%fd613, %fd604, %fd612;
	abs.f64 	%fd614, %fd613;
	setp.gt.f64 	%p111, %fd609, %fd614;
	selp.f64 	%fd615, %fd609, %fd614, %p111;
	ld.shared.f64 	%fd616, [%r145+248];
	add.f64 	%fd617, %fd612, %fd616;
	mul.f64 	%fd618, %fd617, 0d3FE0000000000000;
	st.shared.f64 	[%r145+240], %fd618;
	sub.f64 	%fd619, %fd610, %fd618;
	abs.f64 	%fd620, %fd619;
	setp.gt.f64 	%p112, %fd615, %fd620;
	selp.f64 	%fd621, %fd615, %fd620, %p112;
	ld.shared.f64 	%fd1071, [%r145+256];
	add.f64 	%fd622, %fd618, %fd1071;
	mul.f64 	%fd1072, %fd622, 0d3FE0000000000000;
	st.shared.f64 	[%r145+248], %fd1072;
	sub.f64 	%fd623, %fd616, %fd1072;
	abs.f64 	%fd624, %fd623;
	setp.gt.f64 	%p113, %fd621, %fd624;
	selp.f64 	%fd1080, %fd621, %fd624, %p113;
	add.s32 	%r213, %r142, 528;
$L__BB2_18:
	ld.shared.f64 	%fd625, [%r213+-528];
	add.s32 	%r148, %r212, 1;
	mul.wide.s32 	%rd22, %r148, 8;
	add.s64 	%rd23, %rd1, %rd22;
	st.global.f64 	[%rd23], %fd625;
	bar.sync 	0;
	ld.shared.f64 	%fd626, [%r213+-264];
	st.global.f64 	[%rd23+7200], %fd626;
	bar.sync 	0;
	ld.shared.f64 	%fd627, [%r213];
	st.global.f64 	[%rd23+14400], %fd627;
	bar.sync 	0;
	ld.shared.f64 	%fd628, [%r213+264];
	st.global.f64 	[%rd23+21600], %fd628;
	bar.sync 	0;
	add.s32 	%r214, %r214, 4;
	add.s32 	%r213, %r213, 1056;
	add.s32 	%r212, %r212, 3600;
	setp.eq.s32 	%p114, %r214, 0;
	mov.b32 	%r232, 2;
	mov.b16 	%rs16, 0;
	@%p114 bra 	$L__BB2_67;
	bra.uni 	$L__BB2_18;
$L__BB2_19:
	mul.lo.s32 	%r130, %r5, 900;
	mul.wide.s32 	%rd14, %r130, 8;
	add.s64 	%rd15, %rd1, %rd14;
	ld.global.f64 	%fd10, [%rd15];
	ld.global.f64 	%fd11, [%rd15+8];
	neg.s32 	%r220, %r6;
	mad.lo.s32 	%r219, %r4, 900, %r1;
	shl.b32 	%r46, %r1, 3;
	mov.u32 	%r131, _ZZ36compute_k_direction_kernel_32_threadPdS_E7sh_data;
	sub.s32 	%r132, %r131, %r46;
	add.s32 	%r215, %r132, 760;
	mov.u32 	%r216, %r219;
	mov.u32 	%r217, %r220;
$L__BB2_20:
	setp.gt.u32 	%p41, %r1, 29;
	add.s32 	%r133, %r216, 2;
	mul.wide.s32 	%rd16, %r133, 8;
	add.s64 	%rd3, %rd1, %rd16;
	@%p41 bra 	$L__BB2_22;
	ld.global.f64 	%fd247, [%rd3];
	st.shared.f64 	[%r215+-528], %fd247;
$L__BB2_22:
	setp.gt.u32 	%p42, %r1, 29;
	bar.sync 	0;
	@%p42 bra 	$L__BB2_24;
	ld.global.f64 	%fd248, [%rd3+7200];
	st.shared.f64 	[%r215+-264], %fd248;
$L__BB2_24:
	setp.gt.u32 	%p43, %r1, 29;
	bar.sync 	0;
	@%p43 bra 	$L__BB2_26;
	ld.global.f64 	%fd249, [%rd3+14400];
	st.shared.f64 	[%r215], %fd249;
$L__BB2_26:
	setp.gt.u32 	%p44, %r1, 29;
	bar.sync 	0;
	@%p44 bra 	$L__BB2_28;
	ld.global.f64 	%fd250, [%rd3+21600];
	st.shared.f64 	[%r215+264], %fd250;
$L__BB2_28:
	bar.sync 	0;
	add.s32 	%r217, %r217, 4;
	add.s32 	%r216, %r216, 3600;
	add.s32 	%r215, %r215, 1056;
	setp.ne.s32 	%p45, %r217, 0;
	@%p45 bra 	$L__BB2_20;
	mad.lo.s32 	%r135, %r1, 264, %r131;
	ld.shared.f64 	%fd251, [%r135+232];
	add.f64 	%fd252, %fd10, %fd251;
	mul.f64 	%fd253, %fd252, 0d3FE0000000000000;
	st.shared.f64 	[%r135+240], %fd253;
	sub.f64 	%fd254, %fd11, %fd253;
	abs.f64 	%fd255, %fd254;
	setp.gt.f64 	%p46, %fd1080, %fd255;
	selp.f64 	%fd256, %fd1080, %fd255, %p46;
	ld.shared.f64 	%fd257, [%r135+224];
	add.f64 	%fd258, %fd253, %fd257;
	mul.f64 	%fd259, %fd258, 0d3FE0000000000000;
	st.shared.f64 	[%r135+232], %fd259;
	sub.f64 	%fd260, %fd251, %fd259;
	abs.f64 	%fd261, %fd260;
	setp.gt.f64 	%p47, %fd256, %fd261;
	selp.f64 	%fd262, %fd256, %fd261, %p47;
	ld.shared.f64 	%fd263, [%r135+216];
	add.f64 	%fd264, %fd259, %fd263;
	mul.f64 	%fd265, %fd264, 0d3FE0000000000000;
	st.shared.f64 	[%r135+224], %fd265;
	sub.f64 	%fd266, %fd257, %fd265;
	abs.f64 	%fd267, %fd266;
	setp.gt.f64 	%p48, %fd262, %fd267;
	selp.f64 	%fd268, %fd262, %fd267, %p48;
	ld.shared.f64 	%fd269, [%r135+208];
	add.f64 	%fd270, %fd265, %fd269;
	mul.f64 	%fd271, %fd270, 0d3FE0000000000000;
	st.shared.f64 	[%r135+216], %fd271;
	sub.f64 	%fd272, %fd263, %fd271;
	abs.f64 	%fd273, %fd272;
	setp.gt.f64 	%p49, %fd268, %fd273;
	selp.f64 	%fd274, %fd268, %fd273, %p49;
	ld.shared.f64 	%fd275, [%r135+200];
	add.f64 	%fd276, %fd271, %fd275;
	mul.f64 	%fd277, %fd276, 0d3FE0000000000000;
	st.shared.f64 	[%r135+208], %fd277;
	sub.f64 	%fd278, %fd269, %fd277;
	abs.f64 	%fd279, %fd278;
	setp.gt.f64 	%p50, %fd274, %fd279;
	selp.f64 	%fd280, %fd274, %fd279, %p50;
	ld.shared.f64 	%fd281, [%r135+192];
	add.f64 	%fd282, %fd277, %fd281;
	mul.f64 	%fd283, %fd282, 0d3FE0000000000000;
	st.shared.f64 	[%r135+200], %fd283;
	sub.f64 	%fd284, %fd275, %fd283;
	abs.f64 	%fd285, %fd284;
	setp.gt.f64 	%p51, %fd280, %fd285;
	selp.f64 	%fd286, %fd280, %fd285, %p51;
	ld.shared.f64 	%fd287, [%r135+184];
	add.f64 	%fd288, %fd283, %fd287;
	mul.f64 	%fd289, %fd288, 0d3FE0000000000000;
	st.shared.f64 	[%r135+192], %fd289;
	sub.f64 	%fd290, %fd281, %fd289;
	abs.f64 	%fd291, %fd290;
	setp.gt.f64 	%p52, %fd286, %fd291;
	selp.f64 	%fd292, %fd286, %fd291, %p52;
	ld.shared.f64 	%fd293, [%r135+176];
	add.f64 	%fd294, %fd289, %fd293;
	mul.f64 	%fd295, %fd294, 0d3FE0000000000000;
	st.shared.f64 	[%r135+184], %fd295;
	sub.f64 	%fd296, %fd287, %fd295;
	abs.f64 	%fd297, %fd296;
	setp.gt.f64 	%p53, %fd292, %fd297;
	selp.f64 	%fd298, %fd292, %fd297, %p53;
	ld.shared.f64 	%fd299, [%r135+168];
	add.f64 	%fd300, %fd295, %fd299;
	mul.f64 	%fd301, %fd300, 0d3FE0000000000000;
	st.shared.f64 	[%r135+176], %fd301;
	sub.f64 	%fd302, %fd293, %fd301;
	abs.f64 	%fd303, %fd302;
	setp.gt.f64 	%p54, %fd298, %fd303;
	selp.f64 	%fd304, %fd298, %fd303, %p54;
	ld.shared.f64 	%fd305, [%r135+160];
	add.f64 	%fd306, %fd301, %fd305;
	mul.f64 	%fd307, %fd306, 0d3FE0000000000000;
	st.shared.f64 	[%r135+168], %fd307;
	sub.f64 	%fd308, %fd299, %fd307;
	abs.f64 	%fd309, %fd308;
	setp.gt.f64 	%p55, %fd304, %fd309;
	selp.f64 	%fd310, %fd304, %fd309, %p55;
	ld.shared.f64 	%fd311, [%r135+152];
	add.f64 	%fd312, %fd307, %fd311;
	mul.f64 	%fd313, %fd312, 0d3FE0000000000000;
	st.shared.f64 	[%r135+160], %fd313;
	sub.f64 	%fd314, %fd305, %fd313;
	abs.f64 	%fd315, %fd314;
	setp.gt.f64 	%p56, %fd310, %fd315;
	selp.f64 	%fd316, %fd310, %fd315, %p56;
	ld.shared.f64 	%fd317, [%r135+144];
	add.f64 	%fd318, %fd313, %fd317;
	mul.f64 	%fd319, %fd318, 0d3FE0000000000000;
	st.shared.f64 	[%r135+152], %fd319;
	sub.f64 	%fd320, %fd311, %fd319;
	abs.f64 	%fd321, %fd320;
	setp.gt.f64 	%p57, %fd316, %fd321;
	selp.f64 	%fd322, %fd316, %fd321, %p57;
	ld.shared.f64 	%fd323, [%r135+136];
	add.f64 	%fd324, %fd319, %fd323;
	mul.f64 	%fd325, %fd324, 0d3FE0000000000000;
	st.shared.f64 	[%r135+144], %fd325;
	sub.f64 	%fd326, %fd317, %fd325;
	abs.f64 	%fd327, %fd326;
	setp.gt.f64 	%p58, %fd322, %fd327;
	selp.f64 	%fd328, %fd322, %fd327, %p58;
	ld.shared.f64 	%fd329, [%r135+128];
	add.f64 	%fd330, %fd325, %fd329;
	mul.f64 	%fd331, %fd330, 0d3FE0000000000000;
	st.shared.f64 	[%r135+136], %fd331;
	sub.f64 	%fd332, %fd323, %fd331;
	abs.f64 	%fd333, %fd332;
	setp.gt.f64 	%p59, %fd328, %fd333;
	selp.f64 	%fd334, %fd328, %fd333, %p59;
	ld.shared.f64 	%fd335, [%r135+120];
	add.f64 	%fd336, %fd331, %fd335;
	mul.f64 	%fd337, %fd336, 0d3FE0000000000000;
	st.shared.f64 	[%r135+128], %fd337;
	sub.f64 	%fd338, %fd329, %fd337;
	abs.f64 	%fd339, %fd338;
	setp.gt.f64 	%p60, %fd334, %fd339;
	selp.f64 	%fd340, %fd334, %fd339, %p60;
	ld.shared.f64 	%fd341, [%r135+112];
	add.f64 	%fd342, %fd337, %fd341;
	mul.f64 	%fd343, %fd342, 0d3FE0000000000000;
	st.shared.f64 	[%r135+120], %fd343;
	sub.f64 	%fd344, %fd335, %fd343;
	abs.f64 	%fd345, %fd344;
	setp.gt.f64 	%p61, %fd340, %fd345;
	selp.f64 	%fd346, %fd340, %fd345, %p61;
	ld.shared.f64 	%fd347, [%r135+104];
	add.f64 	%fd348, %fd343, %fd347;
	mul.f64 	%fd349, %fd348, 0d3FE0000000000000;
	st.shared.f64 	[%r135+112], %fd349;
	sub.f64 	%fd350, %fd341, %fd349;
	abs.f64 	%fd351, %fd350;
	setp.gt.f64 	%p62, %fd346, %fd351;
	selp.f64 	%fd352, %fd346, %fd351, %p62;
	ld.shared.f64 	%fd353, [%r135+96];
	add.f64 	%fd354, %fd349, %fd353;
	mul.f64 	%fd355, %fd354, 0d3FE0000000000000;
	st.shared.f64 	[%r135+104], %fd355;
	sub.f64 	%fd356, %fd347, %fd355;
	abs.f64 	%fd357, %fd356;
	setp.gt.f64 	%p63, %fd352, %fd357;
	selp.f64 	%fd358, %fd352, %fd357, %p63;
	ld.shared.f64 	%fd359, [%r135+88];
	add.f64 	%fd360, %fd355, %fd359;
	mul.f64 	%fd361, %fd360, 0d3FE0000000000000;
	st.shared.f64 	[%r135+96], %fd361;
	sub.f64 	%fd362, %fd353, %fd361;
	abs.f64 	%fd363, %fd362;
	setp.gt.f64 	%p64, %fd358, %fd363;
	selp.f64 	%fd364, %fd358, %fd363, %p64;
	ld.shared.f64 	%fd365, [%r135+80];
	add.f64 	%fd366, %fd361, %fd365;
	mul.f64 	%fd367, %fd366, 0d3FE0000000000000;
	st.shared.f64 	[%r135+88], %fd367;
	sub.f64 	%fd368, %fd359, %fd367;
	abs.f64 	%fd369, %fd368;
	setp.gt.f64 	%p65, %fd364, %fd369;
	selp.f64 	%fd370, %fd364, %fd369, %p65;
	ld.shared.f64 	%fd371, [%r135+72];
	add.f64 	%fd372, %fd367, %fd371;
	mul.f64 	%fd373, %fd372, 0d3FE0000000000000;
	st.shared.f64 	[%r135+80], %fd373;
	sub.f64 	%fd374, %fd365, %fd373;
	abs.f64 	%fd375, %fd374;
	setp.gt.f64 	%p66, %fd370, %fd375;
	selp.f64 	%fd376, %fd370, %fd375, %p66;
	ld.shared.f64 	%fd377, [%r135+64];
	add.f64 	%fd378, %fd373, %fd377;
	mul.f64 	%fd379, %fd378, 0d3FE0000000000000;
	st.shared.f64 	[%r135+72], %fd379;
	sub.f64 	%fd380, %fd371, %fd379;
	abs.f64 	%fd381, %fd380;
	setp.gt.f64 	%p67, %fd376, %fd381;
	selp.f64 	%fd382, %fd376, %fd381, %p67;
	ld.shared.f64 	%fd383, [%r135+56];
	add.f64 	%fd384, %fd379, %fd383;
	mul.f64 	%fd385, %fd384, 0d3FE0000000000000;
	st.shared.f64 	[%r135+64], %fd385;
	sub.f64 	%fd386, %fd377, %fd385;
	abs.f64 	%fd387, %fd386;
	setp.gt.f64 	%p68, %fd382, %fd387;
	selp.f64 	%fd388, %fd382, %fd387, %p68;
	ld.shared.f64 	%fd389, [%r135+48];
	add.f64 	%fd390, %fd385, %fd389;
	mul.f64 	%fd391, %fd390, 0d3FE0000000000000;
	st.shared.f64 	[%r135+56], %fd391;
	sub.f64 	%fd392, %fd383, %fd391;
	abs.f64 	%fd393, %fd392;
	setp.gt.f64 	%p69, %fd388, %fd393;
	selp.f64 	%fd394, %fd388, %fd393, %p69;
	ld.shared.f64 	%fd395, [%r135+40];
	add.f64 	%fd396, %fd391, %fd395;
	mul.f64 	%fd397, %fd396, 0d3FE0000000000000;
	st.shared.f64 	[%r135+48], %fd397;
	sub.f64 	%fd398, %fd389, %fd397;
	abs.f64 	%fd399, %fd398;
	setp.gt.f64 	%p70, %fd394, %fd399;
	selp.f64 	%fd400, %fd394, %fd399, %p70;
	ld.shared.f64 	%fd401, [%r135+32];
	add.f64 	%fd402, %fd397, %fd401;
	mul.f64 	%fd403, %fd402, 0d3FE0000000000000;
	st.shared.f64 	[%r135+40], %fd403;
	sub.f64 	%fd404, %fd395, %fd403;
	abs.f64 	%fd405, %fd404;
	setp.gt.f64 	%p71, %fd400, %fd405;
	selp.f64 	%fd406, %fd400, %fd405, %p71;
	ld.shared.f64 	%fd407, [%r135+24];
	add.f64 	%fd408, %fd403, %fd407;
	mul.f64 	%fd409, %fd408, 0d3FE0000000000000;
	st.shared.f64 	[%r135+32], %fd409;
	sub.f64 	%fd410, %fd401, %fd409;
	abs.f64 	%fd411, %fd410;
	setp.gt.f64 	%p72, %fd406, %fd411;
	selp.f64 	%fd412, %fd406, %fd411, %p72;
	ld.shared.f64 	%fd413, [%r135+16];
	add.f64 	%fd414, %fd409, %fd413;
	mul.f64 	%fd415, %fd414, 0d3FE0000000000000;
	st.shared.f64 	[%r135+24], %fd415;
	sub.f64 	%fd416, %fd407, %fd415;
	abs.f64 	%fd417, %fd416;
	setp.gt.f64 	%p73, %fd412, %fd417;
	selp.f64 	%fd418, %fd412, %fd417, %p73;
	ld.shared.f64 	%fd419, [%r135+8];
	add.f64 	%fd420, %fd415, %fd419;
	mul.f64 	%fd421, %fd420, 0d3FE0000000000000;
	st.shared.f64 	[%r135+16], %fd421;
	sub.f64 	%fd422, %fd413, %fd421;
	abs.f64 	%fd423, %fd422;
	setp.gt.f64 	%p74, %fd418, %fd423;
	selp.f64 	%fd424, %fd418, %fd423, %p74;
	ld.shared.f64 	%fd1071, [%r135];
	add.f64 	%fd425, %fd421, %fd1071;
	mul.f64 	%fd1072, %fd425, 0d3FE0000000000000;
	st.shared.f64 	[%r135+8], %fd1072;
	sub.f64 	%fd426, %fd419, %fd1072;
	abs.f64 	%fd427, %fd426;
	setp.gt.f64 	%p75, %fd424, %fd427;
	selp.f64 	%fd1080, %fd424, %fd427, %p75;
	add.s32 	%r218, %r132, 768;
$L__BB2_30:
	setp.gt.u32 	%p76, %r1, 29;
	add.s32 	%r137, %r219, 1;
	mul.wide.s32 	%rd17, %r137, 8;
	add.s64 	%rd4, %rd1, %rd17;
	@%p76 bra 	$L__BB2_32;
	ld.shared.f64 	%fd428, [%r218+-528];
	st.global.f64 	[%rd4], %fd428;
$L__BB2_32:
	setp.gt.u32 	%p77, %r1, 29;
	bar.sync 	0;
	@%p77 bra 	$L__BB2_34;
	ld.shared.f64 	%fd429, [%r218+-264];
	st.global.f64 	[%rd4+7200], %fd429;
$L__BB2_34:
	setp.gt.u32 	%p78, %r1, 29;
	bar.sync 	0;
	@%p78 bra 	$L__BB2_36;
	ld.shared.f64 	%fd430, [%r218];
	st.global.f64 	[%rd4+14400], %fd430;
$L__BB2_36:
	setp.gt.u32 	%p79, %r1, 29;
	bar.sync 	0;
	@%p79 bra 	$L__BB2_38;
	ld.shared.f64 	%fd431, [%r218+264];
	st.global.f64 	[%rd4+21600], %fd431;
$L__BB2_38:
	bar.sync 	0;
	add.s32 	%r220, %r220, 4;
	add.s32 	%r219, %r219, 3600;
	add.s32 	%r218, %r218, 1056;
	setp.eq.s32 	%p80, %r220, 0;
	mov.b32 	%r232, 0;
	mov.b16 	%rs16, 1;
	mov.b32 	%r231, 1;
	@%p80 bra 	$L__BB2_67;
	bra.uni 	$L__BB2_30;
$L__BB2_39:
	mul.lo.s32 	%r149, %r5, 900;
	mul.wide.s32 	%rd24, %r149, 8;
	add.s64 	%rd25, %rd1, %rd24;
	ld.global.f64 	%fd1072, [%rd25];
	ld.global.f64 	%fd1071, [%rd25+8];
	add.s32 	%r61, %r232, -2;
	neg.s32 	%r223, %r6;
	mad.lo.s32 	%r222, %r4, 900, %r1;
	shl.b32 	%r64, %r232, 3;
	shl.b32 	%r150, %r1, 3;
	sub.s32 	%r151, %r64, %r150;
	mov.u32 	%r152, _ZZ36compute_k_direction_kernel_32_threadPdS_E7sh_data;
	add.s32 	%r153, %r151, %r152;
	add.s32 	%r221, %r153, 504;
$L__BB2_40:
	setp.ge.s32 	%p115, %r1, %r61;
	add.s32 	%r154, %r222, 2;
	mul.wide.s32 	%rd26, %r154, 8;
	add.s64 	%rd5, %rd1, %rd26;
	@%p115 bra 	$L__BB2_42;
	ld.global.f64 	%fd629, [%rd5];
	st.shared.f64 	[%r221+-528], %fd629;
$L__BB2_42:
	bar.sync 	0;
	@%p115 bra 	$L__BB2_44;
	ld.global.f64 	%fd630, [%rd5+7200];
	st.shared.f64 	[%r221+-264], %fd630;
$L__BB2_44:
	bar.sync 	0;
	@%p115 bra 	$L__BB2_46;
	ld.global.f64 	%fd631, [%rd5+14400];
	st.shared.f64 	[%r221], %fd631;
$L__BB2_46:
	bar.sync 	0;
	@%p115 bra 	$L__BB2_48;
	ld.global.f64 	%fd632, [%rd5+21600];
	st.shared.f64 	[%r221+264], %fd632;
$L__BB2_48:
	bar.sync 	0;
	add.s32 	%r223, %r223, 4;
	add.s32 	%r222, %r222, 3600;
	add.s32 	%r221, %r221, 1056;
	setp.ne.s32 	%p119, %r223, 0;
	@%p119 bra 	$L__BB2_40;
	setp.lt.u16 	%p120, %rs1, 3;
	@%p120 bra 	$L__BB2_57;
	and.b32  	%r72, %r61, 3;
	setp.eq.s32 	%p121, %r72, 0;
	mov.u32 	%r229, %r61;
	@%p121 bra 	$L__BB2_54;
	mad.lo.s32 	%r155, %r1, 264, %r64;
	add.s32 	%r157, %r155, %r152;
	add.s32 	%r225, %r157, -24;
	neg.s32 	%r224, %r72;
	mov.u32 	%r226, %r232;
$L__BB2_52:
	.pragma "nounroll";
	ld.shared.f64 	%fd20, [%r225];
	add.f64 	%fd634, %fd1072, %fd20;
	mul.f64 	%fd1072, %fd634, 0d3FE0000000000000;
	st.shared.f64 	[%r225+8], %fd1072;
	sub.f64 	%fd635, %fd1071, %fd1072;
	abs.f64 	%fd636, %fd635;
	setp.gt.f64 	%p122, %fd1080, %fd636;
	selp.f64 	%fd1080, %fd1080, %fd636, %p122;
	add.s32 	%r226, %r226, -1;
	add.s32 	%r225, %r225, -8;
	add.s32 	%r224, %r224, 1;
	setp.ne.s32 	%p123, %r224, 0;
	mov.f64 	%fd1071, %fd20;
	@%p123 bra 	$L__BB2_52;
	add.s32 	%r229, %r226, -2;
	mov.f64 	%fd1071, %fd20;
$L__BB2_54:
	add.s16 	%rs10, %rs1, -3;
	setp.lt.u16 	%p124, %rs10, 3;
	@%p124 bra 	$L__BB2_57;
	shl.b32 	%r158, %r229, 3;
	mad.lo.s32 	%r159, %r1, 264, %r158;
	add.s32 	%r161, %r159, %r152;
	add.s32 	%r228, %r161, -16;
$L__BB2_56:
	ld.shared.f64 	%fd637, [%r228+8];
	add.f64 	%fd638, %fd1072, %fd637;
	mul.f64 	%fd639, %fd638, 0d3FE0000000000000;
	st.shared.f64 	[%r228+16], %fd639;
	sub.f64 	%fd640, %fd1071, %fd639;
	abs.f64 	%fd641, %fd640;
	setp.gt.f64 	%p125, %fd1080, %fd641;
	selp.f64 	%fd642, %fd1080, %fd641, %p125;
	ld.shared.f64 	%fd643, [%r228];
	add.f64 	%fd644, %fd639, %fd643;
	mul.f64 	%fd645, %fd644, 0d3FE0000000000000;
	st.shared.f64 	[%r228+8], %fd645;
	sub.f64 	%fd646, %fd637, %fd645;
	abs.f64 	%fd647, %fd646;
	setp.gt.f64 	%p126, %fd642, %fd647;
	selp.f64 	%fd648, %fd642, %fd647, %p126;
	ld.shared.f64 	%fd649, [%r228+-8];
	add.f64 	%fd650, %fd645, %fd649;
	mul.f64 	%fd651, %fd650, 0d3FE0000000000000;
	st.shared.f64 	[%r228], %fd651;
	sub.f64 	%fd652, %fd643, %fd651;
	abs.f64 	%fd653, %fd652;
	setp.gt.f64 	%p127, %fd648, %fd653;
	selp.f64 	%fd654, %fd648, %fd653, %p127;
	ld.shared.f64 	%fd1071, [%r228+-16];
	add.f64 	%fd655, %fd651, %fd1071;
	mul.f64 	%fd1072, %fd655, 0d3FE0000000000000;
	st.shared.f64 	[%r228+-8], %fd1072;
	sub.f64 	%fd656, %fd649, %fd1072;
	abs.f64 	%fd657, %fd656;
	setp.gt.f64 	%p128, %fd654, %fd657;
	selp.f64 	%fd1080, %fd654, %fd657, %p128;
	add.s32 	%r87, %r229, -4;
	add.s32 	%r228, %r228, -32;
	setp.gt.s32 	%p129, %r229, 4;
	mov.u32 	%r229, %r87;
	@%p129 bra 	$L__BB2_56;
$L__BB2_57:
	add.s32 	%r84, %r1, 1;
	mov.b32 	%r230, 0;
	sub.s32 	%r163, %r232, %r1;
$L__BB2_58:
	setp.ge.s32 	%p130, %r1, %r61;
	mad.lo.s32 	%r164, %r230, 33, %r163;
	shl.b32 	%r165, %r164, 3;
	add.s32 	%r90, %r152, %r165;
	add.s32 	%r167, %r230, %r4;
	mad.lo.s32 	%r168, %r167, 900, %r84;
	mul.wide.s32 	%rd27, %r168, 8;
	add.s64 	%rd6, %rd1, %rd27;
	@%p130 bra 	$L__BB2_60;
	ld.shared.f64 	%fd658, [%r90+-16];
	st.global.f64 	[%rd6], %fd658;
$L__BB2_60:
	bar.sync 	0;
	@%p130 bra 	$L__BB2_62;
	ld.shared.f64 	%fd659, [%r90+248];
	st.global.f64 	[%rd6+7200], %fd659;
$L__BB2_62:
	bar.sync 	0;
	@%p130 bra 	$L__BB2_64;
	ld.shared.f64 	%fd660, [%r90+512];
	st.global.f64 	[%rd6+14400], %fd660;
$L__BB2_64:
	bar.sync 	0;
	@%p130 bra 	$L__BB2_66;
	ld.shared.f64 	%fd661, [%r90+776];
	st.global.f64 	[%rd6+21600], %fd661;
$L__BB2_66:
	bar.sync 	0;
	add.s32 	%r230, %r230, 4;
	setp.ne.s32 	%p134, %r230, %r6;
	mov.b16 	%rs16, 1;
	mov.b32 	%r231, 0;
	@%p134 bra 	$L__BB2_58;
$L__BB2_67:
	bar.sync 	0;
	setp.ge.s32 	%p135, %r231, %r8;
	@%p135 bra 	$L__BB2_79;
	add.s32 	%r94, %r232, %r1;
	mov.u32 	%r170, _ZZ36compute_k_direction_kernel_32_threadPdS_E7sh_data;
	mad.lo.s32 	%r95, %r1, 264, %r170;
	shl.b32 	%r171, %r1, 3;
	add.s32 	%r172, %r171, %r170;
	add.s32 	%r96, %r172, 536;
	mad.lo.s32 	%r97, %r4, 900, %r94;
$L__BB2_69:
	and.b16  	%rs12, %rs16, 255;
	setp.eq.s16 	%p136, %rs12, 0;
	@%p136 bra 	$L__BB2_74;
	neg.s32 	%r236, %r6;
	shl.b32 	%r100, %r231, 5;
	add.s32 	%r234, %r97, %r100;
	mov.u32 	%r235, %r96;
$L__BB2_71:
	mul.wide.s32 	%rd28, %r234, 8;
	add.s64 	%rd29, %rd1, %rd28;
	ld.global.f64 	%fd662, [%rd29];
	st.shared.f64 	[%r235+-528], %fd662;
	bar.sync 	0;
	ld.global.f64 	%fd663, [%rd29+7200];
	st.shared.f64 	[%r235+-264], %fd663;
	bar.sync 	0;
	ld.global.f64 	%fd664, [%rd29+14400];
	st.shared.f64 	[%r235], %fd664;
	bar.sync 	0;
	ld.global.f64 	%fd665, [%rd29+21600];
	st.shared.f64 	[%r235+264], %fd665;
	bar.sync 	0;
	add.s32 	%r236, %r236, 4;
	add.s32 	%r235, %r235, 1056;
	add.s32 	%r234, %r234, 3600;
	setp.ne.s32 	%p137, %r236, 0;
	@%p137 bra 	$L__BB2_71;
	ld.shared.f64 	%fd666, [%r95+8];
	add.f64 	%fd667, %fd1072, %fd666;
	mul.f64 	%fd668, %fd667, 0d3FE0000000000000;
	st.shared.f64 	[%r95], %fd668;
	sub.f64 	%fd669, %fd1071, %fd668;
	abs.f64 	%fd670, %fd669;
	setp.gt.f64 	%p138, %fd1080, %fd670;
	selp.f64 	%fd671, %fd1080, %fd670, %p138;
	ld.shared.f64 	%fd672, [%r95+16];
	add.f64 	%fd673, %fd668, %fd672;
	mul.f64 	%fd674, %fd673, 0d3FE0000000000000;
	st.shared.f64 	[%r95+8], %fd674;
	sub.f64 	%fd675, %fd666, %fd674;
	abs.f64 	%fd676, %fd675;
	setp.gt.f64 	%p139, %fd671, %fd676;
	selp.f64 	%fd677, %fd671, %fd676, %p139;
	ld.shared.f64 	%fd678, [%r95+24];
	add.f64 	%fd679, %fd674, %fd678;
	mul.f64 	%fd680, %fd679, 0d3FE0000000000000;
	st.shared.f64 	[%r95+16], %fd680;
	sub.f64 	%fd681, %fd672, %fd680;
	abs.f64 	%fd682, %fd681;
	setp.gt.f64 	%p140, %fd677, %fd682;
	selp.f64 	%fd683, %fd677, %fd682, %p140;
	ld.shared.f64 	%fd684, [%r95+32];
	add.f64 	%fd685, %fd680, %fd684;
	mul.f64 	%fd686, %fd685, 0d3FE0000000000000;
	st.shared.f64 	[%r95+24], %fd686;
	sub.f64 	%fd687, %fd678, %fd686;
	abs.f64 	%fd688, %fd687;
	setp.gt.f64 	%p141, %fd683, %fd688;
	selp.f64 	%fd689, %fd683, %fd688, %p141;
	ld.shared.f64 	%fd690, [%r95+40];
	add.f64 	%fd691, %fd686, %fd690;
	mul.f64 	%fd692, %fd691, 0d3FE0000000000000;
	st.shared.f64 	[%r95+32], %fd692;
	sub.f64 	%fd693, %fd684, %fd692;
	abs.f64 	%fd694, %fd693;
	setp.gt.f64 	%p142, %fd689, %fd694;
	selp.f64 	%fd695, %fd689, %fd694, %p142;
	ld.shared.f64 	%fd696, [%r95+48];
	add.f64 	%fd697, %fd692, %fd696;
	mul.f64 	%fd698, %fd697, 0d3FE0000000000000;
	st.shared.f64 	[%r95+40], %fd698;
	sub.f64 	%fd699, %fd690, %fd698;
	abs.f64 	%fd700, %fd699;
	setp.gt.f64 	%p143, %fd695, %fd700;
	selp.f64 	%fd701, %fd695, %fd700, %p143;
	ld.shared.f64 	%fd702, [%r95+56];
	add.f64 	%fd703, %fd698, %fd702;
	mul.f64 	%fd704, %fd703, 0d3FE0000000000000;
	st.shared.f64 	[%r95+48], %fd704;
	sub.f64 	%fd705, %fd696, %fd704;
	abs.f64 	%fd706, %fd705;
	setp.gt.f64 	%p144, %fd701, %fd706;
	selp.f64 	%fd707, %fd701, %fd706, %p144;
	ld.shared.f64 	%fd708, [%r95+64];
	add.f64 	%fd709, %fd704, %fd708;
	mul.f64 	%fd710, %fd709, 0d3FE0000000000000;
	st.shared.f64 	[%r95+56], %fd710;
	sub.f64 	%fd711, %fd702, %fd710;
	abs.f64 	%fd712, %fd711;
	setp.gt.f64 	%p145, %fd707, %fd712;
	selp.f64 	%fd713, %fd707, %fd712, %p145;
	ld.shared.f64 	%fd714, [%r95+72];
	add.f64 	%fd715, %fd710, %fd714;
	mul.f64 	%fd716, %fd715, 0d3FE0000000000000;
	st.shared.f64 	[%r95+64], %fd716;
	sub.f64 	%fd717, %fd708, %fd716;
	abs.f64 	%fd718, %fd717;
	setp.gt.f64 	%p146, %fd713, %fd718;
	selp.f64 	%fd719, %fd713, %fd718, %p146;
	ld.shared.f64 	%fd720, [%r95+80];
	add.f64 	%fd721, %fd716, %fd720;
	mul.f64 	%fd722, %fd721, 0d3FE0000000000000;
	st.shared.f64 	[%r95+72], %fd722;
	sub.f64 	%fd723, %fd714, %fd722;
	abs.f64 	%fd724, %fd723;
	setp.gt.f64 	%p147, %fd719, %fd724;
	selp.f64 	%fd725, %fd719, %fd724, %p147;
	ld.shared.f64 	%fd726, [%r95+88];
	add.f64 	%fd727, %fd722, %fd726;
	mul.f64 	%fd728, %fd727, 0d3FE0000000000000;
	st.shared.f64 	[%r95+80], %fd728;
	sub.f64 	%fd729, %fd720, %fd728;
	abs.f64 	%fd730, %fd729;
	setp.gt.f64 	%p148, %fd725, %fd730;
	selp.f64 	%fd731, %fd725, %fd730, %p148;
	ld.shared.f64 	%fd732, [%r95+96];
	add.f64 	%fd733, %fd728, %fd732;
	mul.f64 	%fd734, %fd733, 0d3FE0000000000000;
	st.shared.f64 	[%r95+88], %fd734;
	sub.f64 	%fd735, %fd726, %fd734;
	abs.f64 	%fd736, %fd735;
	setp.gt.f64 	%p149, %fd731, %fd736;
	selp.f64 	%fd737, %fd731, %fd736, %p149;
	ld.shared.f64 	%fd738, [%r95+104];
	add.f64 	%fd739, %fd734, %fd738;
	mul.f64 	%fd740, %fd739, 0d3FE0000000000000;
	st.shared.f64 	[%r95+96], %fd740;
	sub.f64 	%fd741, %fd732, %fd740;
	abs.f64 	%fd742, %fd741;
	setp.gt.f64 	%p150, %fd737, %fd742;
	selp.f64 	%fd743, %fd737, %fd742, %p150;
	ld.shared.f64 	%fd744, [%r95+112];
	add.f64 	%fd745, %fd740, %fd744;
	mul.f64 	%fd746, %fd745, 0d3FE0000000000000;
	st.shared.f64 	[%r95+104], %fd746;
	sub.f64 	%fd747, %fd738, %fd746;
	abs.f64 	%fd748, %fd747;
	setp.gt.f64 	%p151, %fd743, %fd748;
	selp.f64 	%fd749, %fd743, %fd748, %p151;
	ld.shared.f64 	%fd750, [%r95+120];
	add.f64 	%fd751, %fd746, %fd750;
	mul.f64 	%fd752, %fd751, 0d3FE0000000000000;
	st.shared.f64 	[%r95+112], %fd752;
	sub.f64 	%fd753, %fd744, %fd752;
	abs.f64 	%fd754, %fd753;
	setp.gt.f64 	%p152, %fd749, %fd754;
	selp.f64 	%fd755, %fd749, %fd754, %p152;
	ld.shared.f64 	%fd756, [%r95+128];
	add.f64 	%fd757, %fd752, %fd756;
	mul.f64 	%fd758, %fd757, 0d3FE0000000000000;
	st.shared.f64 	[%r95+120], %fd758;
	sub.f64 	%fd759, %fd750, %fd758;
	abs.f64 	%fd760, %fd759;
	setp.gt.f64 	%p153, %fd755, %fd760;
	selp.f64 	%fd761, %fd755, %fd760, %p153;
	ld.shared.f64 	%fd762, [%r95+136];
	add.f64 	%fd763, %fd758, %fd762;
	mul.f64 	%fd764, %fd763, 0d3FE0000000000000;
	st.shared.f64 	[%r95+128], %fd764;
	sub.f64 	%fd765, %fd756, %fd764;
	abs.f64 	%fd766, %fd765;
	setp.gt.f64 	%p154, %fd761, %fd766;
	selp.f64 	%fd767, %fd761, %fd766, %p154;
	ld.shared.f64 	%fd768, [%r95+144];
	add.f64 	%fd769, %fd764, %fd768;
	mul.f64 	%fd770, %fd769, 0d3FE0000000000000;
	st.shared.f64 	[%r95+136], %fd770;
	sub.f64 	%fd771, %fd762, %fd770;
	abs.f64 	%fd772, %fd771;
	setp.gt.f64 	%p155, %fd767, %fd772;
	selp.f64 	%fd773, %fd767, %fd772, %p155;
	ld.shared.f64 	%fd774, [%r95+152];
	add.f64 	%fd775, %fd770, %fd774;
	mul.f64 	%fd776, %fd775, 0d3FE0000000000000;
	st.shared.f64 	[%r95+144], %fd776;
	sub.f64 	%fd777, %fd768, %fd776;
	abs.f64 	%fd778, %fd777;
	setp.gt.f64 	%p156, %fd773, %fd778;
	selp.f64 	%fd779, %fd773, %fd778, %p156;
	ld.shared.f64 	%fd780, [%r95+160];
	add.f64 	%fd781, %fd776, %fd780;
	mul.f64 	%fd782, %fd781, 0d3FE0000000000000;
	st.shared.f64 	[%r95+152], %fd782;
	sub.f64 	%fd783, %fd774, %fd782;
	abs.f64 	%fd784, %fd783;
	setp.gt.f64 	%p157, %fd779, %fd784;
	selp.f64 	%fd785, %fd779, %fd784, %p157;
	ld.shared.f64 	%fd786, [%r95+168];
	add.f64 	%fd787, %fd782, %fd786;
	mul.f64 	%fd788, %fd787, 0d3FE0000000000000;
	st.shared.f64 	[%r95+160], %fd788;
	sub.f64 	%fd789, %fd780, %fd788;
	abs.f64 	%fd790, %fd789;
	setp.gt.f64 	%p158, %fd785, %fd790;
	selp.f64 	%fd791, %fd785, %fd790, %p158;
	ld.shared.f64 	%fd792, [%r95+176];
	add.f64 	%fd793, %fd788, %fd792;
	mul.f64 	%fd794, %fd793, 0d3FE0000000000000;
	st.shared.f64 	[%r95+168], %fd794;
	sub.f64 	%fd795, %fd786, %fd794;
	abs.f64 	%fd796, %fd795;
	setp.gt.f64 	%p159, %fd791, %fd796;
	selp.f64 	%fd797, %fd791, %fd796, %p159;
	ld.shared.f64 	%fd798, [%r95+184];
	add.f64 	%fd799, %fd794, %fd798;
	mul.f64 	%fd800, %fd799, 0d3FE0000000000000;
	st.shared.f64 	[%r95+176], %fd800;
	sub.f64 	%fd801, %fd792, %fd800;
	abs.f64 	%fd802, %fd801;
	setp.gt.f64 	%p160, %fd797, %fd802;
	selp.f64 	%fd803, %fd797, %fd802, %p160;
	ld.shared.f64 	%fd804, [%r95+192];
	add.f64 	%fd805, %fd800, %fd804;
	mul.f64 	%fd806, %fd805, 0d3FE0000000000000;
	st.shared.f64 	[%r95+184], %fd806;
	sub.f64 	%fd807, %fd798, %fd806;
	abs.f64 	%fd808, %fd807;
	setp.gt.f64 	%p161, %fd803, %fd808;
	selp.f64 	%fd809, %fd803, %fd808, %p161;
	ld.shared.f64 	%fd810, [%r95+200];
	add.f64 	%fd811, %fd806, %fd810;
	mul.f64 	%fd812, %fd811, 0d3FE0000000000000;
	st.shared.f64 	[%r95+192], %fd812;
	sub.f64 	%fd813, %fd804, %fd812;
	abs.f64 	%fd814, %fd813;
	setp.gt.f64 	%p162, %fd809, %fd814;
	selp.f64 	%fd815, %fd809, %fd814, %p162;
	ld.shared.f64 	%fd816, [%r95+208];
	add.f64 	%fd817, %fd812, %fd816;
	mul.f64 	%fd818, %fd817, 0d3FE0000000000000;
	st.shared.f64 	[%r95+200], %fd818;
	sub.f64 	%fd819, %fd810, %fd818;
	abs.f64 	%fd820, %fd819;
	setp.gt.f64 	%p163, %fd815, %fd820;
	selp.f64 	%fd821, %fd815, %fd820, %p163;
	ld.shared.f64 	%fd822, [%r95+216];
	add.f64 	%fd823, %fd818, %fd822;
	mul.f64 	%fd824, %fd823, 0d3FE0000000000000;
	st.shared.f64 	[%r95+208], %fd824;
	sub.f64 	%fd825, %fd816, %fd824;
	abs.f64 	%fd826, %fd825;
	setp.gt.f64 	%p164, %fd821, %fd826;
	selp.f64 	%fd827, %fd821, %fd826, %p164;
	ld.shared.f64 	%fd828, [%r95+224];
	add.f64 	%fd829, %fd824, %fd828;
	mul.f64 	%fd830, %fd829, 0d3FE0000000000000;
	st.shared.f64 	[%r95+216], %fd830;
	sub.f64 	%fd831, %fd822, %fd830;
	abs.f64 	%fd832, %fd831;
	setp.gt.f64 	%p165, %fd827, %fd832;
	selp.f64 	%fd833, %fd827, %fd832, %p165;
	ld.shared.f64 	%fd834, [%r95+232];
	add.f64 	%fd835, %fd830, %fd834;
	mul.f64 	%fd836, %fd835, 0d3FE0000000000000;
	st.shared.f64 	[%r95+224], %fd836;
	sub.f64 	%fd837, %fd828, %fd836;
	abs.f64 	%fd838, %fd837;
	setp.gt.f64 	%p166, %fd833, %fd838;
	selp.f64 	%fd839, %fd833, %fd838, %p166;
	ld.shared.f64 	%fd840, [%r95+240];
	add.f64 	%fd841, %fd836, %fd840;
	mul.f64 	%fd842, %fd841, 0d3FE0000000000000;
	st.shared.f64 	[%r95+232], %fd842;
	sub.f64 	%fd843, %fd834, %fd842;
	abs.f64 	%fd844, %fd843;
	setp.gt.f64 	%p167, %fd839, %fd844;
	selp.f64 	%fd845, %fd839, %fd844, %p167;
	ld.shared.f64 	%fd846, [%r95+248];
	add.f64 	%fd847, %fd842, %fd846;
	mul.f64 	%fd848, %fd847, 0d3FE0000000000000;
	st.shared.f64 	[%r95+240], %fd848;
	sub.f64 	%fd849, %fd840, %fd848;
	abs.f64 	%fd850, %fd849;
	setp.gt.f64 	%p168, %fd845, %fd850;
	selp.f64 	%fd851, %fd845, %fd850, %p168;
	ld.shared.f64 	%fd1071, [%r95+256];
	add.f64 	%fd852, %fd848, %fd1071;
	mul.f64 	%fd1072, %fd852, 0d3FE0000000000000;
	st.shared.f64 	[%r95+248], %fd1072;
	sub.f64 	%fd853, %fd846, %fd1072;
	abs.f64 	%fd854, %fd853;
	setp.gt.f64 	%p169, %fd851, %fd854;
	selp.f64 	%fd1080, %fd851, %fd854, %p169;
	add.s32 	%r174, %r94, %r100;
	add.s32 	%r109, %r174, -1;
	mov.b32 	%r237, 0;
$L__BB2_73:
	add.s32 	%r175, %r237, %r4;
	mad.lo.s32 	%r176, %r237, 33, %r1;
	shl.b32 	%r177, %r176, 3;
	add.s32 	%r179, %r170, %r177;
	ld.shared.f64 	%fd855, [%r179];
	mad.lo.s32 	%r180, %r175, 900, %r109;
	mul.wide.s32 	%rd30, %r180, 8;
	add.s64 	%rd31, %rd1, %rd30;
	st.global.f64 	[%rd31], %fd855;
	bar.sync 	0;
	ld.shared.f64 	%fd856, [%r179+264];
	st.global.f64 	[%rd31+7200], %fd856;
	bar.sync 	0;
	ld.shared.f64 	%fd857, [%r179+528];
	st.global.f64 	[%rd31+14400], %fd857;
	bar.sync 	0;
	ld.shared.f64 	%fd858, [%r179+792];
	st.global.f64 	[%rd31+21600], %fd858;
	bar.sync 	0;
	add.s32 	%r237, %r237, 4;
	setp.eq.s32 	%p170, %r237, %r6;
	mov.b16 	%rs16, 0;
	@%p170 bra 	$L__BB2_78;
	bra.uni 	$L__BB2_73;
$L__BB2_74:
	shl.b32 	%r182, %r231, 5;
	add.s32 	%r102, %r94, %r182;
	mov.b32 	%r238, 0;
$L__BB2_75:
	add.s32 	%r183, %r238, %r4;
	mad.lo.s32 	%r184, %r183, 900, %r102;
	mul.wide.s32 	%rd32, %r184, 8;
	add.s64 	%rd33, %rd1, %rd32;
	ld.global.f64 	%fd859, [%rd33];
	mul.lo.s32 	%r185, %r238, 33;
	sub.s32 	%r186, %r185, %r1;
	shl.b32 	%r187, %r186, 3;
	add.s32 	%r189, %r170, %r187;
	st.shared.f64 	[%r189+248], %fd859;
	bar.sync 	0;
	ld.global.f64 	%fd860, [%rd33+7200];
	st.shared.f64 	[%r189+512], %fd860;
	bar.sync 	0;
	ld.global.f64 	%fd861, [%rd33+14400];
	st.shared.f64 	[%r189+776], %fd861;
	bar.sync 	0;
	ld.global.f64 	%fd862, [%rd33+21600];
	st.shared.f64 	[%r189+1040], %fd862;
	bar.sync 	0;
	add.s32 	%r238, %r238, 4;
	setp.ne.s32 	%p171, %r238, %r6;
	@%p171 bra 	$L__BB2_75;
	ld.shared.f64 	%fd863, [%r95+248];
	add.f64 	%fd864, %fd1072, %fd863;
	mul.f64 	%fd865, %fd864, 0d3FE0000000000000;
	st.shared.f64 	[%r95+256], %fd865;
	sub.f64 	%fd866, %fd1071, %fd865;
	abs.f64 	%fd867, %fd866;
	setp.gt.f64 	%p172, %fd1080, %fd867;
	selp.f64 	%fd868, %fd1080, %fd867, %p172;
	ld.shared.f64 	%fd869, [%r95+240];
	add.f64 	%fd870, %fd865, %fd869;
	mul.f64 	%fd871, %fd870, 0d3FE0000000000000;
	st.shared.f64 	[%r95+248], %fd871;
	sub.f64 	%fd872, %fd863, %fd871;
	abs.f64 	%fd873, %fd872;
	setp.gt.f64 	%p173, %fd868, %fd873;
	selp.f64 	%fd874, %fd868, %fd873, %p173;
	ld.shared.f64 	%fd875, [%r95+232];
	add.f64 	%fd876, %fd871, %fd875;
	mul.f64 	%fd877, %fd876, 0d3FE0000000000000;
	st.shared.f64 	[%r95+240], %fd877;
	sub.f64 	%fd878, %fd869, %fd877;
	abs.f64 	%fd879, %fd878;
	setp.gt.f64 	%p174, %fd874, %fd879;
	selp.f64 	%fd880, %fd874, %fd879, %p174;
	ld.shared.f64 	%fd881, [%r95+224];
	add.f64 	%fd882, %fd877, %fd881;
	mul.f64 	%fd883, %fd882, 0d3FE0000000000000;
	st.shared.f64 	[%r95+232], %fd883;
	sub.f64 	%fd884, %fd875, %fd883;
	abs.f64 	%fd885, %fd884;
	setp.gt.f64 	%p175, %fd880, %fd885;
	selp.f64 	%fd886, %fd880, %fd885, %p175;
	ld.shared.f64 	%fd887, [%r95+216];
	add.f64 	%fd888, %fd883, %fd887;
	mul.f64 	%fd889, %fd888, 0d3FE0000000000000;
	st.shared.f64 	[%r95+224], %fd889;
	sub.f64 	%fd890, %fd881, %fd889;
	abs.f64 	%fd891, %fd890;
	setp.gt.f64 	%p176, %fd886, %fd891;
	selp.f64 	%fd892, %fd886, %fd891, %p176;
	ld.shared.f64 	%fd893, [%r95+208];
	add.f64 	%fd894, %fd889, %fd893;
	mul.f64 	%fd895, %fd894, 0d3FE0000000000000;
	st.shared.f64 	[%r95+216], %fd895;
	sub.f64 	%fd896, %fd887, %fd895;
	abs.f64 	%fd897, %fd896;
	setp.gt.f64 	%p177, %fd892, %fd897;
	selp.f64 	%fd898, %fd892, %fd897, %p177;
	ld.shared.f64 	%fd899, [%r95+200];
	add.f64 	%fd900, %fd895, %fd899;
	mul.f64 	%fd901, %fd900, 0d3FE0000000000000;
	st.shared.f64 	[%r95+208], %fd901;
	sub.f64 	%fd902, %fd893, %fd901;
	abs.f64 	%fd903, %fd902;
	setp.gt.f64 	%p178, %fd898, %fd903;
	selp.f64 	%fd904, %fd898, %fd903, %p178;
	ld.shared.f64 	%fd905, [%r95+192];
	add.f64 	%fd906, %fd901, %fd905;
	mul.f64 	%fd907, %fd906, 0d3FE0000000000000;
	st.shared.f64 	[%r95+200], %fd907;
	sub.f64 	%fd908, %fd899, %fd907;
	abs.f64 	%fd909, %fd908;
	setp.gt.f64 	%p179, %fd904, %fd909;
	selp.f64 	%fd910, %fd904, %fd909, %p179;
	ld.shared.f64 	%fd911, [%r95+184];
	add.f64 	%fd912, %fd907, %fd911;
	mul.f64 	%fd913, %fd912, 0d3FE0000000000000;
	st.shared.f64 	[%r95+192], %fd913;
	sub.f64 	%fd914, %fd905, %fd913;
	abs.f64 	%fd915, %fd914;
	setp.gt.f64 	%p180, %fd910, %fd915;
	selp.f64 	%fd916, %fd910, %fd915, %p180;
	ld.shared.f64 	%fd917, [%r95+176];
	add.f64 	%fd918, %fd913, %fd917;
	mul.f64 	%fd919, %fd918, 0d3FE0000000000000;
	st.shared.f64 	[%r95+184], %fd919;
	sub.f64 	%fd920, %fd911, %fd919;
	abs.f64 	%fd921, %fd920;
	setp.gt.f64 	%p181, %fd916, %fd921;
	selp.f64 	%fd922, %fd916, %fd921, %p181;
	ld.shared.f64 	%fd923, [%r95+168];
	add.f64 	%fd924, %fd919, %fd923;
	mul.f64 	%fd925, %fd924, 0d3FE0000000000000;
	st.shared.f64 	[%r95+176], %fd925;
	sub.f64 	%fd926, %fd917, %fd925;
	abs.f64 	%fd927, %fd926;
	setp.gt.f64 	%p182, %fd922, %fd927;
	selp.f64 	%fd928, %fd922, %fd927, %p182;
	ld.shared.f64 	%fd929, [%r95+160];
	add.f64 	%fd930, %fd925, %fd929;
	mul.f64 	%fd931, %fd930, 0d3FE0000000000000;
	st.shared.f64 	[%r95+168], %fd931;
	sub.f64 	%fd932, %fd923, %fd931;
	abs.f64 	%fd933, %fd932;
	setp.gt.f64 	%p183, %fd928, %fd933;
	selp.f64 	%fd934, %fd928, %fd933, %p183;
	ld.shared.f64 	%fd935, [%r95+152];
	add.f64 	%fd936, %fd931, %fd935;
	mul.f64 	%fd937, %fd936, 0d3FE0000000000000;
	st.shared.f64 	[%r95+160], %fd937;
	sub.f64 	%fd938, %fd929, %fd937;
	abs.f64 	%fd939, %fd938;
	setp.gt.f64 	%p184, %fd934, %fd939;
	selp.f64 	%fd940, %fd934, %fd939, %p184;
	ld.shared.f64 	%fd941, [%r95+144];
	add.f64 	%fd942, %fd937, %fd941;
	mul.f64 	%fd943, %fd942, 0d3FE0000000000000;
	st.shared.f64 	[%r95+152], %fd943;
	sub.f64 	%fd944, %fd935, %fd943;
	abs.f64 	%fd945, %fd944;
	setp.gt.f64 	%p185, %fd940, %fd945;
	selp.f64 	%fd946, %fd940, %fd945, %p185;
	ld.shared.f64 	%fd947, [%r95+136];
	add.f64 	%fd948, %fd943, %fd947;
	mul.f64 	%fd949, %fd948, 0d3FE0000000000000;
	st.shared.f64 	[%r95+144], %fd949;
	sub.f64 	%fd950, %fd941, %fd949;
	abs.f64 	%fd951, %fd950;
	setp.gt.f64 	%p186, %fd946, %fd951;
	selp.f64 	%fd952, %fd946, %fd951, %p186;
	ld.shared.f64 	%fd953, [%r95+128];
	add.f64 	%fd954, %fd949, %fd953;
	mul.f64 	%fd955, %fd954, 0d3FE0000000000000;
	st.shared.f64 	[%r95+136], %fd955;
	sub.f64 	%fd956, %fd947, %fd955;
	abs.f64 	%fd957, %fd956;
	setp.gt.f64 	%p187, %fd952, %fd957;
	selp.f64 	%fd958, %fd952, %fd957, %p187;
	ld.shared.f64 	%fd959, [%r95+120];
	add.f64 	%fd960, %fd955, %fd959;
	mul.f64 	%fd961, %fd960, 0d3FE0000000000000;
	st.shared.f64 	[%r95+128], %fd961;
	sub.f64 	%fd962, %fd953, %fd961;
	abs.f64 	%fd963, %fd962;
	setp.gt.f64 	%p188, %fd958, %fd963;
	selp.f64 	%fd964, %fd958, %fd963, %p188;
	ld.shared.f64 	%fd965, [%r95+112];
	add.f64 	%fd966, %fd961, %fd965;
	mul.f64 	%fd967, %fd966, 0d3FE0000000000000;
	st.shared.f64 	[%r95+120], %fd967;
	sub.f64 	%fd968, %fd959, %fd967;
	abs.f64 	%fd969, %fd968;
	setp.gt.f64 	%p189, %fd964, %fd969;
	selp.f64 	%fd970, %fd964, %fd969, %p189;
	ld.shared.f64 	%fd971, [%r95+104];
	add.f64 	%fd972, %fd967, %fd971;
	mul.f64 	%fd973, %fd972, 0d3FE0000000000000;
	st.shared.f64 	[%r95+112], %fd973;
	sub.f64 	%fd974, %fd965, %fd973;
	abs.f64 	%fd975, %fd974;
	setp.gt.f64 	%p190, %fd970, %fd975;
	selp.f64 	%fd976, %fd970, %fd975, %p190;
	ld.shared.f64 	%fd977, [%r95+96];
	add.f64 	%fd978, %fd973, %fd977;
	mul.f64 	%fd979, %fd978, 0d3FE0000000000000;
	st.shared.f64 	[%r95+104], %fd979;
	sub.f64 	%fd980, %fd971, %fd979;
	abs.f64 	%fd981, %fd980;
	setp.gt.f64 	%p191, %fd976, %fd981;
	selp.f64 	%fd982, %fd976, %fd981, %p191;
	ld.shared.f64 	%fd983, [%r95+88];
	add.f64 	%fd984, %fd979, %fd983;
	mul.f64 	%fd985, %fd984, 0d3FE0000000000000;
	st.shared.f64 	[%r95+96], %fd985;
	sub.f64 	%fd986, %fd977, %fd985;
	abs.f64 	%fd987, %fd986;
	setp.gt.f64 	%p192, %fd982, %fd987;
	selp.f64 	%fd988, %fd982, %fd987, %p192;
	ld.shared.f64 	%fd989, [%r95+80];
	add.f64 	%fd990, %fd985, %fd989;
	mul.f64 	%fd991, %fd990, 0d3FE0000000000000;
	st.shared.f64 	[%r95+88], %fd991;
	sub.f64 	%fd992, %fd983, %fd991;
	abs.f64 	%fd993, %fd992;
	setp.gt.f64 	%p193, %fd988, %fd993;
	selp.f64 	%fd994, %fd988, %fd993, %p193;
	ld.shared.f64 	%fd995, [%r95+72];
	add.f64 	%fd996, %fd991, %fd995;
	mul.f64 	%fd997, %fd996, 0d3FE0000000000000;
	st.shared.f64 	[%r95+80], %fd997;
	sub.f64 	%fd998, %fd989, %fd997;
	abs.f64 	%fd999, %fd998;
	setp.gt.f64 	%p194, %fd994, %fd999;
	selp.f64 	%fd1000, %fd994, %fd999, %p194;
	ld.shared.f64 	%fd1001, [%r95+64];
	add.f64 	%fd1002, %fd997, %fd1001;
	mul.f64 	%fd1003, %fd1002, 0d3FE0000000000000;
	st.shared.f64 	[%r95+72], %fd1003;
	sub.f64 	%fd1004, %fd995, %fd1003;
	abs.f64 	%fd1005, %fd1004;
	setp.gt.f64 	%p195, %fd1000, %fd1005;
	selp.f64 	%fd1006, %fd1000, %fd1005, %p195;
	ld.shared.f64 	%fd1007, [%r95+56];
	add.f64 	%fd1008, %fd1003, %fd1007;
	mul.f64 	%fd1009, %fd1008, 0d3FE0000000000000;
	st.shared.f64 	[%r95+64], %fd1009;
	sub.f64 	%fd1010, %fd1001, %fd1009;
	abs.f64 	%fd1011, %fd1010;
	setp.gt.f64 	%p196, %fd1006, %fd1011;
	selp.f64 	%fd1012, %fd1006, %fd1011, %p196;
	ld.shared.f64 	%fd1013, [%r95+48];
	add.f64 	%fd1014, %fd1009, %fd1013;
	mul.f64 	%fd1015, %fd1014, 0d3FE0000000000000;
	st.shared.f64 	[%r95+56], %fd1015;
	sub.f64 	%fd1016, %fd1007, %fd1015;
	abs.f64 	%fd1017, %fd1016;
	setp.gt.f64 	%p197, %fd1012, %fd1017;
	selp.f64 	%fd1018, %fd1012, %fd1017, %p197;
	ld.shared.f64 	%fd1019, [%r95+40];
	add.f64 	%fd1020, %fd1015, %fd1019;
	mul.f64 	%fd1021, %fd1020, 0d3FE0000000000000;
	st.shared.f64 	[%r95+48], %fd1021;
	sub.f64 	%fd1022, %fd1013, %fd1021;
	abs.f64 	%fd1023, %fd1022;
	setp.gt.f64 	%p198, %fd1018, %fd1023;
	selp.f64 	%fd1024, %fd1018, %fd1023, %p198;
	ld.shared.f64 	%fd1025, [%r95+32];
	add.f64 	%fd1026, %fd1021, %fd1025;
	mul.f64 	%fd1027, %fd1026, 0d3FE0000000000000;
	st.shared.f64 	[%r95+40], %fd1027;
	sub.f64 	%fd1028, %fd1019, %fd1027;
	abs.f64 	%fd1029, %fd1028;
	setp.gt.f64 	%p199, %fd1024, %fd1029;
	selp.f64 	%fd1030, %fd1024, %fd1029, %p199;
	ld.shared.f64 	%fd1031, [%r95+24];
	add.f64 	%fd1032, %fd1027, %fd1031;
	mul.f64 	%fd1033, %fd1032, 0d3FE0000000000000;
	st.shared.f64 	[%r95+32], %fd1033;
	sub.f64 	%fd1034, %fd1025, %fd1033;
	abs.f64 	%fd1035, %fd1034;
	setp.gt.f64 	%p200, %fd1030, %fd1035;
	selp.f64 	%fd1036, %fd1030, %fd1035, %p200;
	ld.shared.f64 	%fd1037, [%r95+16];
	add.f64 	%fd1038, %fd1033, %fd1037;
	mul.f64 	%fd1039, %fd1038, 0d3FE0000000000000;
	st.shared.f64 	[%r95+24], %fd1039;
	sub.f64 	%fd1040, %fd1031, %fd1039;
	abs.f64 	%fd1041, %fd1040;
	setp.gt.f64 	%p201, %fd1036, %fd1041;
	selp.f64 	%fd1042, %fd1036, %fd1041, %p201;
	ld.shared.f64 	%fd1043, [%r95+8];
	add.f64 	%fd1044, %fd1039, %fd1043;
	mul.f64 	%fd1045, %fd1044, 0d3FE0000000000000;
	st.shared.f64 	[%r95+16], %fd1045;
	sub.f64 	%fd1046, %fd1037, %fd1045;
	abs.f64 	%fd1047, %fd1046;
	setp.gt.f64 	%p202, %fd1042, %fd1047;
	selp.f64 	%fd1048, %fd1042, %fd1047, %p202;
	ld.shared.f64 	%fd1071, [%r95];
	add.f64 	%fd1049, %fd1045, %fd1071;
	mul.f64 	%fd1072, %fd1049, 0d3FE0000000000000;
	st.shared.f64 	[%r95+8], %fd1072;
	sub.f64 	%fd1050, %fd1043, %fd1072;
	abs.f64 	%fd1051, %fd1050;
	setp.gt.f64 	%p203, %fd1048, %fd1051;
	selp.f64 	%fd1080, %fd1048, %fd1051, %p203;
	add.s32 	%r114, %r102, -1;
	mov.b32 	%r239, 0;
$L__BB2_77:
	add.s32 	%r191, %r239, %r4;
	mul.lo.s32 	%r192, %r239, 33;
	sub.s32 	%r193, %r192, %r1;
	shl.b32 	%r194, %r193, 3;
	add.s32 	%r196, %r170, %r194;
	ld.shared.f64 	%fd1052, [%r196+256];
	mad.lo.s32 	%r197, %r191, 900, %r114;
	mul.wide.s32 	%rd34, %r197, 8;
	add.s64 	%rd35, %rd1, %rd34;
	st.global.f64 	[%rd35], %fd1052;
	bar.sync 	0;
	ld.shared.f64 	%fd1053, [%r196+520];
	st.global.f64 	[%rd35+7200], %fd1053;
	bar.sync 	0;
	ld.shared.f64 	%fd1054, [%r196+784];
	st.global.f64 	[%rd35+14400], %fd1054;
	bar.sync 	0;
	ld.shared.f64 	%fd1055, [%r196+1048];
	st.global.f64 	[%rd35+21600], %fd1055;
	bar.sync 	0;
	add.s32 	%r239, %r239, 4;
	setp.ne.s32 	%p204, %r239, %r6;
	mov.b16 	%rs16, 1;
	@%p204 bra 	$L__BB2_77;
$L__BB2_78:
	add.s32 	%r231, %r231, 1;
	setp.ne.s32 	%p205, %r231, %r8;
	@%p205 bra 	$L__BB2_69;
$L__BB2_79:
	setp.gt.s32 	%p206, %r5, 809999;
	selp.f64 	%fd1056, 0d0000000000000000, %fd1080, %p206;
	shl.b32 	%r198, %r1, 3;
	mov.u32 	%r199, _ZZ36compute_k_direction_kernel_32_threadPdS_E7sh_data;
	add.s32 	%r118, %r199, %r198;
	st.shared.f64 	[%r118], %fd1056;
	bar.sync 	0;
	setp.lt.u32 	%p207, %r240, 2;
	@%p207 bra 	$L__BB2_83;
$L__BB2_80:
	shr.u32 	%r120, %r240, 1;
	setp.ge.u32 	%p208, %r1, %r120;
	@%p208 bra 	$L__BB2_82;
	ld.shared.f64 	%fd1057, [%r118];
	shl.b32 	%r200, %r120, 3;
	add.s32 	%r201, %r118, %r200;
	ld.shared.f64 	%fd1058, [%r201];
	setp.gt.f64 	%p209, %fd1057, %fd1058;
	selp.f64 	%fd1059, %fd1057, %fd1058, %p209;
	st.shared.f64 	[%r118], %fd1059;
$L__BB2_82:
	bar.sync 	0;
	setp.gt.u32 	%p210, %r240, 3;
	mov.u32 	%r240, %r120;
	@%p210 bra 	$L__BB2_80;
$L__BB2_83:
	setp.ne.s32 	%p211, %r1, 0;
	@%p211 bra 	$L__BB2_85;
	ld.shared.f64 	%fd1060, [_ZZ36compute_k_direction_kernel_32_threadPdS_E7sh_data];
	cvta.to.global.u64 	%rd36, %rd7;
	mul.wide.u32 	%rd37, %r2, 8;
	add.s64 	%rd38, %rd36, %rd37;
	st.global.f64 	[%rd38], %fd1060;
$L__BB2_85:
	ret;

}
	// .globl	_ZN3cub18CUB_300001_SM_10006detail11EmptyKernelIvEEvv
.visible .entry _ZN3cub18CUB_300001_SM_10006detail11EmptyKernelIvEEvv()
{


	ret;

}
	// .globl	_ZN3cub18CUB_300001_SM_10006detail6reduce28DeviceReduceSingleTileKernelINS2_10policy_hubIdjN4cuda3__47maximumIdEEE10Policy1000EN6thrust24THRUST_300001_SM_1000_NS10device_ptrIdEEPdjS8_ddNS5_3std3__410__identityEEEvT0_T1_T2_T3_T4_T6_
.visible .entry _ZN3cub18CUB_300001_SM_10006detail6reduce28DeviceReduceSingleTileKernelINS2_10policy_hubIdjN4cuda3__47maximumIdEEE10Policy1000EN6thrust24THRUST_300001_SM_1000_NS10device_ptrIdEEPdjS8_ddNS5_3std3__410__identityEEEvT0_T1_T2_T3_T4_T6_(
	.param .align 8 .b8 _ZN3cub18CUB_300001_SM_10006detail6reduce28DeviceReduceSingleTileKernelINS2_10policy_hubIdjN4cuda3__47maximumIdEEE10Policy1000EN6thrust24THRUST_300001_SM_1000_NS10device_ptrIdEEPdjS8_ddNS5_3std3__410__identityEEEvT0_T1_T2_T3_T4_T6__param_0[8],
	.param .u64 .ptr .align 1 _ZN3cub18CUB_300001_SM_10006detail6reduce28DeviceReduceSingleTileKernelINS2_10policy_hubIdjN4cuda3__47maximumIdEEE10Policy1000EN6thrust24THRUST_300001_SM_1000_NS10device_ptrIdEEPdjS8_ddNS5_3std3__410__identityEEEvT0_T1_T2_T3_T4_T6__param_1,
	.param .u32 _ZN3cub18CUB_300001_SM_10006detail6reduce28DeviceReduceSingleTileKernelINS2_10policy_hubIdjN4cuda3__47maximumIdEEE10Policy1000EN6thrust24THRUST_300001_SM_1000_NS10device_ptrIdEEPdjS8_ddNS5_3std3__410__identityEEEvT0_T1_T2_T3_T4_T6__param_2,
	.param .align 1 .b8 _ZN3cub18CUB_300001_SM_10006detail6reduce28DeviceReduceSingleTileKernelINS2_10policy_hubIdjN4cuda3__47maximumIdEEE10Policy1000EN6thrust24THRUST_300001_SM_1000_NS10device_ptrIdEEPdjS8_ddNS5_3std3__410__identityEEEvT0_T1_T2_T3_T4_T6__param_3[1],
	.param .f64 _ZN3cub18CUB_300001_SM_10006detail6reduce28DeviceReduceSingleTileKernelINS2_10policy_hubIdjN4cuda3__47maximumIdEEE10Policy1000EN6thrust24THRUST_300001_SM_1000_NS10device_ptrIdEEPdjS8_ddNS5_3std3__410__identityEEEvT0_T1_T2_T3_T4_T6__param_4,
	.param .align 1 .b8 _ZN3cub18CUB_300001_SM_10006detail6reduce28DeviceReduceSingleTileKernelINS2_10policy_hubIdjN4cuda3__47maximumIdEEE10Policy1000EN6thrust24THRUST_300001_SM_1000_NS10device_ptrIdEEPdjS8_ddNS5_3std3__410__identityEEEvT0_T1_T2_T3_T4_T6__param_5[1]
)
.maxntid 256
.minnctapersm 1
{
	.reg .pred 	%p<169>;
	.reg .b32 	%r<286>;
	.reg .b64 	%rd<114>;
	.reg .b64 	%fd<309>;
	// demoted variable
	.shared .align 8 .b8 _ZZN3cub18CUB_300001_SM_10006detail6reduce28DeviceReduceSingleTileKernelINS2_10policy_hubIdjN4cuda3__47maximumIdEEE10Policy1000EN6thrust24THRUST_300001_SM_1000_NS10device_ptrIdEEPdjS8_ddNS5_3std3__410__identityEEEvT0_T1_T2_T3_T4_T6_E12temp_storage[80];
	ld.param.u64 	%rd9, [_ZN3cub18CUB_300001_SM_10006detail6reduce28DeviceReduceSingleTileKernelINS2_10policy_hubIdjN4cuda3__47maximumIdEEE10Policy1000EN6thrust24THRUST_300001_SM_1000_NS10device_ptrIdEEPdjS8_ddNS5_3std3__410__identityEEEvT0_T1_T2_T3_T4_T6__param_0];
	ld.param.u64 	%rd10, [_ZN3cub18CUB_300001_SM_10006detail6reduce28DeviceReduceSingleTileKernelINS2_10policy_hubIdjN4cuda3__47maximumIdEEE10Policy1000EN6thrust24THRUST_300001_SM_1000_NS10device_ptrIdEEPdjS8_ddNS5_3std3__410__identityEEEvT0_T1_T2_T3_T4_T6__param_1];
	ld.param.u32 	%r51, [_ZN3cub18CUB_300001_SM_10006detail6reduce28DeviceReduceSingleTileKernelINS2_10policy_hubIdjN4cuda3__47maximumIdEEE10Policy1000EN6thrust24THRUST_300001_SM_1000_NS10device_ptrIdEEPdjS8_ddNS5_3std3__410__identityEEEvT0_T1_T2_T3_T4_T6__param_2];
	ld.param.f64 	%fd42, [_ZN3cub18CUB_300001_SM_10006detail6reduce28DeviceReduceSingleTileKernelINS2_10policy_hubIdjN4cuda3__47maximumIdEEE10Policy1000EN6thrust24THRUST_300001_SM_1000_NS10device_ptrIdEEPdjS8_ddNS5_3std3__410__identityEEEvT0_T1_T2_T3_T4_T6__param_4];
	cvta.to.global.u64 	%rd1, %rd10;
	setp.ne.s32 	%p1, %r51, 0;
	@%p1 bra 	$L__BB4_3;
	mov.u32 	%r268, %tid.x;
	setp.ne.s32 	%p168, %r268, 0;
	@%p168 bra 	$L__BB4_52;
	st.global.f64 	[%rd1], %fd42;
	bra.uni 	$L__BB4_52;
$L__BB4_3:
	cvta.to.global.u64 	%rd2, %rd9;
	setp.gt.u32 	%p2, %r51, 2047;
	@%p2 bra 	$L__BB4_28;
	mov.u32 	%r1, %tid.x;
	setp.ge.u32 	%p80, %r1, %r51;
	mov.f64 	%fd296, 0d0000000000000000;
	mov.u32 	%r272, %r1;
	@%p80 bra 	$L__BB4_6;
	mul.wide.u32 	%rd83, %r1, 8;
	add.s64 	%rd84, %rd2, %rd83;
	ld.global.f64 	%fd296, [%rd84];
	add.s32 	%r272, %r1, 256;
$L__BB4_6:
	setp.ge.u32 	%p81, %r272, %r51;
	@%p81 bra 	$L__BB4_19;
	not.b32 	%r145, %r272;
	add.s32 	%r146, %r51, %r145;
	shr.u32 	%r147, %r146, 8;
	add.s32 	%r4, %r147, 1;
	and.b32  	%r5, %r4, 15;
	setp.lt.u32 	%p82, %r146, 3840;
	@%p82 bra 	$L__BB4_10;
	and.b32  	%r148, %r4, 33554416;
	neg.s32 	%r270, %r148;
	mul.wide.u32 	%rd85, %r272, 8;
	add.s64 	%rd86, %rd85, %rd2;
	add.s64 	%rd112, %rd86, 16384;
$L__BB4_9:
	.pragma "nounroll";
	ld.global.f64 	%fd157, [%rd112+-16384];
	setp.lt.f64 	%p83, %fd296, %fd157;
	selp.f64 	%fd158, %fd157, %fd296, %p83;
	ld.global.f64 	%fd159, [%rd112+-14336];
	setp.lt.f64 	%p84, %fd158, %fd159;
	selp.f64 	%fd160, %fd159, %fd158, %p84;
	ld.global.f64 	%fd161, [%rd112+-12288];
	setp.lt.f64 	%p85, %fd160, %fd161;
	selp.f64 	%fd162, %fd161, %fd160, %p85;
	ld.global.f64 	%fd163, [%rd112+-10240];
	setp.lt.f64 	%p86, %fd162, %fd163;
	selp.f64 	%fd164, %fd163, %fd162, %p86;
	ld.global.f64 	%fd165, [%rd112+-8192];
	setp.lt.f64 	%p87, %fd164, %fd165;
	selp.f64 	%fd166, %fd165, %fd164, %p87;
	ld.global.f64 	%fd167, [%rd112+-6144];
	setp.lt.f64 	%p88, %fd166, %fd167;
	selp.f64 	%fd168, %fd167, %fd166, %p88;
	ld.global.f64 	%fd169, [%rd112+-4096];
	setp.lt.f64 	%p89, %fd168, %fd169;
	selp.f64 	%fd170, %fd169, %fd168, %p89;
	ld.global.f64 	%fd171, [%rd112+-2048];
	setp.lt.f64 	%p90, %fd170, %fd171;
	selp.f64 	%fd172, %fd171, %fd170, %p90;
	ld.global.f64 	%fd173, [%rd112];
	setp.lt.f64 	%p91, %fd172, %fd173;
	selp.f64 	%fd174, %fd173, %fd172, %p91;
	ld.global.f64 	%fd175, [%rd112+2048];
	setp.lt.f64 	%p92, %fd174, %fd175;
	selp.f64 	%fd176, %fd175, %fd174, %p92;
	ld.global.f64 	%fd177, [%rd112+4096];
	setp.lt.f64 	%p93, %fd176, %fd177;
	selp.f64 	%fd178, %fd177, %fd176, %p93;
	ld.global.f64 	%fd179, [%rd112+6144];
	setp.lt.f64 	%p94, %fd178, %fd179;
	selp.f64 	%fd180, %fd179, %fd178, %p94;
	ld.global.f64 	%fd181, [%rd112+8192];
	setp.lt.f64 	%p95, %fd180, %fd181;
	selp.f64 	%fd182, %fd181, %fd180, %p95;
	ld.global.f64 	%fd183, [%rd112+10240];
	setp.lt.f64 	%p96, %fd182, %fd183;
	selp.f64 	%fd184, %fd183, %fd182, %p96;
	ld.global.f64 	%fd185, [%rd112+12288];
	setp.lt.f64 	%p97, %fd184, %fd185;
	selp.f64 	%fd186, %fd185, %fd184, %p97;
	ld.global.f64 	%fd187, [%rd112+14336];
	setp.lt.f64 	%p98, %fd186, %fd187;
	selp.f64 	%fd296, %fd187, %fd186, %p98;
	add.s32 	%r272, %r272, 4096;
	add.s32 	%r270, %r270, 16;
	add.s64 	%rd112, %rd112, 32768;
	setp.ne.s32 	%p99, %r270, 0;
	@%p99 bra 	$L__BB4_9;
$L__BB4_10:
	setp.eq.s32 	%p100, %r5, 0;
	@%p100 bra 	$L__BB4_19;
	and.b32  	%r12, %r4, 7;
	setp.lt.u32 	%p101, %r5, 8;
	@%p101 bra 	$L__BB4_13;
	mul.wide.u32 	%rd87, %r272, 8;
	add.s64 	%rd88, %rd2, %rd87;
	ld.global.f64 	%fd189, [%rd88];
	setp.lt.f64 	%p102, %fd296, %fd189;
	selp.f64 	%fd190, %fd189, %fd296, %p102;
	ld.global.f64 	%fd191, [%rd88+2048];
	setp.lt.f64 	%p103, %fd190, %fd191;
	selp.f64 	%fd192, %fd191, %fd190, %p103;
	ld.global.f64 	%fd193, [%rd88+4096];
	setp.lt.f64 	%p104, %fd192, %fd193;
	selp.f64 	%fd194, %fd193, %fd192, %p104;
	ld.global.f64 	%fd195, [%rd88+6144];
	setp.lt.f64 	%p105, %fd194, %fd195;
	selp.f64 	%fd196, %fd195, %fd194, %p105;
	ld.global.f64 	%fd197, [%rd88+8192];
	setp.lt.f64 	%p106, %fd196, %fd197;
	selp.f64 	%fd198, %fd197, %fd196, %p106;
	ld.global.f64 	%fd199, [%rd88+10240];
	setp.lt.f64 	%p107, %fd198, %fd199;
	selp.f64 	%fd200, %fd199, %fd198, %p107;
	ld.global.f64 	%fd201, [%rd88+12288];
	setp.lt.f64 	%p108, %fd200, %fd201;
	selp.f64 	%fd202, %fd201, %fd200, %p108;
	ld.global.f64 	%fd203, [%rd88+14336];
	setp.lt.f64 	%p109, %fd202, %fd203;
	selp.f64 	%fd296, %fd203, %fd202, %p109;
	add.s32 	%r272, %r272, 2048;
$L__BB4_13:
	setp.eq.s32 	%p110, %r12, 0;
	@%p110 bra 	$L__BB4_19;
	and.b32  	%r15, %r4, 3;
	setp.lt.u32 	%p111, %r12, 4;
	@%p111 bra 	$L__BB4_16;
	mul.wide.u32 	%rd89, %r272, 8;
	add.s64 	%rd90, %rd2, %rd89;
	ld.global.f64 	%fd205, [%rd90];
	setp.lt.f64 	%p112, %fd296, %fd205;
	selp.f64 	%fd206, %fd205, %fd296, %p112;
	ld.global.f64 	%fd207, [%rd90+2048];
	setp.lt.f64 	%p113, %fd206, %fd207;
	selp.f64 	%fd208, %fd207, %fd206, %p113;
	ld.global.f64 	%fd209, [%rd90+4096];
	setp.lt.f64 	%p114, %fd208, %fd209;
	selp.f64 	%fd210, %fd209, %fd208, %p114;
	ld.global.f64 	%fd211, [%rd90+6144];
	setp.lt.f64 	%p115, %fd210, %fd211;
	selp.f64 	%fd296, %fd211, %fd210, %p115;
	add.s32 	%r272, %r272, 1024;
$L__BB4_16:
	setp.eq.s32 	%p116, %r15, 0;
	@%p116 bra 	$L__BB4_19;
	mul.wide.u32 	%rd91, %r272, 8;
	add.s64 	%rd113, %rd2, %rd91;
	neg.s32 	%r275, %r15;
$L__BB4_18:
	.pragma "nounroll";
	ld.global.f64 	%fd212, [%rd113];
	setp.lt.f64 	%p117, %fd296, %fd212;
	selp.f64 	%fd296, %fd212, %fd296, %p117;
	add.s64 	%rd113, %rd113, 2048;
	add.s32 	%r275, %r275, 1;
	setp.ne.s32 	%p118, %r275, 0;
	@%p118 bra 	$L__BB4_18;
$L__BB4_19:
	setp.lt.u32 	%p119, %r51, 256;
	@%p119 bra 	$L__BB4_24;
	// begin inline asm
	mov.u32 %r212, %laneid;
	// end inline asm
	mov.b64 	%rd102, %fd296;
	mov.b64 	{%r214, %r219}, %rd102;
	mov.b32 	%r220, 1;
	mov.b32 	%r261, 31;
	mov.b32 	%r262, -1;
	// begin inline asm
	shfl.sync.down.b32 %r213, %r214, %r220, %r261, %r262;
	// end inline asm
	// begin inline asm
	shfl.sync.down.b32 %r218, %r219, %r220, %r261, %r262;
	// end inline asm
	mov.b64 	%rd103, {%r213, %r218};
	mov.b64 	%fd260, %rd103;
	setp.gt.s32 	%p147, %r212, 30;
	setp.lt.f64 	%p148, %fd296, %fd260;
	selp.f64 	%fd261, %fd260, %fd296, %p148;
	selp.f64 	%fd262, %fd296, %fd261, %p147;
	mov.b64 	%rd104, %fd262;
	mov.b64 	{%r224, %r229}, %rd104;
	mov.b32 	%r230, 2;
	// begin inline asm
	shfl.sync.down.b32 %r223, %r224, %r230, %r261, %r262;
	// end inline asm
	// begin inline asm
	shfl.sync.down.b32 %r228, %r229, %r230, %r261, %r262;
	// end inline asm
	mov.b64 	%rd105, {%r223, %r228};
	mov.b64 	%fd263, %rd105;
	setp.gt.s32 	%p149, %r212, 29;
	setp.lt.f64 	%p150, %fd262, %fd263;
	selp.f64 	%fd264, %fd263, %fd262, %p150;
	selp.f64 	%fd265, %fd262, %fd264, %p149;
	mov.b64 	%rd106, %fd265;
	mov.b64 	{%r234, %r239}, %rd106;
	mov.b32 	%r240, 4;
	// begin inline asm
	shfl.sync.down.b32 %r233, %r234, %r240, %r261, %r262;
	// end inline asm
	// begin inline asm
	shfl.sync.down.b32 %r238, %r239, %r240, %r261, %r262;
	// end inline asm
	mov.b64 	%rd107, {%r233, %r238};
	mov.b64 	%fd266, %rd107;
	setp.gt.s32 	%p151, %r212, 27;
	setp.lt.f64 	%p152, %fd265, %fd266;
	selp.f64 	%fd267, %fd266, %fd265, %p152;
	selp.f64 	%fd268, %fd265, %fd267, %p151;
	mov.b64 	%rd108, %fd268;
	mov.b64 	{%r244, %r249}, %rd108;
	mov.b32 	%r250, 8;
	// begin inline asm
	shfl.sync.down.b32 %r243, %r244, %r250, %r261, %r262;
	// end inline asm
	// begin inline asm
	shfl.sync.down.b32 %r248, %r249, %r250, %r261, %r262;
	// end inline asm
	mov.b64 	%rd109, {%r243, %r248};
	mov.b64 	%fd269, %rd109;
	setp.gt.s32 	%p153, %r212, 23;
	setp.lt.f64 	%p154, %fd268, %fd269;
	selp.f64 	%fd270, %fd269, %fd268, %p154;
	selp.f64 	%fd271, %fd268, %fd270, %p153;
	mov.b64 	%rd110, %fd271;
	mov.b64 	{%r254, %r259}, %rd110;
	mov.b32 	%r260, 16;
	// begin inline asm
	shfl.sync.down.b32 %r253, %r254, %r260, %r261, %r262;
	// end inline asm
	// begin inline asm
	shfl.sync.down.b32 %r258, %r259, %r260, %r261, %r262;
	// end inline asm
	mov.b64 	%rd111, {%r253, %r258};
	mov.b64 	%fd272, %rd111;
	setp.gt.s32 	%p155, %r212, 15;
	setp.lt.f64 	%p156, %fd271, %fd272;
	selp.f64 	%fd16, %fd272, %fd271, %p156;
	selp.f64 	%fd308, %fd271, %fd16, %p155;
	setp.ne.s32 	%p157, %r212, 0;
	@%p157 bra 	$L__BB4_22;
	shr.u32 	%r263, %r1, 2;
	and.b32  	%r264, %r263, 248;
	mov.u32 	%r265, _ZZN3cub18CUB_300001_SM_10006detail6reduce28DeviceReduceSingleTileKernelINS2_10policy_hubIdjN4cuda3__47maximumIdEEE10Policy1000EN6thrust24THRUST_300001_SM_1000_NS10device_ptrIdEEPdjS8_ddNS5_3std3__410__identityEEEvT0_T1_T2_T3_T4_T6_E12temp_storage;
	add.s32 	%r266, %r265, %r264;
	st.shared.f64 	[%r266+8], %fd16;
$L__BB4_22:
	bar.sync 	0;
	setp.ne.s32 	%p158, %r1, 0;
	@%p158 bra 	$L__BB4_50;
	ld.shared.f64 	%fd273, [_ZZN3cub18CUB_300001_SM_10006detail6reduce28DeviceReduceSingleTileKernelINS2_10policy_hubIdjN4cuda3__47maximumIdEEE10Policy1000EN6thrust24THRUST_300001_SM_1000_NS10device_ptrIdEEPdjS8_ddNS5_3std3__410__identityEEEvT0_T1_T2_T3_T4_T6_E12temp_storage+16];
	setp.lt.f64 	%p159, %fd308, %fd273;
	selp.f64 	%fd274, %fd273, %fd308, %p159;
	ld.shared.f64 	%fd275, [_ZZN3cub18CUB_300001_SM_10006detail6reduce28DeviceReduceSingleTileKernelINS2_10policy_hubIdjN4cuda3__47maximumIdEEE10Policy1000EN6thrust24THRUST_300001_SM_1000_NS10device_ptrIdEEPdjS8_ddNS5_3std3__410__identityEEEvT0_T1_T2_T3_T4_T6_E12temp_storage+24];
	setp.lt.f64 	%p160, %fd274, %fd275;
	selp.f64 	%fd276, %fd275, %fd274, %p160;
	ld.shared.f64 	%fd277, [_ZZN3cub18CUB_300001_SM_10006detail6reduce28DeviceReduceSingleTileKernelINS2_10policy_hubIdjN4cuda3__47maximumIdEEE10Policy1000EN6thrust24THRUST_300001_SM_1000_NS10device_ptrIdEEPdjS8_ddNS5_3std3__410__identityEEEvT0_T1_T2_T3_T4_T6_E12temp_storage+32];
	setp.lt.f64 	%p161, %fd276, %fd277;
	selp.f64 	%fd278, %fd277, %fd276, %p161;
	ld.shared.f64 	%fd279, [_ZZN3cub18CUB_300001_SM_10006detail6reduce28DeviceReduceSingleTileKernelINS2_10policy_hubIdjN4cuda3__47maximumIdEEE10Policy1000EN6thrust24THRUST_300001_SM_1000_NS10device_ptrIdEEPdjS8_ddNS5_3std3__410__identityEEEvT0_T1_T2_T3_T4_T6_E12temp_storage+40];
	setp.lt.f64 	%p162, %fd278, %fd279;
	selp.f64 	%fd280, %fd279, %fd278, %p162;
	ld.shared.f64 	%fd281, [_ZZN3cub18CUB_300001_SM_10006detail6reduce28DeviceReduceSingleTileKernelINS2_10policy_hubIdjN4cuda3__47maximumIdEEE10Policy1000EN6thrust24THRUST_300001_SM_1000_NS10device_ptrIdEEPdjS8_ddNS5_3std3__410__identityEEEvT0_T1_T2_T3_T4_T6_E12temp_storage+48];
	setp.lt.f64 	%p163, %fd280, %fd281;
	selp.f64 	%fd282, %fd281, %fd280, %p163;
	ld.shared.f64 	%fd283, [_ZZN3cub18CUB_300001_SM_10006detail6reduce28DeviceReduceSingleTileKernelINS2_10policy_hubIdjN4cuda3__47maximumIdEEE10Policy1000EN6thrust24THRUST_300001_SM_1000_NS10device_ptrIdEEPdjS8_ddNS5_3std3__410__identityEEEvT0_T1_T2_T3_T4_T6_E12temp_storage+56];
	setp.lt.f64 	%p164, %fd282, %fd283;
	selp.f64 	%fd284, %fd283, %fd282, %p164;
	ld.shared.f64 	%fd285, [_ZZN3cub18CUB_300001_SM_10006detail6reduce28DeviceReduceSingleTileKernelINS2_10policy_hubIdjN4cuda3__47maximumIdEEE10Policy1000EN6thrust24THRUST_300001_SM_1000_NS10device_ptrIdEEPdjS8_ddNS5_3std3__410__identityEEEvT0_T1_T2_T3_T4_T6_E12temp_storage+64];
	setp.lt.f64 	%p165, %fd284, %fd285;
	selp.f64 	%fd308, %fd285, %fd284, %p165;
	bra.uni 	$L__BB4_50;
$L__BB4_24:
	// begin inline asm
	mov.u32 %r149, %laneid;
	// end inline asm
	and.b32  	%r200, %r1, 992;
	add.s32 	%r201, %r200, 32;
	setp.gt.u32 	%p120, %r201, %r51;
	not.b32 	%r202, %r200;
	add.s32 	%r203, %r51, %r202;
	selp.b32 	%r198, %r203, 31, %p120;
	mov.b64 	%rd92, %fd296;
	mov.b64 	{%r151, %r156}, %rd92;
	mov.b32 	%r157, 1;
	mov.b32 	%r199, -1;
	// begin inline asm
	shfl.sync.down.b32 %r150, %r151, %r157, %r198, %r199;
	// end inline asm
	// begin inline asm
	shfl.sync.down.b32 %r155, %r156, %r157, %r198, %r199;
	// end inline asm
	mov.b64 	%rd93, {%r150, %r155};
	mov.b64 	%fd213, %rd93;
	setp.lt.s32 	%p121, %r149, %r198;
	setp.lt.f64 	%p122, %fd296, %fd213;
	selp.f64 	%fd214, %fd213, %fd296, %p122;
	selp.f64 	%fd215, %fd214, %fd296, %p121;
	mov.b64 	%rd94, %fd215;
	mov.b64 	{%r161, %r166}, %rd94;
	mov.b32 	%r167, 2;
	// begin inline asm
	shfl.sync.down.b32 %r160, %r161, %r167, %r198, %r199;
	// end inline asm
	// begin inline asm
	shfl.sync.down.b32 %r165, %r166, %r167, %r198, %r199;
	// end inline asm
	mov.b64 	%rd95, {%r160, %r165};
	mov.b64 	%fd216, %rd95;
	add.s32 	%r204, %r149, 2;
	setp.gt.s32 	%p123, %r204, %r198;
	setp.lt.f64 	%p124, %fd215, %fd216;
	selp.f64 	%fd217, %fd216, %fd215, %p124;
	selp.f64 	%fd218, %fd215, %fd217, %p123;
	mov.b64 	%rd96, %fd218;
	mov.b64 	{%r171, %r176}, %rd96;
	mov.b32 	%r177, 4;
	// begin inline asm
	shfl.sync.down.b32 %r170, %r171, %r177, %r198, %r199;
	// end inline asm
	// begin inline asm
	shfl.sync.down.b32 %r175, %r176, %r177, %r198, %r199;
	// end inline asm
	mov.b64 	%rd97, {%r170, %r175};
	mov.b64 	%fd219, %rd97;
	add.s32 	%r205, %r149, 4;
	setp.gt.s32 	%p125, %r205, %r198;
	setp.lt.f64 	%p126, %fd218, %fd219;
	selp.f64 	%fd220, %fd219, %fd218, %p126;
	selp.f64 	%fd221, %fd218, %fd220, %p125;
	mov.b64 	%rd98, %fd221;
	mov.b64 	{%r181, %r186}, %rd98;
	mov.b32 	%r187, 8;
	// begin inline asm
	shfl.sync.down.b32 %r180, %r181, %r187, %r198, %r199;
	// end inline asm
	// begin inline asm
	shfl.sync.down.b32 %r185, %r186, %r187, %r198, %r199;
	// end inline asm
	mov.b64 	%rd99, {%r180, %r185};
	mov.b64 	%fd222, %rd99;
	add.s32 	%r206, %r149, 8;
	setp.gt.s32 	%p127, %r206, %r198;
	setp.lt.f64 	%p128, %fd221, %fd222;
	selp.f64 	%fd223, %fd222, %fd221, %p128;
	selp.f64 	%fd224, %fd221, %fd223, %p127;
	mov.b64 	%rd100, %fd224;
	mov.b64 	{%r191, %r196}, %rd100;
	mov.b32 	%r197, 16;
	// begin inline asm
	shfl.sync.down.b32 %r190, %r191, %r197, %r198, %r199;
	// end inline asm
	// begin inline asm
	shfl.sync.down.b32 %r195, %r196, %r197, %r198, %r199;
	// end inline asm
	mov.b64 	%rd101, {%r190, %r195};
	mov.b64 	%fd225, %rd101;
	add.s32 	%r207, %r149, 16;
	setp.gt.s32 	%p129, %r207, %r198;
	setp.lt.f64 	%p130, %fd224, %fd225;
	selp.f64 	%fd226, %fd225, %fd224, %p130;
	selp.f64 	%fd308, %fd224, %fd226, %p129;
	setp.ne.s32 	%p131, %r149, 0;
	@%p131 bra 	$L__BB4_26;
	shr.u32 	%r208, %r1, 2;
	and.b32  	%r209, %r208, 248;
	mov.u32 	%r210, _ZZN3cub18CUB_300001_SM_10006detail6reduce28DeviceReduceSingleTileKernelINS2_10policy_hubIdjN4cuda3__47maximumIdEEE10Policy1000EN6thrust24THRUST_300001_SM_1000_NS10device_ptrIdEEPdjS8_ddNS5_3std3__410__identityEEEvT0_T1_T2_T3_T4_T6_E12temp_storage;
	add.s32 	%r211, %r210, %r209;
	st.shared.f64 	[%r211+8], %fd308;
$L__BB4_26:
	bar.sync 	0;
	setp.ne.s32 	%p132, %r1, 0;
	@%p132 bra 	$L__BB4_50;
	setp.gt.u32 	%p133, %r51, 32;
	ld.shared.f64 	%fd227, [_ZZN3cub18CUB_300001_SM_10006detail6reduce28DeviceReduceSingleTileKernelINS2_10policy_hubIdjN4cuda3__47maximumIdEEE10Policy1000EN6thrust24THRUST_300001_SM_1000_NS10device_ptrIdEEPdjS8_ddNS5_3std3__410__identityEEEvT0_T1_T2_T3_T4_T6_E12temp_storage+16];
	setp.lt.f64 	%p134, %fd308, %fd227;
	selp.f64 	%fd229, %fd227, %fd308, %p134;
	selp.f64 	%fd230, %fd229, %fd308, %p133;
	setp.gt.u32 	%p135, %r51, 64;
	ld.shared.f64 	%fd232, [_ZZN3cub18CUB_300001_SM_10006detail6reduce28DeviceReduceSingleTileKernelINS2_10policy_hubIdjN4cuda3__47maximumIdEEE10Policy1000EN6thrust24THRUST_300001_SM_1000_NS10device_ptrIdEEPdjS8_ddNS5_3std3__410__identityEEEvT0_T1_T2_T3_T4_T6_E12temp_storage+24];
	setp.lt.f64 	%p136, %fd230, %fd232;
	selp.f64 	%fd234, %fd232, %fd230, %p136;
	selp.f64 	%fd235, %fd234, %fd230, %p135;
	setp.gt.u32 	%p137, %r51, 96;
	ld.shared.f64 	%fd237, [_ZZN3cub18CUB_300001_SM_10006detail6reduce28DeviceReduceSingleTileKernelINS2_10policy_hubIdjN4cuda3__47maximumIdEEE10Policy1000EN6thrust24THRUST_300001_SM_1000_NS10device_ptrIdEEPdjS8_ddNS5_3std3__410__identityEEEvT0_T1_T2_T3_T4_T6_E12temp_storage+32];
	setp.lt.f64 	%p138, %fd235, %fd237;
	selp.f64 	%fd239, %fd237, %fd235, %p138;
	selp.f64 	%fd240, %fd239, %fd235, %p137;
	setp.gt.u32 	%p139, %r51, 128;
	ld.shared.f64 	%fd242, [_ZZN3cub18CUB_300001_SM_10006detail6reduce28DeviceReduceSingleTileKernelINS2_10policy_hubIdjN4cuda3__47maximumIdEEE10Policy1000EN6thrust24THRUST_300001_SM_1000_NS10device_ptrIdEEPdjS8_ddNS5_3std3__410__identityEEEvT0_T1_T2_T3_T4_T6_E12temp_storage+40];
	setp.lt.f64 	%p140, %fd240, %fd242;
	selp.f64 	%fd244, %fd242, %fd240, %p140;
	selp.f64 	%fd245, %fd244, %fd240, %p139;
	setp.gt.u32 	%p141, %r51, 160;
	ld.shared.f64 	%fd247, [_ZZN3cub18CUB_300001_SM_10006detail6reduce28DeviceReduceSingleTileKernelINS2_10policy_hubIdjN4cuda3__47maximumIdEEE10Policy1000EN6thrust24THRUST_300001_SM_1000_NS10device_ptrIdEEPdjS8_ddNS5_3std3__410__identityEEEvT0_T1_T2_T3_T4_T6_E12temp_storage+48];
	setp.lt.f64 	%p142, %fd245, %fd247;
	selp.f64 	%fd249, %fd247, %fd245, %p142;
	selp.f64 	%fd250, %fd249, %fd245, %p141;
	setp.gt.u32 	%p143, %r51, 192;
	ld.shared.f64 	%fd252, [_ZZN3cub18CUB_300001_SM_10006detail6reduce28DeviceReduceSingleTileKernelINS2_10policy_hubIdjN4cuda3__47maximumIdEEE10Policy1000EN6thrust24THRUST_300001_SM_1000_NS10device_ptrIdEEPdjS8_ddNS5_3std3__410__identityEEEvT0_T1_T2_T3_T4_T6_E12temp_storage+56];
	setp.lt.f64 	%p144, %fd250, %fd252;
	selp.f64 	%fd254, %fd252, %fd250, %p144;
	selp.f64 	%fd255, %fd254, %fd250, %p143;
	setp.gt.u32 	%p145, %r51, 224;
	ld.shared.f64 	%fd257, [_ZZN3cub18CUB_300001_SM_10006detail6reduce28DeviceReduceSingleTileKernelINS2_10policy_hubIdjN4cuda3__47maximumIdEEE10Policy1000EN6thrust24THRUST_300001_SM_1000_NS10device_ptrIdEEPdjS8_ddNS5_3std3__410__identityEEEvT0_T1_T2_T3_T4_T6_E12temp_storage+64];
	setp.lt.f64 	%p146, %fd255, %fd257;
	selp.f64 	%fd259, %fd257, %fd255, %p146;
	selp.f64 	%fd308, %fd259, %fd255, %p145;
	bra.uni 	$L__BB4_50;
$L__BB4_28:
	mov.u32 	%r21, %tid.x;
	mul.wide.u32 	%rd11, %r21, 8;
	add.s64 	%rd12, %rd2, %rd11;
	ld.global.f64 	%fd43, [%rd12];
	ld.global.f64 	%fd44, [%rd12+2048];
	ld.global.f64 	%fd45, [%rd12+4096];
	ld.global.f64 	%fd46, [%rd12+6144];
	ld.global.f64 	%fd47, [%rd12+8192];
	ld.global.f64 	%fd48, [%rd12+10240];
	ld.global.f64 	%fd49, [%rd12+12288];
	ld.global.f64 	%fd50, [%rd12+14336];
	setp.lt.f64 	%p3, %fd43, %fd44;
	selp.f64 	%fd51, %fd44, %fd43, %p3;
	setp.lt.f64 	%p4, %fd51, %fd45;
	selp.f64 	%fd52, %fd45, %fd51, %p4;
	setp.lt.f64 	%p5, %fd52, %fd46;
	selp.f64 	%fd53, %fd46, %fd52, %p5;
	setp.lt.f64 	%p6, %fd53, %fd47;
	selp.f64 	%fd54, %fd47, %fd53, %p6;
	setp.lt.f64 	%p7, %fd54, %fd48;
	selp.f64 	%fd55, %fd48, %fd54, %p7;
	setp.lt.f64 	%p8, %fd55, %fd49;
	selp.f64 	%fd56, %fd49, %fd55, %p8;
	setp.lt.f64 	%p9, %fd56, %fd50;
	selp.f64 	%fd307, %fd50, %fd56, %p9;
	add.s32 	%r22, %r51, -2048;
	setp.lt.u32 	%p10, %r22, 2048;
	mov.b32 	%r277, 2048;
	@%p10 bra 	$L__BB4_32;
	mov.b32 	%r277, 2048;
$L__BB4_30:
	add.s32 	%r54, %r21, %r277;
	mul.wide.u32 	%rd13, %r54, 8;
	add.s64 	%rd14, %rd2, %rd13;
	ld.global.f64 	%fd57, [%rd14];
	ld.global.f64 	%fd58, [%rd14+2048];
	ld.global.f64 	%fd59, [%rd14+4096];
	ld.global.f64 	%fd60, [%rd14+6144];
	ld.global.f64 	%fd61, [%rd14+8192];
	ld.global.f64 	%fd62, [%rd14+10240];
	ld.global.f64 	%fd63, [%rd14+12288];
	ld.global.f64 	%fd64, [%rd14+14336];
	setp.lt.f64 	%p11, %fd307, %fd57;
	selp.f64 	%fd65, %fd57, %fd307, %p11;
	setp.lt.f64 	%p12, %fd65, %fd58;
	selp.f64 	%fd66, %fd58, %fd65, %p12;
	setp.lt.f64 	%p13, %fd66, %fd59;
	selp.f64 	%fd67, %fd59, %fd66, %p13;
	setp.lt.f64 	%p14, %fd67, %fd60;
	selp.f64 	%fd68, %fd60, %fd67, %p14;
	setp.lt.f64 	%p15, %fd68, %fd61;
	selp.f64 	%fd69, %fd61, %fd68, %p15;
	setp.lt.f64 	%p16, %fd69, %fd62;
	selp.f64 	%fd70, %fd62, %fd69, %p16;
	setp.lt.f64 	%p17, %fd70, %fd63;
	selp.f64 	%fd71, %fd63, %fd70, %p17;
	setp.lt.f64 	%p18, %fd71, %fd64;
	selp.f64 	%fd307, %fd64, %fd71, %p18;
	sub.s32 	%r55, %r51, %r277;
	setp.lt.u32 	%p19, %r55, 2048;
	@%p19 bra 	$L__BB4_46;
	add.s32 	%r277, %r277, 2048;
	setp.le.u32 	%p20, %r277, %r22;
	@%p20 bra 	$L__BB4_30;
$L__BB4_32:
	setp.le.u32 	%p21, %r51, %r277;
	sub.s32 	%r56, %r51, %r277;
	setp.ge.s32 	%p22, %r21, %r56;
	or.pred  	%p23, %p21, %p22;
	@%p23 bra 	$L__BB4_46;
	not.b32 	%r58, %r21;
	add.s32 	%r59, %r51, %r58;
	sub.s32 	%r60, %r59, %r277;
	shr.u32 	%r61, %r60, 8;
	add.s32 	%r26, %r61, 1;
	and.b32  	%r27, %r26, 15;
	setp.lt.u32 	%p24, %r60, 3840;
	mov.u32 	%r282, %r21;
	@%p24 bra 	$L__BB4_37;
	or.b32  	%r280, %r21, 2048;
	add.s32 	%r279, %r21, %r277;
	and.b32  	%r62, %r26, 33554416;
	neg.s32 	%r278, %r62;
$L__BB4_35:
	.pragma "nounroll";
	mul.wide.u32 	%rd15, %r279, 8;
	add.s64 	%rd16, %rd2, %rd15;
	ld.global.f64 	%fd73, [%rd16];
	setp.lt.f64 	%p25, %fd307, %fd73;
	selp.f64 	%fd74, %fd73, %fd307, %p25;
	add.s32 	%r63, %r279, 256;
	mul.wide.u32 	%rd17, %r63, 8;
	add.s64 	%rd18, %rd2, %rd17;
	ld.global.f64 	%fd75, [%rd18];
	setp.lt.f64 	%p26, %fd74, %fd75;
	selp.f64 	%fd76, %fd75, %fd74, %p26;
	add.s32 	%r64, %r279, 512;
	mul.wide.u32 	%rd19, %r64, 8;
	add.s64 	%rd20, %rd2, %rd19;
	ld.global.f64 	%fd77, [%rd20];
	setp.lt.f64 	%p27, %fd76, %fd77;
	selp.f64 	%fd78, %fd77, %fd76, %p27;
	add.s32 	%r65, %r279, 768;
	mul.wide.u32 	%rd21, %r65, 8;
	add.s64 	%rd22, %rd2, %rd21;
	ld.global.f64 	%fd79, [%rd22];
	setp.lt.f64 	%p28, %fd78, %fd79;
	selp.f64 	%fd80, %fd79, %fd78, %p28;
	add.s32 	%r66, %r279, 1024;
	mul.wide.u32 	%rd23, %r66, 8;
	add.s64 	%rd24, %rd2, %rd23;
	ld.global.f64 	%fd81, [%rd24];
	setp.lt.f64 	%p29, %fd80, %fd81;
	selp.f64 	%fd82, %fd81, %fd80, %p29;
	add.s32 	%r67, %r279, 1280;
	mul.wide.u32 	%rd25, %r67, 8;
	add.s64 	%rd26, %rd2, %rd25;
	ld.global.f64 	%fd83, [%rd26];
	setp.lt.f64 	%p30, %fd82, %fd83;
	selp.f64 	%fd84, %fd83, %fd82, %p30;
	add.s32 	%r68, %r279, 1536;
	mul.wide.u32 	%rd27, %r68, 8;
	add.s64 	%rd28, %rd2, %rd27;
	ld.global.f64 	%fd85, [%rd28];
	setp.lt.f64 	%p31, %fd84, %fd85;
	selp.f64 	%fd86, %fd85, %fd84, %p31;
	add.s32 	%r69, %r279, 1792;
	mul.wide.u32 	%rd29, %r69, 8;
	add.s64 	%rd30, %rd2, %rd29;
	ld.global.f64 	%fd87, [%rd30];
	setp.lt.f64 	%p32, %fd86, %fd87;
	selp.f64 	%fd88, %fd87, %fd86, %p32;
	add.s32 	%r70, %r279, 2048;
	mul.wide.u32 	%rd31, %r70, 8;
	add.s64 	%rd32, %rd2, %rd31;
	ld.global.f64 	%fd89, [%rd32];
	setp.lt.f64 	%p33, %fd88, %fd89;
	selp.f64 	%fd90, %fd89, %fd88, %p33;
	add.s32 	%r71, %r279, 2304;
	mul.wide.u32 	%rd33, %r71, 8;
	add.s64 	%rd34, %rd2, %rd33;
	ld.global.f64 	%fd91, [%rd34];
	setp.lt.f64 	%p34, %fd90, %fd91;
	selp.f64 	%fd92, %fd91, %fd90, %p34;
	add.s32 	%r72, %r279, 2560;
	mul.wide.u32 	%rd35, %r72, 8;
	add.s64 	%rd36, %rd2, %rd35;
	ld.global.f64 	%fd93, [%rd36];
	setp.lt.f64 	%p35, %fd92, %fd93;
	selp.f64 	%fd94, %fd93, %fd92, %p35;
	add.s32 	%r73, %r279, 2816;
	mul.wide.u32 	%rd37, %r73, 8;
	add.s64 	%rd38, %rd2, %rd37;
	ld.global.f64 	%fd95, [%rd38];
	setp.lt.f64 	%p36, %fd94, %fd95;
	selp.f64 	%fd96, %fd95, %fd94, %p36;
	add.s32 	%r74, %r279, 3072;
	mul.wide.u32 	%rd39, %r74, 8;
	add.s64 	%rd40, %rd2, %rd39;
	ld.global.f64 	%fd97, [%rd40];
	setp.lt.f64 	%p37, %fd96, %fd97;
	selp.f64 	%fd98, %fd97, %fd96, %p37;
	add.s32 	%r75, %r279, 3328;
	mul.wide.u32 	%rd41, %r75, 8;
	add.s64 	%rd42, %rd2, %rd41;
	ld.global.f64 	%fd99, [%rd42];
	setp.lt.f64 	%p38, %fd98, %fd99;
	selp.f64 	%fd100, %fd99, %fd98, %p38;
	add.s32 	%r76, %r279, 3584;
	mul.wide.u32 	%rd43, %r76, 8;
	add.s64 	%rd44, %rd2, %rd43;
	ld.global.f64 	%fd101, [%rd44];
	setp.lt.f64 	%p39, %fd100, %fd101;
	selp.f64 	%fd102, %fd101, %fd100, %p39;
	add.s32 	%r77, %r279, 3840;
	mul.wide.u32 	%rd45, %r77, 8;
	add.s64 	%rd46, %rd2, %rd45;
	ld.global.f64 	%fd103, [%rd46];
	setp.lt.f64 	%p40, %fd102, %fd103;
	selp.f64 	%fd307, %fd103, %fd102, %p40;
	add.s32 	%r280, %r280, 4096;
	add.s32 	%r279, %r279, 4096;
	add.s32 	%r278, %r278, 16;
	setp.ne.s32 	%p41, %r278, 0;
	@%p41 bra 	$L__BB4_35;
	add.s32 	%r282, %r280, -2048;
$L__BB4_37:
	setp.eq.s32 	%p42, %r27, 0;
	@%p42 bra 	$L__BB4_46;
	and.b32  	%r39, %r26, 7;
	setp.lt.u32 	%p43, %r27, 8;
	@%p43 bra 	$L__BB4_40;
	add.s32 	%r78, %r282, %r277;
	mul.wide.u32 	%rd47, %r78, 8;
	add.s64 	%rd48, %rd2, %rd47;
	ld.global.f64 	%fd105, [%rd48];
	setp.lt.f64 	%p44, %fd307, %fd105;
	selp.f64 	%fd106, %fd105, %fd307, %p44;
	add.s32 	%r79, %r78, 256;
	mul.wide.u32 	%rd49, %r79, 8;
	add.s64 	%rd50, %rd2, %rd49;
	ld.global.f64 	%fd107, [%rd50];
	setp.lt.f64 	%p45, %fd106, %fd107;
	selp.f64 	%fd108, %fd107, %fd106, %p45;
	add.s32 	%r80, %r78, 512;
	mul.wide.u32 	%rd51, %r80, 8;
	add.s64 	%rd52, %rd2, %rd51;
	ld.global.f64 	%fd109, [%rd52];
	setp.lt.f64 	%p46, %fd108, %fd109;
	selp.f64 	%fd110, %fd109, %fd108, %p46;
	add.s32 	%r81, %r78, 768;
	mul.wide.u32 	%rd53, %r81, 8;
	add.s64 	%rd54, %rd2, %rd53;
	ld.global.f64 	%fd111, [%rd54];
	setp.lt.f64 	%p47, %fd110, %fd111;
	selp.f64 	%fd112, %fd111, %fd110, %p47;
	add.s32 	%r82, %r78, 1024;
	mul.wide.u32 	%rd55, %r82, 8;
	add.s64 	%rd56, %rd2, %rd55;
	ld.global.f64 	%fd113, [%rd56];
	setp.lt.f64 	%p48, %fd112, %fd113;
	selp.f64 	%fd114, %fd113, %fd112, %p48;
	add.s32 	%r83, %r78, 1280;
	mul.wide.u32 	%rd57, %r83, 8;
	add.s64 	%rd58, %rd2, %rd57;
	ld.global.f64 	%fd115, [%rd58];
	setp.lt.f64 	%p49, %fd114, %fd115;
	selp.f64 	%fd116, %fd115, %fd114, %p49;
	add.s32 	%r84, %r78, 1536;
	mul.wide.u32 	%rd59, %r84, 8;
	add.s64 	%rd60, %rd2, %rd59;
	ld.global.f64 	%fd117, [%rd60];
	setp.lt.f64 	%p50, %fd116, %fd117;
	selp.f64 	%fd118, %fd117, %fd116, %p50;
	add.s32 	%r85, %r78, 1792;
	mul.wide.u32 	%rd61, %r85, 8;
	add.s64 	%rd62, %rd2, %rd61;
	ld.global.f64 	%fd119, [%rd62];
	setp.lt.f64 	%p51, %fd118, %fd119;
	selp.f64 	%fd307, %fd119, %fd118, %p51;
	add.s32 	%r282, %r282, 2048;
$L__BB4_40:
	setp.eq.s32 	%p52, %r39, 0;
	@%p52 bra 	$L__BB4_46;
	and.b32  	%r42, %r26, 3;
	setp.lt.u32 	%p53, %r39, 4;
	@%p53 bra 	$L__BB4_43;
	add.s32 	%r86, %r282, %r277;
	mul.wide.u32 	%rd63, %r86, 8;
	add.s64 	%rd64, %rd2, %rd63;
	ld.global.f64 	%fd121, [%rd64];
	setp.lt.f64 	%p54, %fd307, %fd121;
	selp.f64 	%fd122, %fd121, %fd307, %p54;
	add.s32 	%r87, %r86, 256;
	mul.wide.u32 	%rd65, %r87, 8;
	add.s64 	%rd66, %rd2, %rd65;
	ld.global.f64 	%fd123, [%rd66];
	setp.lt.f64 	%p55, %fd122, %fd123;
	selp.f64 	%fd124, %fd123, %fd122, %p55;
	add.s32 	%r88, %r86, 512;
	mul.wide.u32 	%rd67, %r88, 8;
	add.s64 	%rd68, %rd2, %rd67;
	ld.global.f64 	%fd125, [%rd68];
	setp.lt.f64 	%p56, %fd124, %fd125;
	selp.f64 	%fd126, %fd125, %fd124, %p56;
	add.s32 	%r89, %r86, 768;
	mul.wide.u32 	%rd69, %r89, 8;
	add.s64 	%rd70, %rd2, %rd69;
	ld.global.f64 	%fd127, [%rd70];
	setp.lt.f64 	%p57, %fd126, %fd127;
	selp.f64 	%fd307, %fd127, %fd126, %p57;
	add.s32 	%r282, %r282, 1024;
$L__BB4_43:
	setp.eq.s32 	%p58, %r42, 0;
	@%p58 bra 	$L__BB4_46;
	add.s32 	%r285, %r282, %r277;
	neg.s32 	%r284, %r42;
$L__BB4_45:
	.pragma "nounroll";
	mul.wide.u32 	%rd71, %r285, 8;
	add.s64 	%rd72, %rd2, %rd71;
	ld.global.f64 	%fd128, [%rd72];
	setp.lt.f64 	%p59, %fd307, %fd128;
	selp.f64 	%fd307, %fd128, %fd307, %p59;
	add.s32 	%r285, %r285, 256;
	add.s32 	%r284, %r284, 1;
	setp.ne.s32 	%p60, %r284, 0;
	@%p60 bra 	$L__BB4_45;
$L__BB4_46:
	// begin inline asm
	mov.u32 %r90, %laneid;
	// end inline asm
	mov.b64 	%rd73, %fd307;
	mov.b64 	{%r92, %r97}, %rd73;
	mov.b32 	%r98, 1;
	mov.b32 	%r139, 31;
	mov.b32 	%r140, -1;
	// begin inline asm
	shfl.sync.down.b32 %r91, %r92, %r98, %r139, %r140;
	// end inline asm
	// begin inline asm
	shfl.sync.down.b32 %r96, %r97, %r98, %r139, %r140;
	// end inline asm
	mov.b64 	%rd74, {%r91, %r96};
	mov.b64 	%fd129, %rd74;
	setp.gt.s32 	%p61, %r90, 30;
	setp.lt.f64 	%p62, %fd307, %fd129;
	selp.f64 	%fd130, %fd129, %fd307, %p62;
	selp.f64 	%fd131, %fd307, %fd130, %p61;
	mov.b64 	%rd75, %fd131;
	mov.b64 	{%r102, %r107}, %rd75;
	mov.b32 	%r108, 2;
	// begin inline asm
	shfl.sync.down.b32 %r101, %r102, %r108, %r139, %r140;
	// end inline asm
	// begin inline asm
	shfl.sync.down.b32 %r106, %r107, %r108, %r139, %r140;
	// end inline asm
	mov.b64 	%rd76, {%r101, %r106};
	mov.b64 	%fd132, %rd76;
	setp.gt.s32 	%p63, %r90, 29;
	setp.lt.f64 	%p64, %fd131, %fd132;
	selp.f64 	%fd133, %fd132, %fd131, %p64;
	selp.f64 	%fd134, %fd131, %fd133, %p63;
	mov.b64 	%rd77, %fd134;
	mov.b64 	{%r112, %r117}, %rd77;
	mov.b32 	%r118, 4;
	// begin inline asm
	shfl.sync.down.b32 %r111, %r112, %r118, %r139, %r140;
	// end inline asm
	// begin inline asm
	shfl.sync.down.b32 %r116, %r117, %r118, %r139, %r140;
	// end inline asm
	mov.b64 	%rd78, {%r111, %r116};
	mov.b64 	%fd135, %rd78;
	setp.gt.s32 	%p65, %r90, 27;
	setp.lt.f64 	%p66, %fd134, %fd135;
	selp.f64 	%fd136, %fd135, %fd134, %p66;
	selp.f64 	%fd137, %fd134, %fd136, %p65;
	mov.b64 	%rd79, %fd137;
	mov.b64 	{%r122, %r127}, %rd79;
	mov.b32 	%r128, 8;
	// begin inline asm
	shfl.sync.down.b32 %r121, %r122, %r128, %r139, %r140;
	// end inline asm
	// begin inline asm
	shfl.sync.down.b32 %r126, %r127, %r128, %r139, %r140;
	// end inline asm
	mov.b64 	%rd80, {%r121, %r126};
	mov.b64 	%fd138, %rd80;
	setp.gt.s32 	%p67, %r90, 23;
	setp.lt.f64 	%p68, %fd137, %fd138;
	selp.f64 	%fd139, %fd138, %fd137, %p68;
	selp.f64 	%fd140, %fd137, %fd139, %p67;
	mov.b64 	%rd81, %fd140;
	mov.b64 	{%r132, %r137}, %rd81;
	mov.b32 	%r138, 16;
	// begin inline asm
	shfl.sync.down.b32 %r131, %r132, %r138, %r139, %r140;
	// end inline asm
	// begin inline asm
	shfl.sync.down.b32 %r136, %r137, %r138, %r139, %r140;
	// end inline asm
	mov.b64 	%rd82, {%r131, %r136};
	mov.b64 	%fd141, %rd82;
	setp.gt.s32 	%p69, %r90, 15;
	setp.lt.f64 	%p70, %fd140, %fd141;
	selp.f64 	%fd38, %fd141, %fd140, %p70;
	selp.f64 	%fd308, %fd140, %fd38, %p69;
	setp.ne.s32 	%p71, %r90, 0;
	@%p71 bra 	$L__BB4_48;
	shr.u32 	%r141, %r21, 2;
	and.b32  	%r142, %r141, 248;
	mov.u32 	%r143, _ZZN3cub18CUB_300001_SM_10006detail6reduce28DeviceReduceSingleTileKernelINS2_10policy_hubIdjN4cuda3__47maximumIdEEE10Policy1000EN6thrust24THRUST_300001_SM_1000_NS10device_ptrIdEEPdjS8_ddNS5_3std3__410__identityEEEvT0_T1_T2_T3_T4_T6_E12temp_storage;
	add.s32 	%r144, %r143, %r142;
	st.shared.f64 	[%r144+8], %fd38;
$L__BB4_48:
	bar.sync 	0;
	setp.ne.s32 	%p72, %r21, 0;
	@%p72 bra 	$L__BB4_50;
	ld.shared.f64 	%fd142, [_ZZN3cub18CUB_300001_SM_10006detail6reduce28DeviceReduceSingleTileKernelINS2_10policy_hubIdjN4cuda3__47maximumIdEEE10Policy1000EN6thrust24THRUST_300001_SM_1000_NS10device_ptrIdEEPdjS8_ddNS5_3std3__410__identityEEEvT0_T1_T2_T3_T4_T6_E12temp_storage+16];
	setp.lt.f64 	%p73, %fd308, %fd142;
	selp.f64 	%fd143, %fd142, %fd308, %p73;
	ld.shared.f64 	%fd144, [_ZZN3cub18CUB_300001_SM_10006detail6reduce28DeviceReduceSingleTileKernelINS2_10policy_hubIdjN4cuda3__47maximumIdEEE10Policy1000EN6thrust24THRUST_300001_SM_1000_NS10device_ptrIdEEPdjS8_ddNS5_3std3__410__identityEEEvT0_T1_T2_T3_T4_T6_E12temp_storage+24];
	setp.lt.f64 	%p74, %fd143, %fd144;
	selp.f64 	%fd145, %fd144, %fd143, %p74;
	ld.shared.f64 	%fd146, [_ZZN3cub18CUB_300001_SM_10006detail6reduce28DeviceReduceSingleTileKernelINS2_10policy_hubIdjN4cuda3__47maximumIdEEE10Policy1000EN6thrust24THRUST_300001_SM_1000_NS10device_ptrIdEEPdjS8_ddNS5_3std3__410__identityEEEvT0_T1_T2_T3_T4_T6_E12temp_storage+32];
	setp.lt.f64 	%p75, %fd145, %fd146;
	selp.f64 	%fd147, %fd146, %fd145, %p75;
	ld.shared.f64 	%fd148, [_ZZN3cub18CUB_300001_SM_10006detail6reduce28DeviceReduceSingleTileKernelINS2_10policy_hubIdjN4cuda3__47maximumIdEEE10Policy1000EN6thrust24THRUST_300001_SM_1000_NS10device_ptrIdEEPdjS8_ddNS5_3std3__410__identityEEEvT0_T1_T2_T3_T4_T6_E12temp_storage+40];
	setp.lt.f64 	%p76, %fd147, %fd148;
	selp.f64 	%fd149, %fd148, %fd147, %p76;
	ld.shared.f64 	%fd150, [_ZZN3cub18CUB_300001_SM_10006detail6reduce28DeviceReduceSingleTileKernelINS2_10policy_hubIdjN4cuda3__47maximumIdEEE10Policy1000EN6thrust24THRUST_300001_SM_1000_NS10device_ptrIdEEPdjS8_ddNS5_3std3__410__identityEEEvT0_T1_T2_T3_T4_T6_E12temp_storage+48];
	setp.lt.f64 	%p77, %fd149, %fd150;
	selp.f64 	%fd151, %fd150, %fd149, %p77;
	ld.shared.f64 	%fd152, [_ZZN3cub18CUB_300001_SM_10006detail6reduce28DeviceReduceSingleTileKernelINS2_10policy_hubIdjN4cuda3__47maximumIdEEE10Policy1000EN6thrust24THRUST_300001_SM_1000_NS10device_ptrIdEEPdjS8_ddNS5_3std3__410__identityEEEvT0_T1_T2_T3_T4_T6_E12temp_storage+56];
	setp.lt.f64 	%p78, %fd151, %fd152;
	selp.f64 	%fd153, %fd152, %fd151, %p78;
	ld.shared.f64 	%fd154, [_ZZN3cub18CUB_300001_SM_10006detail6reduce28DeviceReduceSingleTileKernelINS2_10policy_hubIdjN4cuda3__47maximumIdEEE10Policy1000EN6thrust24THRUST_300001_SM_1000_NS10device_ptrIdEEPdjS8_ddNS5_3std3__410__identityEEEvT0_T1_T2_T3_T4_T6_E12temp_storage+64];
	setp.lt.f64 	%p79, %fd153, %fd154;
	selp.f64 	%fd308, %fd154, %fd153, %p79;
$L__BB4_50:
	mov.u32 	%r267, %tid.x;
	setp.ne.s32 	%p166, %r267, 0;
	@%p166 bra 	$L__BB4_52;
	setp.lt.f64 	%p167, %fd42, %fd308;
	selp.f64 	%fd286, %fd308, %fd42, %p167;
	st.global.f64 	[%rd1], %fd286;
$L__BB4_52:
	ret;

}
	// .globl	_ZN3cub18CUB_300001_SM_10006detail6reduce18DeviceReduceKernelINS2_10policy_hubIdjN4cuda3__47maximumIdEEE10Policy1000EN6thrust24THRUST_300001_SM_1000_NS10device_ptrIdEEjS8_dNS5_3std3__410__identityEEEvT0_PT3_T1_NS0_13GridEvenShareISL_EET2_T4_
.visible .entry _ZN3cub18CUB_300001_SM_10006detail6reduce18DeviceReduceKernelINS2_10policy_hubIdjN4cuda3__47maximumIdEEE10Policy1000EN6thrust24THRUST_300001_SM_1000_NS10device_ptrIdEEjS8_dNS5_3std3__410__identityEEEvT0_PT3_T1_NS0_13GridEvenShareISL_EET2_T4_(
	.param .align 8 .b8 _ZN3cub18CUB_300001_SM_10006detail6reduce18DeviceReduceKernelINS2_10policy_hubIdjN4cuda3__47maximumIdEEE10Policy1000EN6thrust24THRUST_300001_SM_1000_NS10device_ptrIdEEjS8_dNS5_3std3__410__identityEEEvT0_PT3_T1_NS0_13GridEvenShareISL_EET2_T4__param_0[8],
	.param .u64 .ptr .align 1 _ZN3cub18CUB_300001_SM_10006detail6reduce18DeviceReduceKernelINS2_10policy_hubIdjN4cuda3__47maximumIdEEE10Policy1000EN6thrust24THRUST_300001_SM_1000_NS10device_ptrIdEEjS8_dNS5_3std3__410__identityEEEvT0_PT3_T1_NS0_13GridEvenShareISL_EET2_T4__param_1,
	.param .u32 _ZN3cub18CUB_300001_SM_10006detail6reduce18DeviceReduceKernelINS2_10policy_hubIdjN4cuda3__47maximumIdEEE10Policy1000EN6thrust24THRUST_300001_SM_1000_NS10device_ptrIdEEjS8_dNS5_3std3__410__identityEEEvT0_PT3_T1_NS0_13GridEvenShareISL_EET2_T4__param_2,
	.param .align 4 .b8 _ZN3cub18CUB_300001_SM_10006detail6reduce18DeviceReduceKernelINS2_10policy_hubIdjN4cuda3__47maximumIdEEE10Policy1000EN6thrust24THRUST_300001_SM_1000_NS10device_ptrIdEEjS8_dNS5_3std3__410__identityEEEvT0_PT3_T1_NS0_13GridEvenShareISL_EET2_T4__param_3[40],
	.param .align 1 .b8 _ZN3cub18CUB_300001_SM_10006detail6reduce18DeviceReduceKernelINS2_10policy_hubIdjN4cuda3__47maximumIdEEE10Policy1000EN6thrust24THRUST_300001_SM_1000_NS10device_ptrIdEEjS8_dNS5_3std3__410__identityEEEvT0_PT3_T1_NS0_13GridEvenShareISL_EET2_T4__param_4[1],
	.param .align 1 .b8 _ZN3cub18CUB_300001_SM_10006detail6reduce18DeviceReduceKernelINS2_10policy_hubIdjN4cuda3__47maximumIdEEE10Policy1000EN6thrust24THRUST_300001_SM_1000_NS10device_ptrIdEEjS8_dNS5_3std3__410__identityEEEvT0_PT3_T1_NS0_13GridEvenShareISL_EET2_T4__param_5[1]
)
.maxntid 256
{
	.reg .pred 	%p<166>;
	.reg .b16 	%rs<4>;
	.reg .b32 	%r<354>;
	.reg .b64 	%rd<160>;
	.reg .b64 	%fd<305>;
	// demoted variable
	.shared .align 8 .b8 _ZZN3cub18CUB_300001_SM_10006detail6reduce18DeviceReduceKernelINS2_10policy_hubIdjN4cuda3__47maximumIdEEE10Policy1000EN6thrust24THRUST_300001_SM_1000_NS10device_ptrIdEEjS8_dNS5_3std3__410__identityEEEvT0_PT3_T1_NS0_13GridEvenShareISL_EET2_T4_E12temp_storage[80];
	ld.param.u32 	%r1, [_ZN3cub18CUB_300001_SM_10006detail6reduce18DeviceReduceKernelINS2_10policy_hubIdjN4cuda3__47maximumIdEEE10Policy1000EN6thrust24THRUST_300001_SM_1000_NS10device_ptrIdEEjS8_dNS5_3std3__410__identityEEEvT0_PT3_T1_NS0_13GridEvenShareISL_EET2_T4__param_3+20];
	ld.param.u32 	%r2, [_ZN3cub18CUB_300001_SM_10006detail6reduce18DeviceReduceKernelINS2_10policy_hubIdjN4cuda3__47maximumIdEEE10Policy1000EN6thrust24THRUST_300001_SM_1000_NS10device_ptrIdEEjS8_dNS5_3std3__410__identityEEEvT0_PT3_T1_NS0_13GridEvenShareISL_EET2_T4__param_3+24];
	ld.param.u64 	%rd3, [_ZN3cub18CUB_300001_SM_10006detail6reduce18DeviceReduceKernelINS2_10policy_hubIdjN4cuda3__47maximumIdEEE10Policy1000EN6thrust24THRUST_300001_SM_1000_NS10device_ptrIdEEjS8_dNS5_3std3__410__identityEEEvT0_PT3_T1_NS0_13GridEvenShareISL_EET2_T4__param_0];
	cvta.to.global.u64 	%rd1, %rd3;
	mov.u32 	%r3, %ctaid.x;
	shl.b32 	%r4, %r2, 11;
	shl.b32 	%r345, %r3, 11;
	sub.s32 	%r6, %r1, %r345;
	setp.gt.u32 	%p1, %r6, 2047;
	@%p1 bra 	$L__BB5_26;
	mov.u32 	%r7, %tid.x;
	setp.ge.u32 	%p79, %r7, %r6;
	mov.f64 	%fd293, 0d0000000000000000;
	mov.u32 	%r336, %r7;
	@%p79 bra 	$L__BB5_3;
	add.s32 	%r180, %r345, %r7;
	mul.wide.u32 	%rd76, %r180, 8;
	add.s64 	%rd77, %rd1, %rd76;
	ld.global.f64 	%fd293, [%rd77];
	add.s32 	%r336, %r7, 256;
$L__BB5_3:
	setp.ge.u32 	%p80, %r336, %r6;
	@%p80 bra 	$L__BB5_17;
	not.b32 	%r181, %r336;
	add.s32 	%r182, %r1, %r181;
	sub.s32 	%r183, %r182, %r345;
	shr.u32 	%r184, %r183, 8;
	add.s32 	%r10, %r184, 1;
	and.b32  	%r11, %r10, 15;
	setp.lt.u32 	%p81, %r183, 3840;
	@%p81 bra 	$L__BB5_8;
	or.b32  	%r335, %r336, 2048;
	add.s32 	%r334, %r336, %r345;
	and.b32  	%r185, %r10, 33554416;
	neg.s32 	%r333, %r185;
$L__BB5_6:
	.pragma "nounroll";
	mul.wide.u32 	%rd78, %r334, 8;
	add.s64 	%rd79, %rd1, %rd78;
	ld.global.f64 	%fd155, [%rd79];
	setp.lt.f64 	%p82, %fd293, %fd155;
	selp.f64 	%fd156, %fd155, %fd293, %p82;
	add.s32 	%r186, %r334, 256;
	mul.wide.u32 	%rd80, %r186, 8;
	add.s64 	%rd81, %rd1, %rd80;
	ld.global.f64 	%fd157, [%rd81];
	setp.lt.f64 	%p83, %fd156, %fd157;
	selp.f64 	%fd158, %fd157, %fd156, %p83;
	add.s32 	%r187, %r334, 512;
	mul.wide.u32 	%rd82, %r187, 8;
	add.s64 	%rd83, %rd1, %rd82;
	ld.global.f64 	%fd159, [%rd83];
	setp.lt.f64 	%p84, %fd158, %fd159;
	selp.f64 	%fd160, %fd159, %fd158, %p84;
	add.s32 	%r188, %r334, 768;
	mul.wide.u32 	%rd84, %r188, 8;
	add.s64 	%rd85, %rd1, %rd84;
	ld.global.f64 	%fd161, [%rd85];
	setp.lt.f64 	%p85, %fd160, %fd161;
	selp.f64 	%fd162, %fd161, %fd160, %p85;
	add.s32 	%r189, %r334, 1024;
	mul.wide.u32 	%rd86, %r189, 8;
	add.s64 	%rd87, %rd1, %rd86;
	ld.global.f64 	%fd163, [%rd87];
	setp.lt.f64 	%p86, %fd162, %fd163;
	selp.f64 	%fd164, %fd163, %fd162, %p86;
	add.s32 	%r190, %r334, 1280;
	mul.wide.u32 	%rd88, %r190, 8;
	add.s64 	%rd89, %rd1, %rd88;
	ld.global.f64 	%fd165, [%rd89];
	setp.lt.f64 	%p87, %fd164, %fd165;
	selp.f64 	%fd166, %fd165, %fd164, %p87;
	add.s32 	%r191, %r334, 1536;
	mul.wide.u32 	%rd90, %r191, 8;
	add.s64 	%rd91, %rd1, %rd90;
	ld.global.f64 	%fd167, [%rd91];
	setp.lt.f64 	%p88, %fd166, %fd167;
	selp.f64 	%fd168, %fd167, %fd166, %p88;
	add.s32 	%r192, %r334, 1792;
	mul.wide.u32 	%rd92, %r192, 8;
	add.s64 	%rd93, %rd1, %rd92;
	ld.global.f64 	%fd169, [%rd93];
	setp.lt.f64 	%p89, %fd168, %fd169;
	selp.f64 	%fd170, %fd169, %fd168, %p89;
	add.s32 	%r193, %r334, 2048;
	mul.wide.u32 	%rd94, %r193, 8;
	add.s64 	%rd95, %rd1, %rd94;
	ld.global.f64 	%fd171, [%rd95];
	setp.lt.f64 	%p90, %fd170, %fd171;
	selp.f64 	%fd172, %fd171, %fd170, %p90;
	add.s32 	%r194, %r334, 2304;
	mul.wide.u32 	%rd96, %r194, 8;
	add.s64 	%rd97, %rd1, %rd96;
	ld.global.f64 	%fd173, [%rd97];
	setp.lt.f64 	%p91, %fd172, %fd173;
	selp.f64 	%fd174, %fd173, %fd172, %p91;
	add.s32 	%r195, %r334, 2560;
	mul.wide.u32 	%rd98, %r195, 8;
	add.s64 	%rd99, %rd1, %rd98;
	ld.global.f64 	%fd175, [%rd99];
	setp.lt.f64 	%p92, %fd174, %fd175;
	selp.f64 	%fd176, %fd175, %fd174, %p92;
	add.s32 	%r196, %r334, 2816;
	mul.wide.u32 	%rd100, %r196, 8;
	add.s64 	%rd101, %rd1, %rd100;
	ld.global.f64 	%fd177, [%rd101];
	setp.lt.f64 	%p93, %fd176, %fd177;
	selp.f64 	%fd178, %fd177, %fd176, %p93;
	add.s32 	%r197, %r334, 3072;
	mul.wide.u32 	%rd102, %r197, 8;
	add.s64 	%rd103, %rd1, %rd102;
	ld.global.f64 	%fd179, [%rd103];
	setp.lt.f64 	%p94, %fd178, %fd179;
	selp.f64 	%fd180, %fd179, %fd178, %p94;
	add.s32 	%r198, %r334, 3328;
	mul.wide.u32 	%rd104, %r198, 8;
	add.s64 	%rd105, %rd1, %rd104;
	ld.global.f64 	%fd181, [%rd105];
	setp.lt.f64 	%p95, %fd180, %fd181;
	selp.f64 	%fd182, %fd181, %fd180, %p95;
	add.s32 	%r199, %r334, 3584;
	mul.wide.u32 	%rd106, %r199, 8;
	add.s64 	%rd107, %rd1, %rd106;
	ld.global.f64 	%fd183, [%rd107];
	setp.lt.f64 	%p96, %fd182, %fd183;
	selp.f64 	%fd184, %fd183, %fd182, %p96;
	add.s32 	%r200, %r334, 3840;
	mul.wide.u32 	%rd108, %r200, 8;
	add.s64 	%rd109, %rd1, %rd108;
	ld.global.f64 	%fd185, [%rd109];
	setp.lt.f64 	%p97, %fd184, %fd185;
	selp.f64 	%fd293, %fd185, %fd184, %p97;
	add.s32 	%r335, %r335, 4096;
	add.s32 	%r334, %r334, 4096;
	add.s32 	%r333, %r333, 16;
	setp.ne.s32 	%p98, %r333, 0;
	@%p98 bra 	$L__BB5_6;
	add.s32 	%r336, %r335, -2048;
$L__BB5_8:
	setp.eq.s32 	%p99, %r11, 0;
	@%p99 bra 	$L__BB5_17;
	and.b32  	%r23, %r10, 7;
	setp.lt.u32 	%p100, %r11, 8;
	@%p100 bra 	$L__BB5_11;
	add.s32 	%r201, %r345, %r336;
	mul.wide.u32 	%rd110, %r201, 8;
	add.s64 	%rd111, %rd1, %rd110;
	ld.global.f64 	%fd187, [%rd111];
	setp.lt.f64 	%p101, %fd293, %fd187;
	selp.f64 	%fd188, %fd187, %fd293, %p101;
	add.s32 	%r202, %r201, 256;
	mul.wide.u32 	%rd112, %r202, 8;
	add.s64 	%rd113, %rd1, %rd112;
	ld.global.f64 	%fd189, [%rd113];
	setp.lt.f64 	%p102, %fd188, %fd189;
	selp.f64 	%fd190, %fd189, %fd188, %p102;
	add.s32 	%r203, %r201, 512;
	mul.wide.u32 	%rd114, %r203, 8;
	add.s64 	%rd115, %rd1, %rd114;
	ld.global.f64 	%fd191, [%rd115];
	setp.lt.f64 	%p103, %fd190, %fd191;
	selp.f64 	%fd192, %fd191, %fd190, %p103;
	add.s32 	%r204, %r201, 768;
	mul.wide.u32 	%rd116, %r204, 8;
	add.s64 	%rd117, %rd1, %rd116;
	ld.global.f64 	%fd193, [%rd117];
	setp.lt.f64 	%p104, %fd192, %fd193;
	selp.f64 	%fd194, %fd193, %fd192, %p104;
	add.s32 	%r205, %r201, 1024;
	mul.wide.u32 	%rd118, %r205, 8;
	add.s64 	%rd119, %rd1, %rd118;
	ld.global.f64 	%fd195, [%rd119];
	setp.lt.f64 	%p105, %fd194, %fd195;
	selp.f64 	%fd196, %fd195, %fd194, %p105;
	add.s32 	%r206, %r201, 1280;
	mul.wide.u32 	%rd120, %r206, 8;
	add.s64 	%rd121, %rd1, %rd120;
	ld.global.f64 	%fd197, [%rd121];
	setp.lt.f64 	%p106, %fd196, %fd197;
	selp.f64 	%fd198, %fd197, %fd196, %p106;
	add.s32 	%r207, %r201, 1536;
	mul.wide.u32 	%rd122, %r207, 8;
	add.s64 	%rd123, %rd1, %rd122;
	ld.global.f64 	%fd199, [%rd123];
	setp.lt.f64 	%p107, %fd198, %fd199;
	selp.f64 	%fd200, %fd199, %fd198, %p107;
	add.s32 	%r208, %r201, 1792;
	mul.wide.u32 	%rd124, %r208, 8;
	add.s64 	%rd125, %rd1, %rd124;
	ld.global.f64 	%fd201, [%rd125];
	setp.lt.f64 	%p108, %fd200, %fd201;
	selp.f64 	%fd293, %fd201, %fd200, %p108;
	add.s32 	%r336, %r336, 2048;
$L__BB5_11:
	setp.eq.s32 	%p109, %r23, 0;
	@%p109 bra 	$L__BB5_17;
	and.b32  	%r26, %r10, 3;
	setp.lt.u32 	%p110, %r23, 4;
	@%p110 bra 	$L__BB5_14;
	add.s32 	%r209, %r345, %r336;
	mul.wide.u32 	%rd126, %r209, 8;
	add.s64 	%rd127, %rd1, %rd126;
	ld.global.f64 	%fd203, [%rd127];
	setp.lt.f64 	%p111, %fd293, %fd203;
	selp.f64 	%fd204, %fd203, %fd293, %p111;
	add.s32 	%r210, %r209, 256;
	mul.wide.u32 	%rd128, %r210, 8;
	add.s64 	%rd129, %rd1, %rd128;
	ld.global.f64 	%fd205, [%rd129];
	setp.lt.f64 	%p112, %fd204, %fd205;
	selp.f64 	%fd206, %fd205, %fd204, %p112;
	add.s32 	%r211, %r209, 512;
	mul.wide.u32 	%rd130, %r211, 8;
	add.s64 	%rd131, %rd1, %rd130;
	ld.global.f64 	%fd207, [%rd131];
	setp.lt.f64 	%p113, %fd206, %fd207;
	selp.f64 	%fd208, %fd207, %fd206, %p113;
	add.s32 	%r212, %r209, 768;
	mul.wide.u32 	%rd132, %r212, 8;
	add.s64 	%rd133, %rd1, %rd132;
	ld.global.f64 	%fd209, [%rd133];
	setp.lt.f64 	%p114, %fd208, %fd209;
	selp.f64 	%fd293, %fd209, %fd208, %p114;
	add.s32 	%r336, %r336, 1024;
$L__BB5_14:
	setp.eq.s32 	%p115, %r26, 0;
	@%p115 bra 	$L__BB5_17;
	add.s32 	%r340, %r336, %r345;
	neg.s32 	%r339, %r26;
$L__BB5_16:
	.pragma "nounroll";
	mul.wide.u32 	%rd134, %r340, 8;
	add.s64 	%rd135, %rd1, %rd134;
	ld.global.f64 	%fd210, [%rd135];
	setp.lt.f64 	%p116, %fd293, %fd210;
	selp.f64 	%fd293, %fd210, %fd293, %p116;
	add.s32 	%r340, %r340, 256;
	add.s32 	%r339, %r339, 1;
	setp.ne.s32 	%p117, %r339, 0;
	@%p117 bra 	$L__BB5_16;
$L__BB5_17:
	setp.lt.u32 	%p118, %r6, 256;
	@%p118 bra 	$L__BB5_22;
	// begin inline asm
	mov.u32 %r276, %laneid;
	// end inline asm
	mov.b64 	%rd146, %fd293;
	mov.b64 	{%r278, %r283}, %rd146;
	mov.b32 	%r284, 1;
	mov.b32 	%r325, 31;
	mov.b32 	%r326, -1;
	// begin inline asm
	shfl.sync.down.b32 %r277, %r278, %r284, %r325, %r326;
	// end inline asm
	// begin inline asm
	shfl.sync.down.b32 %r282, %r283, %r284, %r325, %r326;
	// end inline asm
	mov.b64 	%rd147, {%r277, %r282};
	mov.b64 	%fd258, %rd147;
	setp.gt.s32 	%p146, %r276, 30;
	setp.lt.f64 	%p147, %fd293, %fd258;
	selp.f64 	%fd259, %fd258, %fd293, %p147;
	selp.f64 	%fd260, %fd293, %fd259, %p146;
	mov.b64 	%rd148, %fd260;
	mov.b64 	{%r288, %r293}, %rd148;
	mov.b32 	%r294, 2;
	// begin inline asm
	shfl.sync.down.b32 %r287, %r288, %r294, %r325, %r326;
	// end inline asm
	// begin inline asm
	shfl.sync.down.b32 %r292, %r293, %r294, %r325, %r326;
	// end inline asm
	mov.b64 	%rd149, {%r287, %r292};
	mov.b64 	%fd261, %rd149;
	setp.gt.s32 	%p148, %r276, 29;
	setp.lt.f64 	%p149, %fd260, %fd261;
	selp.f64 	%fd262, %fd261, %fd260, %p149;
	selp.f64 	%fd263, %fd260, %fd262, %p148;
	mov.b64 	%rd150, %fd263;
	mov.b64 	{%r298, %r303}, %rd150;
	mov.b32 	%r304, 4;
	// begin inline asm
	shfl.sync.down.b32 %r297, %r298, %r304, %r325, %r326;
	// end inline asm
	// begin inline asm
	shfl.sync.down.b32 %r302, %r303, %r304, %r325, %r326;
	// end inline asm
	mov.b64 	%rd151, {%r297, %r302};
	mov.b64 	%fd264, %rd151;
	setp.gt.s32 	%p150, %r276, 27;
	setp.lt.f64 	%p151, %fd263, %fd264;
	selp.f64 	%fd265, %fd264, %fd263, %p151;
	selp.f64 	%fd266, %fd263, %fd265, %p150;
	mov.b64 	%rd152, %fd266;
	mov.b64 	{%r308, %r313}, %rd152;
	mov.b32 	%r314, 8;
	// begin inline asm
	shfl.sync.down.b32 %r307, %r308, %r314, %r325, %r326;
	// end inline asm
	// begin inline asm
	shfl.sync.down.b32 %r312, %r313, %r314, %r325, %r326;
	// end inline asm
	mov.b64 	%rd153, {%r307, %r312};
	mov.b64 	%fd267, %rd153;
	setp.gt.s32 	%p152, %r276, 23;
	setp.lt.f64 	%p153, %fd266, %fd267;
	selp.f64 	%fd268, %fd267, %fd266, %p153;
	selp.f64 	%fd269, %fd266, %fd268, %p152;
	mov.b64 	%rd154, %fd269;
	mov.b64 	{%r318, %r323}, %rd154;
	mov.b32 	%r324, 16;
	// begin inline asm
	shfl.sync.down.b32 %r317, %r318, %r324, %r325, %r326;
	// end inline asm
	// begin inline asm
	shfl.sync.down.b32 %r322, %r323, %r324, %r325, %r326;
	// end inline asm
	mov.b64 	%rd155, {%r317, %r322};
	mov.b64 	%fd270, %rd155;
	setp.gt.s32 	%p154, %r276, 15;
	setp.lt.f64 	%p155, %fd269, %fd270;
	selp.f64 	%fd16, %fd270, %fd269, %p155;
	selp.f64 	%fd304, %fd269, %fd16, %p154;
	setp.ne.s32 	%p156, %r276, 0;
	@%p156 bra 	$L__BB5_20;
	shr.u32 	%r327, %r7, 2;
	and.b32  	%r328, %r327, 248;
	mov.u32 	%r329, _ZZN3cub18CUB_300001_SM_10006detail6reduce18DeviceReduceKernelINS2_10policy_hubIdjN4cuda3__47maximumIdEEE10Policy1000EN6thrust24THRUST_300001_SM_1000_NS10device_ptrIdEEjS8_dNS5_3std3__410__identityEEEvT0_PT3_T1_NS0_13GridEvenShareISL_EET2_T4_E12temp_storage;
	add.s32 	%r330, %r329, %r328;
	st.shared.f64 	[%r330+8], %fd16;
$L__BB5_20:
	bar.sync 	0;
	setp.ne.s32 	%p157, %r7, 0;
	@%p157 bra 	$L__BB5_48;
	ld.shared.f64 	%fd271, [_ZZN3cub18CUB_300001_SM_10006detail6reduce18DeviceReduceKernelINS2_10policy_hubIdjN4cuda3__47maximumIdEEE10Policy1000EN6thrust24THRUST_300001_SM_1000_NS10device_ptrIdEEjS8_dNS5_3std3__410__identityEEEvT0_PT3_T1_NS0_13GridEvenShareISL_EET2_T4_E12temp_storage+16];
	setp.lt.f64 	%p158, %fd304, %fd271;
	selp.f64 	%fd272, %fd271, %fd304, %p158;
	ld.shared.f64 	%fd273, [_ZZN3cub18CUB_300001_SM_10006detail6reduce18DeviceReduceKernelINS2_10policy_hubIdjN4cuda3__47maximumIdEEE10Policy1000EN6thrust24THRUST_300001_SM_1000_NS10device_ptrIdEEjS8_dNS5_3std3__410__identityEEEvT0_PT3_T1_NS0_13GridEvenShareISL_EET2_T4_E12temp_storage+24];
	setp.lt.f64 	%p159, %fd272, %fd273;
	selp.f64 	%fd274, %fd273, %fd272, %p159;
	ld.shared.f64 	%fd275, [_ZZN3cub18CUB_300001_SM_10006detail6reduce18DeviceReduceKernelINS2_10policy_hubIdjN4cuda3__47maximumIdEEE10Policy1000EN6thrust24THRUST_300001_SM_1000_NS10device_ptrIdEEjS8_dNS5_3std3__410__identityEEEvT0_PT3_T1_NS0_13GridEvenShareISL_EET2_T4_E12temp_storage+32];
	setp.lt.f64 	%p160, %fd274, %fd275;
	selp.f64 	%fd276, %fd275, %fd274, %p160;
	ld.shared.f64 	%fd277, [_ZZN3cub18CUB_300001_SM_10006detail6reduce18DeviceReduceKernelINS2_10policy_hubIdjN4cuda3__47maximumIdEEE10Policy1000EN6thrust24THRUST_300001_SM_1000_NS10device_ptrIdEEjS8_dNS5_3std3__410__identityEEEvT0_PT3_T1_NS0_13GridEvenShareISL_EET2_T4_E12temp_storage+40];
	setp.lt.f64 	%p161, %fd276, %fd277;
	selp.f64 	%fd278, %fd277, %fd276, %p161;
	ld.shared.f64 	%fd279, [_ZZN3cub18CUB_300001_SM_10006detail6reduce18DeviceReduceKernelINS2_10policy_hubIdjN4cuda3__47maximumIdEEE10Policy1000EN6thrust24THRUST_300001_SM_1000_NS10device_ptrIdEEjS8_dNS5_3std3__410__identityEEEvT0_PT3_T1_NS0_13GridEvenShareISL_EET2_T4_E12temp_storage+48];
	setp.lt.f64 	%p162, %fd278, %fd279;
	selp.f64 	%fd280, %fd279, %fd278, %p162;
	ld.shared.f64 	%fd281, [_ZZN3cub18CUB_300001_SM_10006detail6reduce18DeviceReduceKernelINS2_10policy_hubIdjN4cuda3__47maximumIdEEE10Policy1000EN6thrust24THRUST_300001_SM_1000_NS10device_ptrIdEEjS8_dNS5_3std3__410__identityEEEvT0_PT3_T1_NS0_13GridEvenShareISL_EET2_T4_E12temp_storage+56];
	setp.lt.f64 	%p163, %fd280, %fd281;
	selp.f64 	%fd282, %fd281, %fd280, %p163;
	ld.shared.f64 	%fd283, [_ZZN3cub18CUB_300001_SM_10006detail6reduce18DeviceReduceKernelINS2_10policy_hubIdjN4cuda3__47maximumIdEEE10Policy1000EN6thrust24THRUST_300001_SM_1000_NS10device_ptrIdEEjS8_dNS5_3std3__410__identityEEEvT0_PT3_T1_NS0_13GridEvenShareISL_EET2_T4_E12temp_storage+64];
	setp.lt.f64 	%p164, %fd282, %fd283;
	selp.f64 	%fd304, %fd283, %fd282, %p164;
	bra.uni 	$L__BB5_48;
$L__BB5_22:
	// begin inline asm
	mov.u32 %r213, %laneid;
	// end inline asm
	and.b32  	%r264, %r7, 992;
	add.s32 	%r265, %r264, 32;
	setp.gt.u32 	%p119, %r265, %r6;
	not.b32 	%r266, %r264;
	add.s32 	%r267, %r6, %r266;
	selp.b32 	%r262, %r267, 31, %p119;
	mov.b64 	%rd136, %fd293;
	mov.b64 	{%r215, %r220}, %rd136;
	mov.b32 	%r221, 1;
	mov.b32 	%r263, -1;
	// begin inline asm
	shfl.sync.down.b32 %r214, %r215, %r221, %r262, %r263;
	// end inline asm
	// begin inline asm
	shfl.sync.down.b32 %r219, %r220, %r221, %r262, %r263;
	// end inline asm
	mov.b64 	%rd137, {%r214, %r219};
	mov.b64 	%fd211, %rd137;
	setp.lt.s32 	%p120, %r213, %r262;
	setp.lt.f64 	%p121, %fd293, %fd211;
	selp.f64 	%fd212, %fd211, %fd293, %p121;
	selp.f64 	%fd213, %fd212, %fd293, %p120;
	mov.b64 	%rd138, %fd213;
	mov.b64 	{%r225, %r230}, %rd138;
	mov.b32 	%r231, 2;
	// begin inline asm
	shfl.sync.down.b32 %r224, %r225, %r231, %r262, %r263;
	// end inline asm
	// begin inline asm
	shfl.sync.down.b32 %r229, %r230, %r231, %r262, %r263;
	// end inline asm
	mov.b64 	%rd139, {%r224, %r229};
	mov.b64 	%fd214, %rd139;
	add.s32 	%r268, %r213, 2;
	setp.gt.s32 	%p122, %r268, %r262;
	setp.lt.f64 	%p123, %fd213, %fd214;
	selp.f64 	%fd215, %fd214, %fd213, %p123;
	selp.f64 	%fd216, %fd213, %fd215, %p122;
	mov.b64 	%rd140, %fd216;
	mov.b64 	{%r235, %r240}, %rd140;
	mov.b32 	%r241, 4;
	// begin inline asm
	shfl.sync.down.b32 %r234, %r235, %r241, %r262, %r263;
	// end inline asm
	// begin inline asm
	shfl.sync.down.b32 %r239, %r240, %r241, %r262, %r263;
	// end inline asm
	mov.b64 	%rd141, {%r234, %r239};
	mov.b64 	%fd217, %rd141;
	add.s32 	%r269, %r213, 4;
	setp.gt.s32 	%p124, %r269, %r262;
	setp.lt.f64 	%p125, %fd216, %fd217;
	selp.f64 	%fd218, %fd217, %fd216, %p125;
	selp.f64 	%fd219, %fd216, %fd218, %p124;
	mov.b64 	%rd142, %fd219;
	mov.b64 	{%r245, %r250}, %rd142;
	mov.b32 	%r251, 8;
	// begin inline asm
	shfl.sync.down.b32 %r244, %r245, %r251, %r262, %r263;
	// end inline asm
	// begin inline asm
	shfl.sync.down.b32 %r249, %r250, %r251, %r262, %r263;
	// end inline asm
	mov.b64 	%rd143, {%r244, %r249};
	mov.b64 	%fd220, %rd143;
	add.s32 	%r270, %r213, 8;
	setp.gt.s32 	%p126, %r270, %r262;
	setp.lt.f64 	%p127, %fd219, %fd220;
	selp.f64 	%fd221, %fd220, %fd219, %p127;
	selp.f64 	%fd222, %fd219, %fd221, %p126;
	mov.b64 	%rd144, %fd222;
	mov.b64 	{%r255, %r260}, %rd144;
	mov.b32 	%r261, 16;
	// begin inline asm
	shfl.sync.down.b32 %r254, %r255, %r261, %r262, %r263;
	// end inline asm
	// begin inline asm
	shfl.sync.down.b32 %r259, %r260, %r261, %r262, %r263;
	// end inline asm
	mov.b64 	%rd145, {%r254, %r259};
	mov.b64 	%fd223, %rd145;
	add.s32 	%r271, %r213, 16;
	setp.gt.s32 	%p128, %r271, %r262;
	setp.lt.f64 	%p129, %fd222, %fd223;
	selp.f64 	%fd224, %fd223, %fd222, %p129;
	selp.f64 	%fd304, %fd222, %fd224, %p128;
	setp.ne.s32 	%p130, %r213, 0;
	@%p130 bra 	$L__BB5_24;
	shr.u32 	%r272, %r7, 2;
	and.b32  	%r273, %r272, 248;
	mov.u32 	%r274, _ZZN3cub18CUB_300001_SM_10006detail6reduce18DeviceReduceKernelINS2_10policy_hubIdjN4cuda3__47maximumIdEEE10Policy1000EN6thrust24THRUST_300001_SM_1000_NS10device_ptrIdEEjS8_dNS5_3std3__410__identityEEEvT0_PT3_T1_NS0_13GridEvenShareISL_EET2_T4_E12temp_storage;
	add.s32 	%r275, %r274, %r273;
	st.shared.f64 	[%r275+8], %fd304;
$L__BB5_24:
	bar.sync 	0;
	setp.ne.s32 	%p131, %r7, 0;
	@%p131 bra 	$L__BB5_48;
	setp.gt.u32 	%p132, %r6, 32;
	ld.shared.f64 	%fd225, [_ZZN3cub18CUB_300001_SM_10006detail6reduce18DeviceReduceKernelINS2_10policy_hubIdjN4cuda3__47maximumIdEEE10Policy1000EN6thrust24THRUST_300001_SM_1000_NS10device_ptrIdEEjS8_dNS5_3std3__410__identityEEEvT0_PT3_T1_NS0_13GridEvenShareISL_EET2_T4_E12temp_storage+16];
	setp.lt.f64 	%p133, %fd304, %fd225;
	selp.f64 	%fd227, %fd225, %fd304, %p133;
	selp.f64 	%fd228, %fd227, %fd304, %p132;
	setp.gt.u32 	%p134, %r6, 64;
	ld.shared.f64 	%fd230, [_ZZN3cub18CUB_300001_SM_10006detail6reduce18DeviceReduceKernelINS2_10policy_hubIdjN4cuda3__47maximumIdEEE10Policy1000EN6thrust24THRUST_300001_SM_1000_NS10device_ptrIdEEjS8_dNS5_3std3__410__identityEEEvT0_PT3_T1_NS0_13GridEvenShareISL_EET2_T4_E12temp_storage+24];
	setp.lt.f64 	%p135, %fd228, %fd230;
	selp.f64 	%fd232, %fd230, %fd228, %p135;
	selp.f64 	%fd233, %fd232, %fd228, %p134;
	setp.gt.u32 	%p136, %r6, 96;
	ld.shared.f64 	%fd235, [_ZZN3cub18CUB_300001_SM_10006detail6reduce18DeviceReduceKernelINS2_10policy_hubIdjN4cuda3__47maximumIdEEE10Policy1000EN6thrust24THRUST_300001_SM_1000_NS10device_ptrIdEEjS8_dNS5_3std3__410__identityEEEvT0_PT3_T1_NS0_13GridEvenShareISL_EET2_T4_E12temp_storage+32];
	setp.lt.f64 	%p137, %fd233, %fd235;
	selp.f64 	%fd237, %fd235, %fd233, %p137;
	selp.f64 	%fd238, %fd237, %fd233, %p136;
	setp.gt.u32 	%p138, %r6, 128;
	ld.shared.f64 	%fd240, [_ZZN3cub18CUB_300001_SM_10006detail6reduce18DeviceReduceKernelINS2_10policy_hubIdjN4cuda3__47maximumIdEEE10Policy1000EN6thrust24THRUST_300001_SM_1000_NS10device_ptrIdEEjS8_dNS5_3std3__410__identityEEEvT0_PT3_T1_NS0_13GridEvenShareISL_EET2_T4_E12temp_storage+40];
	setp.lt.f64 	%p139, %fd238, %fd240;
	selp.f64 	%fd242, %fd240, %fd238, %p139;
	selp.f64 	%fd243, %fd242, %fd238, %p138;
	setp.gt.u32 	%p140, %r6, 160;
	ld.shared.f64 	%fd245, [_ZZN3cub18CUB_300001_SM_10006detail6reduce18DeviceReduceKernelINS2_10policy_hubIdjN4cuda3__47maximumIdEEE10Policy1000EN6thrust24THRUST_300001_SM_1000_NS10device_ptrIdEEjS8_dNS5_3std3__410__identityEEEvT0_PT3_T1_NS0_13GridEvenShareISL_EET2_T4_E12temp_storage+48];
	setp.lt.f64 	%p141, %fd243, %fd245;
	selp.f64 	%fd247, %fd245, %fd243, %p141;
	selp.f64 	%fd248, %fd247, %fd243, %p140;
	setp.gt.u32 	%p142, %r6, 192;
	ld.shared.f64 	%fd250, [_ZZN3cub18CUB_300001_SM_10006detail6reduce18DeviceReduceKernelINS2_10policy_hubIdjN4cuda3__47maximumIdEEE10Policy1000EN6thrust24THRUST_300001_SM_1000_NS10device_ptrIdEEjS8_dNS5_3std3__410__identityEEEvT0_PT3_T1_NS0_13GridEvenShareISL_EET2_T4_E12temp_storage+56];
	setp.lt.f64 	%p143, %fd248, %fd250;
	selp.f64 	%fd252, %fd250, %fd248, %p143;
	selp.f64 	%fd253, %fd252, %fd248, %p142;
	setp.gt.u32 	%p144, %r6, 224;
	ld.shared.f64 	%fd255, [_ZZN3cub18CUB_300001_SM_10006detail6reduce18DeviceReduceKernelINS2_10policy_hubIdjN4cuda3__47maximumIdEEE10Policy1000EN6thrust24THRUST_300001_SM_1000_NS10device_ptrIdEEjS8_dNS5_3std3__410__identityEEEvT0_PT3_T1_NS0_13GridEvenShareISL_EET2_T4_E12temp_storage+64];
	setp.lt.f64 	%p145, %fd253, %fd255;
	selp.f64 	%fd257, %fd255, %fd253, %p145;
	selp.f64 	%fd304, %fd257, %fd253, %p144;
	bra.uni 	$L__BB5_48;
$L__BB5_26:
	mov.u32 	%r35, %tid.x;
	add.s32 	%r72, %r35, %r345;
	mul.wide.u32 	%rd4, %r72, 8;
	add.s64 	%rd5, %rd1, %rd4;
	ld.global.f64 	%fd41, [%rd5];
	ld.global.f64 	%fd42, [%rd5+2048];
	ld.global.f64 	%fd43, [%rd5+4096];
	ld.global.f64 	%fd44, [%rd5+6144];
	ld.global.f64 	%fd45, [%rd5+8192];
	ld.global.f64 	%fd46, [%rd5+10240];
	ld.global.f64 	%fd47, [%rd5+12288];
	ld.global.f64 	%fd48, [%rd5+14336];
	setp.lt.f64 	%p2, %fd41, %fd42;
	selp.f64 	%fd49, %fd42, %fd41, %p2;
	setp.lt.f64 	%p3, %fd49, %fd43;
	selp.f64 	%fd50, %fd43, %fd49, %p3;
	setp.lt.f64 	%p4, %fd50, %fd44;
	selp.f64 	%fd51, %fd44, %fd50, %p4;
	setp.lt.f64 	%p5, %fd51, %fd45;
	selp.f64 	%fd52, %fd45, %fd51, %p5;
	setp.lt.f64 	%p6, %fd52, %fd46;
	selp.f64 	%fd53, %fd46, %fd52, %p6;
	setp.lt.f64 	%p7, %fd53, %fd47;
	selp.f64 	%fd54, %fd47, %fd53, %p7;
	setp.lt.f64 	%p8, %fd54, %fd48;
	selp.f64 	%fd303, %fd48, %fd54, %p8;
	setp.lt.u32 	%p9, %r6, %r4;
	@%p9 bra 	$L__BB5_44;
	add.s32 	%r36, %r4, %r345;
	not.b32 	%r74, %r35;
	add.s32 	%r75, %r74, %r1;
	sub.s32 	%r76, %r75, %r4;
	sub.s32 	%r342, %r76, %r345;
	add.s32 	%r77, %r36, %r35;
	add.s32 	%r341, %r77, 2048;
	mov.b32 	%r344, 0;
	mov.u32 	%r343, %r36;
$L__BB5_28:
	shl.b32 	%r78, %r2, 11;
	add.s32 	%r345, %r345, %r78;
	add.s32 	%r79, %r1, -2048;
	setp.gt.u32 	%p10, %r345, %r79;
	@%p10 bra 	$L__BB5_30;
	add.s32 	%r80, %r35, %r345;
	mul.wide.u32 	%rd6, %r80, 8;
	add.s64 	%rd7, %rd1, %rd6;
	ld.global.f64 	%fd55, [%rd7];
	ld.global.f64 	%fd56, [%rd7+2048];
	ld.global.f64 	%fd57, [%rd7+4096];
	ld.global.f64 	%fd58, [%rd7+6144];
	ld.global.f64 	%fd59, [%rd7+8192];
	ld.global.f64 	%fd60, [%rd7+10240];
	ld.global.f64 	%fd61, [%rd7+12288];
	ld.global.f64 	%fd62, [%rd7+14336];
	setp.lt.f64 	%p11, %fd303, %fd55;
	selp.f64 	%fd63, %fd55, %fd303, %p11;
	setp.lt.f64 	%p12, %fd63, %fd56;
	selp.f64 	%fd64, %fd56, %fd63, %p12;
	setp.lt.f64 	%p13, %fd64, %fd57;
	selp.f64 	%fd65, %fd57, %fd64, %p13;
	setp.lt.f64 	%p14, %fd65, %fd58;
	selp.f64 	%fd66, %fd58, %fd65, %p14;
	setp.lt.f64 	%p15, %fd66, %fd59;
	selp.f64 	%fd67, %fd59, %fd66, %p15;
	setp.lt.f64 	%p16, %fd67, %fd60;
	selp.f64 	%fd68, %fd60, %fd67, %p16;
	setp.lt.f64 	%p17, %fd68, %fd61;
	selp.f64 	%fd69, %fd61, %fd68, %p17;
	setp.lt.f64 	%p18, %fd69, %fd62;
	selp.f64 	%fd303, %fd62, %fd69, %p18;
	sub.s32 	%r81, %r1, %r345;
	shl.b32 	%r82, %r2, 11;
	setp.lt.u32 	%p19, %r81, %r82;
	add.s32 	%r344, %r344, 1;
	add.s32 	%r343, %r343, %r82;
	sub.s32 	%r342, %r342, %r82;
	add.s32 	%r341, %r341, %r82;
	@%p19 bra 	$L__BB5_44;
	bra.uni 	$L__BB5_28;
$L__BB5_30:
	setp.le.u32 	%p20, %r1, %r345;
	sub.s32 	%r83, %r1, %r345;
	setp.ge.s32 	%p21, %r35, %r83;
	or.pred  	%p22, %p20, %p21;
	@%p22 bra 	$L__BB5_44;
	not.b32 	%r85, %r35;
	add.s32 	%r86, %r1, %r85;
	sub.s32 	%r87, %r86, %r36;
	mul.lo.s32 	%r88, %r2, %r344;
	shl.b32 	%r89, %r88, 11;
	sub.s32 	%r90, %r87, %r89;
	shr.u32 	%r91, %r90, 8;
	add.s32 	%r49, %r91, 1;
	and.b32  	%r50, %r49, 15;
	setp.lt.u32 	%p23, %r90, 3840;
	mov.u32 	%r350, %r35;
	@%p23 bra 	$L__BB5_35;
	or.b32  	%r348, %r35, 2048;
	shr.u32 	%r92, %r342, 8;
	add.s32 	%r93, %r92, 1;
	and.b32  	%r94, %r93, 33554416;
	neg.s32 	%r346, %r94;
$L__BB5_33:
	.pragma "nounroll";
	add.s32 	%r95, %r341, -2048;
	mul.wide.u32 	%rd8, %r95, 8;
	add.s64 	%rd9, %rd1, %rd8;
	ld.global.f64 	%fd71, [%rd9];
	setp.lt.f64 	%p24, %fd303, %fd71;
	selp.f64 	%fd72, %fd71, %fd303, %p24;
	add.s32 	%r96, %r341, -1792;
	mul.wide.u32 	%rd10, %r96, 8;
	add.s64 	%rd11, %rd1, %rd10;
	ld.global.f64 	%fd73, [%rd11];
	setp.lt.f64 	%p25, %fd72, %fd73;
	selp.f64 	%fd74, %fd73, %fd72, %p25;
	add.s32 	%r97, %r341, -1536;
	mul.wide.u32 	%rd12, %r97, 8;
	add.s64 	%rd13, %rd1, %rd12;
	ld.global.f64 	%fd75, [%rd13];
	setp.lt.f64 	%p26, %fd74, %fd75;
	selp.f64 	%fd76, %fd75, %fd74, %p26;
	add.s32 	%r98, %r341, -1280;
	mul.wide.u32 	%rd14, %r98, 8;
	add.s64 	%rd15, %rd1, %rd14;
	ld.global.f64 	%fd77, [%rd15];
	setp.lt.f64 	%p27, %fd76, %fd77;
	selp.f64 	%fd78, %fd77, %fd76, %p27;
	add.s32 	%r99, %r341, -1024;
	mul.wide.u32 	%rd16, %r99, 8;
	add.s64 	%rd17, %rd1, %rd16;
	ld.global.f64 	%fd79, [%rd17];
	setp.lt.f64 	%p28, %fd78, %fd79;
	selp.f64 	%fd80, %fd79, %fd78, %p28;
	add.s32 	%r100, %r341, -768;
	mul.wide.u32 	%rd18, %r100, 8;
	add.s64 	%rd19, %rd1, %rd18;
	ld.global.f64 	%fd81, [%rd19];
	setp.lt.f64 	%p29, %fd80, %fd81;
	selp.f64 	%fd82, %fd81, %fd80, %p29;
	add.s32 	%r101, %r341, -512;
	mul.wide.u32 	%rd20, %r101, 8;
	add.s64 	%rd21, %rd1, %rd20;
	ld.global.f64 	%fd83, [%rd21];
	setp.lt.f64 	%p30, %fd82, %fd83;
	selp.f64 	%fd84, %fd83, %fd82, %p30;
	add.s32 	%r102, %r341, 1792;
	add.s32 	%r103, %r341, -256;
	mul.wide.u32 	%rd22, %r103, 8;
	add.s64 	%rd23, %rd1, %rd22;
	ld.global.f64 	%fd85, [%rd23];
	setp.lt.f64 	%p31, %fd84, %fd85;
	selp.f64 	%fd86, %fd85, %fd84, %p31;
	mul.wide.u32 	%rd24, %r341, 8;
	add.s64 	%rd25, %rd1, %rd24;
	ld.global.f64 	%fd87, [%rd25];
	setp.lt.f64 	%p32, %fd86, %fd87;
	selp.f64 	%fd88, %fd87, %fd86, %p32;
	add.s32 	%r104, %r341, 256;
	mul.wide.u32 	%rd26, %r104, 8;
	add.s64 	%rd27, %rd1, %rd26;
	ld.global.f64 	%fd89, [%rd27];
	setp.lt.f64 	%p33, %fd88, %fd89;
	selp.f64 	%fd90, %fd89, %fd88, %p33;
	add.s32 	%r105, %r341, 512;
	mul.wide.u32 	%rd28, %r105, 8;
	add.s64 	%rd29, %rd1, %rd28;
	ld.global.f64 	%fd91, [%rd29];
	setp.lt.f64 	%p34, %fd90, %fd91;
	selp.f64 	%fd92, %fd91, %fd90, %p34;
	add.s32 	%r106, %r341, 768;
	mul.wide.u32 	%rd30, %r106, 8;
	add.s64 	%rd31, %rd1, %rd30;
	ld.global.f64 	%fd93, [%rd31];
	setp.lt.f64 	%p35, %fd92, %fd93;
	selp.f64 	%fd94, %fd93, %fd92, %p35;
	add.s32 	%r107, %r341, 1024;
	mul.wide.u32 	%rd32, %r107, 8;
	add.s64 	%rd33, %rd1, %rd32;
	ld.global.f64 	%fd95, [%rd33];
	setp.lt.f64 	%p36, %fd94, %fd95;
	selp.f64 	%fd96, %fd95, %fd94, %p36;
	add.s32 	%r108, %r341, 1280;
	mul.wide.u32 	%rd34, %r108, 8;
	add.s64 	%rd35, %rd1, %rd34;
	ld.global.f64 	%fd97, [%rd35];
	setp.lt.f64 	%p37, %fd96, %fd97;
	selp.f64 	%fd98, %fd97, %fd96, %p37;
	add.s32 	%r109, %r341, 1536;
	mul.wide.u32 	%rd36, %r109, 8;
	add.s64 	%rd37, %rd1, %rd36;
	ld.global.f64 	%fd99, [%rd37];
	setp.lt.f64 	%p38, %fd98, %fd99;
	selp.f64 	%fd100, %fd99, %fd98, %p38;
	mul.wide.u32 	%rd38, %r102, 8;
	add.s64 	%rd39, %rd1, %rd38;
	ld.global.f64 	%fd101, [%rd39];
	setp.lt.f64 	%p39, %fd100, %fd101;
	selp.f64 	%fd303, %fd101, %fd100, %p39;
	add.s32 	%r348, %r348, 4096;
	add.s32 	%r341, %r341, 4096;
	add.s32 	%r346, %r346, 16;
	setp.ne.s32 	%p40, %r346, 0;
	@%p40 bra 	$L__BB5_33;
	add.s32 	%r350, %r348, -2048;
$L__BB5_35:
	setp.eq.s32 	%p41, %r50, 0;
	@%p41 bra 	$L__BB5_44;
	and.b32  	%r61, %r49, 7;
	setp.lt.u32 	%p42, %r50, 8;
	@%p42 bra 	$L__BB5_38;
	add.s32 	%r110, %r350, %r345;
	mul.wide.u32 	%rd40, %r110, 8;
	add.s64 	%rd41, %rd1, %rd40;
	ld.global.f64 	%fd103, [%rd41];
	setp.lt.f64 	%p43, %fd303, %fd103;
	selp.f64 	%fd104, %fd103, %fd303, %p43;
	add.s32 	%r111, %r110, 256;
	mul.wide.u32 	%rd42, %r111, 8;
	add.s64 	%rd43, %rd1, %rd42;
	ld.global.f64 	%fd105, [%rd43];
	setp.lt.f64 	%p44, %fd104, %fd105;
	selp.f64 	%fd106, %fd105, %fd104, %p44;
	add.s32 	%r112, %r110, 512;
	mul.wide.u32 	%rd44, %r112, 8;
	add.s64 	%rd45, %rd1, %rd44;
	ld.global.f64 	%fd107, [%rd45];
	setp.lt.f64 	%p45, %fd106, %fd107;
	selp.f64 	%fd108, %fd107, %fd106, %p45;
	add.s32 	%r113, %r110, 768;
	mul.wide.u32 	%rd46, %r113, 8;
	add.s64 	%rd47, %rd1, %rd46;
	ld.global.f64 	%fd109, [%rd47];
	setp.lt.f64 	%p46, %fd108, %fd109;
	selp.f64 	%fd110, %fd109, %fd108, %p46;
	add.s32 	%r114, %r110, 1024;
	mul.wide.u32 	%rd48, %r114, 8;
	add.s64 	%rd49, %rd1, %rd48;
	ld.global.f64 	%fd111, [%rd49];
	setp.lt.f64 	%p47, %fd110, %fd111;
	selp.f64 	%fd112, %fd111, %fd110, %p47;
	add.s32 	%r115, %r110, 1280;
	mul.wide.u32 	%rd50, %r115, 8;
	add.s64 	%rd51, %rd1, %rd50;
	ld.global.f64 	%fd113, [%rd51];
	setp.lt.f64 	%p48, %fd112, %fd113;
	selp.f64 	%fd114, %fd113, %fd112, %p48;
	add.s32 	%r116, %r110, 1536;
	mul.wide.u32 	%rd52, %r116, 8;
	add.s64 	%rd53, %rd1, %rd52;
	ld.global.f64 	%fd115, [%rd53];
	setp.lt.f64 	%p49, %fd114, %fd115;
	selp.f64 	%fd116, %fd115, %fd114, %p49;
	add.s32 	%r117, %r110, 1792;
	mul.wide.u32 	%rd54, %r117, 8;
	add.s64 	%rd55, %rd1, %rd54;
	ld.global.f64 	%fd117, [%rd55];
	setp.lt.f64 	%p50, %fd116, %fd117;
	selp.f64 	%fd303, %fd117, %fd116, %p50;
	add.s32 	%r350, %r350, 2048;
$L__BB5_38:
	setp.eq.s32 	%p51, %r61, 0;
	@%p51 bra 	$L__BB5_44;
	setp.lt.u32 	%p52, %r61, 4;
	@%p52 bra 	$L__BB5_41;
	add.s32 	%r118, %r350, %r345;
	mul.wide.u32 	%rd56, %r118, 8;
	add.s64 	%rd57, %rd1, %rd56;
	ld.global.f64 	%fd119, [%rd57];
	setp.lt.f64 	%p53, %fd303, %fd119;
	selp.f64 	%fd120, %fd119, %fd303, %p53;
	add.s32 	%r119, %r118, 256;
	mul.wide.u32 	%rd58, %r119, 8;
	add.s64 	%rd59, %rd1, %rd58;
	ld.global.f64 	%fd121, [%rd59];
	setp.lt.f64 	%p54, %fd120, %fd121;
	selp.f64 	%fd122, %fd121, %fd120, %p54;
	add.s32 	%r120, %r118, 512;
	mul.wide.u32 	%rd60, %r120, 8;
	add.s64 	%rd61, %rd1, %rd60;
	ld.global.f64 	%fd123, [%rd61];
	setp.lt.f64 	%p55, %fd122, %fd123;
	selp.f64 	%fd124, %fd123, %fd122, %p55;
	add.s32 	%r121, %r118, 768;
	mul.wide.u32 	%rd62, %r121, 8;
	add.s64 	%rd63, %rd1, %rd62;
	ld.global.f64 	%fd125, [%rd63];
	setp.lt.f64 	%p56, %fd124, %fd125;
	selp.f64 	%fd303, %fd125, %fd124, %p56;
	add.s32 	%r350, %r350, 1024;
$L__BB5_41:
	and.b32  	%r122, %r49, 3;
	setp.eq.s32 	%p57, %r122, 0;
	@%p57 bra 	$L__BB5_44;
	add.s32 	%r353, %r350, %r343;
	cvt.u16.u32 	%rs1, %r342;
	shr.u16 	%rs2, %rs1, 8;
	add.s16 	%rs3, %rs2, 1;
	cvt.u32.u16 	%r123, %rs3;
	and.b32  	%r124, %r123, 3;
	neg.s32 	%r352, %r124;
$L__BB5_43:
	.pragma "nounroll";
	mul.wide.u32 	%rd64, %r353, 8;
	add.s64 	%rd65, %rd1, %rd64;
	ld.global.f64 	%fd126, [%rd65];
	setp.lt.f64 	%p58, %fd303, %fd126;
	selp.f64 	%fd303, %fd126, %fd303, %p58;
	add.s32 	%r353, %r353, 256;
	add.s32 	%r352, %r352, 1;
	setp.ne.s32 	%p59, %r352, 0;
	@%p59 bra 	$L__BB5_43;
$L__BB5_44:
	// begin inline asm
	mov.u32 %r125, %laneid;
	// end inline asm
	mov.b64 	%rd66, %fd303;
	mov.b64 	{%r127, %r132}, %rd66;
	mov.b32 	%r133, 1;
	mov.b32 	%r174, 31;
	mov.b32 	%r175, -1;
	// begin inline asm
	shfl.sync.down.b32 %r126, %r127, %r133, %r174, %r175;
	// end inline asm
	// begin inline asm
	shfl.sync.down.b32 %r131, %r132, %r133, %r174, %r175;
	// end inline asm
	mov.b64 	%rd67, {%r126, %r131};
	mov.b64 	%fd127, %rd67;
	setp.gt.s32 	%p60, %r125, 30;
	setp.lt.f64 	%p61, %fd303, %fd127;
	selp.f64 	%fd128, %fd127, %fd303, %p61;
	selp.f64 	%fd129, %fd303, %fd128, %p60;
	mov.b64 	%rd68, %fd129;
	mov.b64 	{%r137, %r142}, %rd68;
	mov.b32 	%r143, 2;
	// begin inline asm
	shfl.sync.down.b32 %r136, %r137, %r143, %r174, %r175;
	// end inline asm
	// begin inline asm
	shfl.sync.down.b32 %r141, %r142, %r143, %r174, %r175;
	// end inline asm
	mov.b64 	%rd69, {%r136, %r141};
	mov.b64 	%fd130, %rd69;
	setp.gt.s32 	%p62, %r125, 29;
	setp.lt.f64 	%p63, %fd129, %fd130;
	selp.f64 	%fd131, %fd130, %fd129, %p63;
	selp.f64 	%fd132, %fd129, %fd131, %p62;
	mov.b64 	%rd70, %fd132;
	mov.b64 	{%r147, %r152}, %rd70;
	mov.b32 	%r153, 4;
	// begin inline asm
	shfl.sync.down.b32 %r146, %r147, %r153, %r174, %r175;
	// end inline asm
	// begin inline asm
	shfl.sync.down.b32 %r151, %r152, %r153, %r174, %r175;
	// end inline asm
	mov.b64 	%rd71, {%r146, %r151};
	mov.b64 	%fd133, %rd71;
	setp.gt.s32 	%p64, %r125, 27;
	setp.lt.f64 	%p65, %fd132, %fd133;
	selp.f64 	%fd134, %fd133, %fd132, %p65;
	selp.f64 	%fd135, %fd132, %fd134, %p64;
	mov.b64 	%rd72, %fd135;
	mov.b64 	{%r157, %r162}, %rd72;
	mov.b32 	%r163, 8;
	// begin inline asm
	shfl.sync.down.b32 %r156, %r157, %r163, %r174, %r175;
	// end inline asm
	// begin inline asm
	shfl.sync.down.b32 %r161, %r162, %r163, %r174, %r175;
	// end inline asm
	mov.b64 	%rd73, {%r156, %r161};
	mov.b64 	%fd136, %rd73;
	setp.gt.s32 	%p66, %r125, 23;
	setp.lt.f64 	%p67, %fd135, %fd136;
	selp.f64 	%fd137, %fd136, %fd135, %p67;
	selp.f64 	%fd138, %fd135, %fd137, %p66;
	mov.b64 	%rd74, %fd138;
	mov.b64 	{%r167, %r172}, %rd74;
	mov.b32 	%r173, 16;
	// begin inline asm
	shfl.sync.down.b32 %r166, %r167, %r173, %r174, %r175;
	// end inline asm
	// begin inline asm
	shfl.sync.down.b32 %r171, %r172, %r173, %r174, %r175;
	// end inline asm
	mov.b64 	%rd75, {%r166, %r171};
	mov.b64 	%fd139, %rd75;
	setp.gt.s32 	%p68, %r125, 15;
	setp.lt.f64 	%p69, %fd138, %fd139;
	selp.f64 	%fd37, %fd139, %fd138, %p69;
	selp.f64 	%fd304, %fd138, %fd37, %p68;
	setp.ne.s32 	%p70, %r125, 0;
	@%p70 bra 	$L__BB5_46;
	shr.u32 	%r176, %r35, 2;
	and.b32  	%r177, %r176, 248;
	mov.u32 	%r178, _ZZN3cub18CUB_300001_SM_10006detail6reduce18DeviceReduceKernelINS2_10policy_hubIdjN4cuda3__47maximumIdEEE10Policy1000EN6thrust24THRUST_300001_SM_1000_NS10device_ptrIdEEjS8_dNS5_3std3__410__identityEEEvT0_PT3_T1_NS0_13GridEvenShareISL_EET2_T4_E12temp_storage;
	add.s32 	%r179, %r178, %r177;
	st.shared.f64 	[%r179+8], %fd37;
$L__BB5_46:
	bar.sync 	0;
	setp.ne.s32 	%p71, %r35, 0;
	@%p71 bra 	$L__BB5_48;
	ld.shared.f64 	%fd140, [_ZZN3cub18CUB_300001_SM_10006detail6reduce18DeviceReduceKernelINS2_10policy_hubIdjN4cuda3__47maximumIdEEE10Policy1000EN6thrust24THRUST_300001_SM_1000_NS10device_ptrIdEEjS8_dNS5_3std3__410__identityEEEvT0_PT3_T1_NS0_13GridEvenShareISL_EET2_T4_E12temp_storage+16];
	setp.lt.f64 	%p72, %fd304, %fd140;
	selp.f64 	%fd141, %fd140, %fd304, %p72;
	ld.shared.f64 	%fd142, [_ZZN3cub18CUB_300001_SM_10006detail6reduce18DeviceReduceKernelINS2_10policy_hubIdjN4cuda3__47maximumIdEEE10Policy1000EN6thrust24THRUST_300001_SM_1000_NS10device_ptrIdEEjS8_dNS5_3std3__410__identityEEEvT0_PT3_T1_NS0_13GridEvenShareISL_EET2_T4_E12temp_storage+24];
	setp.lt.f64 	%p73, %fd141, %fd142;
	selp.f64 	%fd143, %fd142, %fd141, %p73;
	ld.shared.f64 	%fd144, [_ZZN3cub18CUB_300001_SM_10006detail6reduce18DeviceReduceKernelINS2_10policy_hubIdjN4cuda3__47maximumIdEEE10Policy1000EN6thrust24THRUST_300001_SM_1000_NS10device_ptrIdEEjS8_dNS5_3std3__410__identityEEEvT0_PT3_T1_NS0_13GridEvenShareISL_EET2_T4_E12temp_storage+32];
	setp.lt.f64 	%p74, %fd143, %fd144;
	selp.f64 	%fd145, %fd144, %fd143, %p74;
	ld.shared.f64 	%fd146, [_ZZN3cub18CUB_300001_SM_10006detail6reduce18DeviceReduceKernelINS2_10policy_hubIdjN4cuda3__47maximumIdEEE10Policy1000EN6thrust24THRUST_300001_SM_1000_NS10device_ptrIdEEjS8_dNS5_3std3__410__identityEEEvT0_PT3_T1_NS0_13GridEvenShareISL_EET2_T4_E12temp_storage+40];
	setp.lt.f64 	%p75, %fd145, %fd146;
	selp.f64 	%fd147, %fd146, %fd145, %p75;
	ld.shared.f64 	%fd148, [_ZZN3cub18CUB_300001_SM_10006detail6reduce18DeviceReduceKernelINS2_10policy_hubIdjN4cuda3__47maximumIdEEE10Policy1000EN6thrust24THRUST_300001_SM_1000_NS10device_ptrIdEEjS8_dNS5_3std3__410__identityEEEvT0_PT3_T1_NS0_13GridEvenShareISL_EET2_T4_E12temp_storage+48];
	setp.lt.f64 	%p76, %fd147, %fd148;
	selp.f64 	%fd149, %fd148, %fd147, %p76;
	ld.shared.f64 	%fd150, [_ZZN3cub18CUB_300001_SM_10006detail6reduce18DeviceReduceKernelINS2_10policy_hubIdjN4cuda3__47maximumIdEEE10Policy1000EN6thrust24THRUST_300001_SM_1000_NS10device_ptrIdEEjS8_dNS5_3std3__410__identityEEEvT0_PT3_T1_NS0_13GridEvenShareISL_EET2_T4_E12temp_storage+56];
	setp.lt.f64 	%p77, %fd149, %fd150;
	selp.f64 	%fd151, %fd150, %fd149, %p77;
	ld.shared.f64 	%fd152, [_ZZN3cub18CUB_300001_SM_10006detail6reduce18DeviceReduceKernelINS2_10policy_hubIdjN4cuda3__47maximumIdEEE10Policy1000EN6thrust24THRUST_300001_SM_1000_NS10device_ptrIdEEjS8_dNS5_3std3__410__identityEEEvT0_PT3_T1_NS0_13GridEvenShareISL_EET2_T4_E12temp_storage+64];
	setp.lt.f64 	%p78, %fd151, %fd152;
	selp.f64 	%fd304, %fd152, %fd151, %p78;
$L__BB5_48:
	mov.u32 	%r331, %tid.x;
	setp.ne.s32 	%p165, %r331, 0;
	@%p165 bra 	$L__BB5_50;
	ld.param.u64 	%rd159, [_ZN3cub18CUB_300001_SM_10006detail6reduce18DeviceReduceKernelINS2_10policy_hubIdjN4cuda3__47maximumIdEEE10Policy1000EN6thrust24THRUST_300001_SM_1000_NS10device_ptrIdEEjS8_dNS5_3std3__410__identityEEEvT0_PT3_T1_NS0_13GridEvenShareISL_EET2_T4__param_1];
	cvta.to.global.u64 	%rd156, %rd159;
	mul.wide.u32 	%rd157, %r3, 8;
	add.s64 	%rd158, %rd156, %rd157;
	st.global.f64 	[%rd158], %fd304;
$L__BB5_50:
	ret;

}
	// .globl	_ZN3cub18CUB_300001_SM_10006detail6reduce28DeviceReduceSingleTileKernelINS2_10policy_hubIdjN4cuda3__47maximumIdEEE10Policy1000EPdSB_iS8_ddNS5_3std3__410__identityEEEvT0_T1_T2_T3_T4_T6_
.visible .entry _ZN3cub18CUB_300001_SM_10006detail6reduce28DeviceReduceSingleTileKernelINS2_10policy_hubIdjN4cuda3__47maximumIdEEE10Policy1000EPdSB_iS8_ddNS5_3std3__410__identityEEEvT0_T1_T2_T3_T4_T6_(
	.param .u64 .ptr .align 1 _ZN3cub18CUB_300001_SM_10006detail6reduce28DeviceReduceSingleTileKernelINS2_10policy_hubIdjN4cuda3__47maximumIdEEE10Policy1000EPdSB_iS8_ddNS5_3std3__410__identityEEEvT0_T1_T2_T3_T4_T6__param_0,
	.param .u64 .ptr .align 1 _ZN3cub18CUB_300001_SM_10006detail6reduce28DeviceReduceSingleTileKernelINS2_10policy_hubIdjN4cuda3__47maximumIdEEE10Policy1000EPdSB_iS8_ddNS5_3std3__410__identityEEEvT0_T1_T2_T3_T4_T6__param_1,
	.param .u32 _ZN3cub18CUB_300001_SM_10006detail6reduce28DeviceReduceSingleTileKernelINS2_10policy_hubIdjN4cuda3__47maximumIdEEE10Policy1000EPdSB_iS8_ddNS5_3std3__410__identityEEEvT0_T1_T2_T3_T4_T6__param_2,
	.param .align 1 .b8 _ZN3cub18CUB_300001_SM_10006detail6reduce28DeviceReduceSingleTileKernelINS2_10policy_hubIdjN4cuda3__47maximumIdEEE10Policy1000EPdSB_iS8_ddNS5_3std3__410__identityEEEvT0_T1_T2_T3_T4_T6__param_3[1],
	.param .f64 _ZN3cub18CUB_300001_SM_10006detail6reduce28DeviceReduceSingleTileKernelINS2_10policy_hubIdjN4cuda3__47maximumIdEEE10Policy1000EPdSB_iS8_ddNS5_3std3__410__identityEEEvT0_T1_T2_T3_T4_T6__param_4,
	.param .align 1 .b8 _ZN3cub18CUB_300001_SM_10006detail6reduce28DeviceReduceSingleTileKernelINS2_10policy_hubIdjN4cuda3__47maximumIdEEE10Policy1000EPdSB_iS8_ddNS5_3std3__410__identityEEEvT0_T1_T2_T3_T4_T6__param_5[1]
)
.maxntid 256
.minnctapersm 1
{
	.reg .pred 	%p<220>;
	.reg .b32 	%r<472>;
	.reg .b64 	%rd<206>;
	.reg .b64 	%fd<381>;
	// demoted variable
	.shared .align 8 .b8 _ZZN3cub18CUB_300001_SM_10006detail6reduce28DeviceReduceSingleTileKernelINS2_10policy_hubIdjN4cuda3__47maximumIdEEE10Policy1000EPdSB_iS8_ddNS5_3std3__410__identityEEEvT0_T1_T2_T3_T4_T6_E12temp_storage[80];
	ld.param.u64 	%rd15, [_ZN3cub18CUB_300001_SM_10006detail6reduce28DeviceReduceSingleTileKernelINS2_10policy_hubIdjN4cuda3__47maximumIdEEE10Policy1000EPdSB_iS8_ddNS5_3std3__410__identityEEEvT0_T1_T2_T3_T4_T6__param_0];
	ld.param.u64 	%rd16, [_ZN3cub18CUB_300001_SM_10006detail6reduce28DeviceReduceSingleTileKernelINS2_10policy_hubIdjN4cuda3__47maximumIdEEE10Policy1000EPdSB_iS8_ddNS5_3std3__410__identityEEEvT0_T1_T2_T3_T4_T6__param_1];
	ld.param.u32 	%r68, [_ZN3cub18CUB_300001_SM_10006detail6reduce28DeviceReduceSingleTileKernelINS2_10policy_hubIdjN4cuda3__47maximumIdEEE10Policy1000EPdSB_iS8_ddNS5_3std3__410__identityEEEvT0_T1_T2_T3_T4_T6__param_2];
	ld.param.f64 	%fd58, [_ZN3cub18CUB_300001_SM_10006detail6reduce28DeviceReduceSingleTileKernelINS2_10policy_hubIdjN4cuda3__47maximumIdEEE10Policy1000EPdSB_iS8_ddNS5_3std3__410__identityEEEvT0_T1_T2_T3_T4_T6__param_4];
	cvta.to.global.u64 	%rd1, %rd16;
	setp.ne.s32 	%p1, %r68, 0;
	@%p1 bra 	$L__BB6_3;
	mov.u32 	%r445, %tid.x;
	setp.ne.s32 	%p219, %r445, 0;
	@%p219 bra 	$L__BB6_74;
	st.global.f64 	[%rd1], %fd58;
	bra.uni 	$L__BB6_74;
$L__BB6_3:
	and.b64  	%rd17, %rd15, 31;
	setp.ne.s64 	%p2, %rd17, 0;
	@%p2 bra 	$L__BB6_38;
	setp.gt.s32 	%p110, %r68, 2047;
	@%p110 bra 	$L__BB6_22;
	mov.u32 	%r1, %tid.x;
	setp.ge.s32 	%p159, %r1, %r68;
	mov.f64 	%fd359, 0d0000000000000000;
	mov.u32 	%r449, %r1;
	@%p159 bra 	$L__BB6_7;
	mul.wide.u32 	%rd169, %r1, 8;
	add.s64 	%rd168, %rd15, %rd169;
	// begin inline asm
	ld.global.nc.u64 %rd167, [%rd168];
	// end inline asm
	mov.b64 	%fd359, %rd167;
	add.s32 	%r449, %r1, 256;
$L__BB6_7:
	setp.ge.s32 	%p160, %r449, %r68;
	@%p160 bra 	$L__BB6_13;
	not.b32 	%r321, %r449;
	add.s32 	%r4, %r68, %r321;
	and.b32  	%r322, %r4, 768;
	setp.eq.s32 	%p161, %r322, 768;
	@%p161 bra 	$L__BB6_11;
	mul.wide.u32 	%rd170, %r449, 8;
	add.s64 	%rd202, %rd15, %rd170;
	shr.u32 	%r323, %r4, 8;
	add.s32 	%r324, %r323, 1;
	and.b32  	%r325, %r324, 3;
	neg.s32 	%r447, %r325;
$L__BB6_10:
	.pragma "nounroll";
	// begin inline asm
	ld.global.nc.u64 %rd171, [%rd202];
	// end inline asm
	mov.b64 	%fd272, %rd171;
	setp.lt.f64 	%p162, %fd359, %fd272;
	selp.f64 	%fd359, %fd272, %fd359, %p162;
	add.s32 	%r449, %r449, 256;
	add.s64 	%rd202, %rd202, 2048;
	add.s32 	%r447, %r447, 1;
	setp.ne.s32 	%p163, %r447, 0;
	@%p163 bra 	$L__BB6_10;
$L__BB6_11:
	setp.lt.u32 	%p164, %r4, 768;
	@%p164 bra 	$L__BB6_13;
$L__BB6_12:
	mul.wide.s32 	%rd181, %r449, 8;
	add.s64 	%rd174, %rd15, %rd181;
	// begin inline asm
	ld.global.nc.u64 %rd173, [%rd174];
	// end inline asm
	mov.b64 	%fd273, %rd173;
	setp.lt.f64 	%p165, %fd359, %fd273;
	selp.f64 	%fd274, %fd273, %fd359, %p165;
	add.s64 	%rd176, %rd174, 2048;
	// begin inline asm
	ld.global.nc.u64 %rd175, [%rd176];
	// end inline asm
	mov.b64 	%fd275, %rd175;
	setp.lt.f64 	%p166, %fd274, %fd275;
	selp.f64 	%fd276, %fd275, %fd274, %p166;
	add.s64 	%rd178, %rd174, 4096;
	// begin inline asm
	ld.global.nc.u64 %rd177, [%rd178];
	// end inline asm
	mov.b64 	%fd277, %rd177;
	setp.lt.f64 	%p167, %fd276, %fd277;
	selp.f64 	%fd278, %fd277, %fd276, %p167;
	add.s64 	%rd180, %rd174, 6144;
	// begin inline asm
	ld.global.nc.u64 %rd179, [%rd180];
	// end inline asm
	mov.b64 	%fd279, %rd179;
	setp.lt.f64 	%p168, %fd278, %fd279;
	selp.f64 	%fd359, %fd279, %fd278, %p168;
	add.s32 	%r449, %r449, 1024;
	setp.lt.s32 	%p169, %r449, %r68;
	@%p169 bra 	$L__BB6_12;
$L__BB6_13:
	setp.lt.s32 	%p170, %r68, 256;
	@%p170 bra 	$L__BB6_18;
	// begin inline asm
	mov.u32 %r389, %laneid;
	// end inline asm
	mov.b64 	%rd192, %fd359;
	mov.b64 	{%r391, %r396}, %rd192;
	mov.b32 	%r397, 1;
	mov.b32 	%r438, 31;
	mov.b32 	%r439, -1;
	// begin inline asm
	shfl.sync.down.b32 %r390, %r391, %r397, %r438, %r439;
	// end inline asm
	// begin inline asm
	shfl.sync.down.b32 %r395, %r396, %r397, %r438, %r439;
	// end inline asm
	mov.b64 	%rd193, {%r390, %r395};
	mov.b64 	%fd327, %rd193;
	setp.gt.s32 	%p198, %r389, 30;
	setp.lt.f64 	%p199, %fd359, %fd327;
	selp.f64 	%fd328, %fd327, %fd359, %p199;
	selp.f64 	%fd329, %fd359, %fd328, %p198;
	mov.b64 	%rd194, %fd329;
	mov.b64 	{%r401, %r406}, %rd194;
	mov.b32 	%r407, 2;
	// begin inline asm
	shfl.sync.down.b32 %r400, %r401, %r407, %r438, %r439;
	// end inline asm
	// begin inline asm
	shfl.sync.down.b32 %r405, %r406, %r407, %r438, %r439;
	// end inline asm
	mov.b64 	%rd195, {%r400, %r405};
	mov.b64 	%fd330, %rd195;
	setp.gt.s32 	%p200, %r389, 29;
	setp.lt.f64 	%p201, %fd329, %fd330;
	selp.f64 	%fd331, %fd330, %fd329, %p201;
	selp.f64 	%fd332, %fd329, %fd331, %p200;
	mov.b64 	%rd196, %fd332;
	mov.b64 	{%r411, %r416}, %rd196;
	mov.b32 	%r417, 4;
	// begin inline asm
	shfl.sync.down.b32 %r410, %r411, %r417, %r438, %r439;
	// end inline asm
	// begin inline asm
	shfl.sync.down.b32 %r415, %r416, %r417, %r438, %r439;
	// end inline asm
	mov.b64 	%rd197, {%r410, %r415};
	mov.b64 	%fd333, %rd197;
	setp.gt.s32 	%p202, %r389, 27;
	setp.lt.f64 	%p203, %fd332, %fd333;
	selp.f64 	%fd334, %fd333, %fd332, %p203;
	selp.f64 	%fd335, %fd332, %fd334, %p202;
	mov.b64 	%rd198, %fd335;
	mov.b64 	{%r421, %r426}, %rd198;
	mov.b32 	%r427, 8;
	// begin inline asm
	shfl.sync.down.b32 %r420, %r421, %r427, %r438, %r439;
	// end inline asm
	// begin inline asm
	shfl.sync.down.b32 %r425, %r426, %r427, %r438, %r439;
	// end inline asm
	mov.b64 	%rd199, {%r420, %r425};
	mov.b64 	%fd336, %rd199;
	setp.gt.s32 	%p204, %r389, 23;
	setp.lt.f64 	%p205, %fd335, %fd336;
	selp.f64 	%fd337, %fd336, %fd335, %p205;
	selp.f64 	%fd338, %fd335, %fd337, %p204;
	mov.b64 	%rd200, %fd338;
	mov.b64 	{%r431, %r436}, %rd200;
	mov.b32 	%r437, 16;
	// begin inline asm
	shfl.sync.down.b32 %r430, %r431, %r437, %r438, %r439;
	// end inline asm
	// begin inline asm
	shfl.sync.down.b32 %r435, %r436, %r437, %r438, %r439;
	// end inline asm
	mov.b64 	%rd201, {%r430, %r435};
	mov.b64 	%fd339, %rd201;
	setp.gt.s32 	%p206, %r389, 15;
	setp.lt.f64 	%p207, %fd338, %fd339;
	selp.f64 	%fd10, %fd339, %fd338, %p207;
	selp.f64 	%fd380, %fd338, %fd10, %p206;
	setp.ne.s32 	%p208, %r389, 0;
	@%p208 bra 	$L__BB6_16;
	shr.u32 	%r440, %r1, 2;
	and.b32  	%r441, %r440, 248;
	mov.u32 	%r442, _ZZN3cub18CUB_300001_SM_10006detail6reduce28DeviceReduceSingleTileKernelINS2_10policy_hubIdjN4cuda3__47maximumIdEEE10Policy1000EPdSB_iS8_ddNS5_3std3__410__identityEEEvT0_T1_T2_T3_T4_T6_E12temp_storage;
	add.s32 	%r443, %r442, %r441;
	st.shared.f64 	[%r443+8], %fd10;
$L__BB6_16:
	bar.sync 	0;
	setp.ne.s32 	%p209, %r1, 0;
	@%p209 bra 	$L__BB6_72;
	ld.shared.f64 	%fd340, [_ZZN3cub18CUB_300001_SM_10006detail6reduce28DeviceReduceSingleTileKernelINS2_10policy_hubIdjN4cuda3__47maximumIdEEE10Policy1000EPdSB_iS8_ddNS5_3std3__410__identityEEEvT0_T1_T2_T3_T4_T6_E12temp_storage+16];
	setp.lt.f64 	%p210, %fd380, %fd340;
	selp.f64 	%fd341, %fd340, %fd380, %p210;
	ld.shared.f64 	%fd342, [_ZZN3cub18CUB_300001_SM_10006detail6reduce28DeviceReduceSingleTileKernelINS2_10policy_hubIdjN4cuda3__47maximumIdEEE10Policy1000EPdSB_iS8_ddNS5_3std3__410__identityEEEvT0_T1_T2_T3_T4_T6_E12temp_storage+24];
	setp.lt.f64 	%p211, %fd341, %fd342;
	selp.f64 	%fd343, %fd342, %fd341, %p211;
	ld.shared.f64 	%fd344, [_ZZN3cub18CUB_300001_SM_10006detail6reduce28DeviceReduceSingleTileKernelINS2_10policy_hubIdjN4cuda3__47maximumIdEEE10Policy1000EPdSB_iS8_ddNS5_3std3__410__identityEEEvT0_T1_T2_T3_T4_T6_E12temp_storage+32];
	setp.lt.f64 	%p212, %fd343, %fd344;
	selp.f64 	%fd345, %fd344, %fd343, %p212;
	ld.shared.f64 	%fd346, [_ZZN3cub18CUB_300001_SM_10006detail6reduce28DeviceReduceSingleTileKernelINS2_10policy_hubIdjN4cuda3__47maximumIdEEE10Policy1000EPdSB_iS8_ddNS5_3std3__410__identityEEEvT0_T1_T2_T3_T4_T6_E12temp_storage+40];
	setp.lt.f64 	%p213, %fd345, %fd346;
	selp.f64 	%fd347, %fd346, %fd345, %p213;
	ld.shared.f64 	%fd348, [_ZZN3cub18CUB_300001_SM_10006detail6reduce28DeviceReduceSingleTileKernelINS2_10policy_hubIdjN4cuda3__47maximumIdEEE10Policy1000EPdSB_iS8_ddNS5_3std3__410__identityEEEvT0_T1_T2_T3_T4_T6_E12temp_storage+48];
	setp.lt.f64 	%p214, %fd347, %fd348;
	selp.f64 	%fd349, %fd348, %fd347, %p214;
	ld.shared.f64 	%fd350, [_ZZN3cub18CUB_300001_SM_10006detail6reduce28DeviceReduceSingleTileKernelINS2_10policy_hubIdjN4cuda3__47maximumIdEEE10Policy1000EPdSB_iS8_ddNS5_3std3__410__identityEEEvT0_T1_T2_T3_T4_T6_E12temp_storage+56];
	setp.lt.f64 	%p215, %fd349, %fd350;
	selp.f64 	%fd351, %fd350, %fd349, %p215;
	ld.shared.f64 	%fd352, [_ZZN3cub18CUB_300001_SM_10006detail6reduce28DeviceReduceSingleTileKernelINS2_10policy_hubIdjN4cuda3__47maximumIdEEE10Policy1000EPdSB_iS8_ddNS5_3std3__410__identityEEEvT0_T1_T2_T3_T4_T6_E12temp_storage+64];
	setp.lt.f64 	%p216, %fd351, %fd352;
	selp.f64 	%fd380, %fd352, %fd351, %p216;
	bra.uni 	$L__BB6_72;
$L__BB6_18:
	// begin inline asm
	mov.u32 %r326, %laneid;
	// end inline asm
	and.b32  	%r377, %r1, 992;
	add.s32 	%r378, %r377, 32;
	setp.gt.s32 	%p171, %r378, %r68;
	not.b32 	%r379, %r377;
	add.s32 	%r380, %r68, %r379;
	selp.b32 	%r375, %r380, 31, %p171;
	mov.b64 	%rd182, %fd359;
	mov.b64 	{%r328, %r333}, %rd182;
	mov.b32 	%r334, 1;
	mov.b32 	%r376, -1;
	// begin inline asm
	shfl.sync.down.b32 %r327, %r328, %r334, %r375, %r376;
	// end inline asm
	// begin inline asm
	shfl.sync.down.b32 %r332, %r333, %r334, %r375, %r376;
	// end inline asm
	mov.b64 	%rd183, {%r327, %r332};
	mov.b64 	%fd280, %rd183;
	setp.lt.s32 	%p172, %r326, %r375;
	setp.lt.f64 	%p173, %fd359, %fd280;
	selp.f64 	%fd281, %fd280, %fd359, %p173;
	selp.f64 	%fd282, %fd281, %fd359, %p172;
	mov.b64 	%rd184, %fd282;
	mov.b64 	{%r338, %r343}, %rd184;
	mov.b32 	%r344, 2;
	// begin inline asm
	shfl.sync.down.b32 %r337, %r338, %r344, %r375, %r376;
	// end inline asm
	// begin inline asm
	shfl.sync.down.b32 %r342, %r343, %r344, %r375, %r376;
	// end inline asm
	mov.b64 	%rd185, {%r337, %r342};
	mov.b64 	%fd283, %rd185;
	add.s32 	%r381, %r326, 2;
	setp.gt.s32 	%p174, %r381, %r375;
	setp.lt.f64 	%p175, %fd282, %fd283;
	selp.f64 	%fd284, %fd283, %fd282, %p175;
	selp.f64 	%fd285, %fd282, %fd284, %p174;
	mov.b64 	%rd186, %fd285;
	mov.b64 	{%r348, %r353}, %rd186;
	mov.b32 	%r354, 4;
	// begin inline asm
	shfl.sync.down.b32 %r347, %r348, %r354, %r375, %r376;
	// end inline asm
	// begin inline asm
	shfl.sync.down.b32 %r352, %r353, %r354, %r375, %r376;
	// end inline asm
	mov.b64 	%rd187, {%r347, %r352};
	mov.b64 	%fd286, %rd187;
	add.s32 	%r382, %r326, 4;
	setp.gt.s32 	%p176, %r382, %r375;
	setp.lt.f64 	%p177, %fd285, %fd286;
	selp.f64 	%fd287, %fd286, %fd285, %p177;
	selp.f64 	%fd288, %fd285, %fd287, %p176;
	mov.b64 	%rd188, %fd288;
	mov.b64 	{%r358, %r363}, %rd188;
	mov.b32 	%r364, 8;
	// begin inline asm
	shfl.sync.down.b32 %r357, %r358, %r364, %r375, %r376;
	// end inline asm
	// begin inline asm
	shfl.sync.down.b32 %r362, %r363, %r364, %r375, %r376;
	// end inline asm
	mov.b64 	%rd189, {%r357, %r362};
	mov.b64 	%fd289, %rd189;
	add.s32 	%r383, %r326, 8;
	setp.gt.s32 	%p178, %r383, %r375;
	setp.lt.f64 	%p179, %fd288, %fd289;
	selp.f64 	%fd290, %fd289, %fd288, %p179;
	selp.f64 	%fd291, %fd288, %fd290, %p178;
	mov.b64 	%rd190, %fd291;
	mov.b64 	{%r368, %r373}, %rd190;
	mov.b32 	%r374, 16;
	// begin inline asm
	shfl.sync.down.b32 %r367, %r368, %r374, %r375, %r376;
	// end inline asm
	// begin inline asm
	shfl.sync.down.b32 %r372, %r373, %r374, %r375, %r376;
	// end inline asm
	mov.b64 	%rd191, {%r367, %r372};
	mov.b64 	%fd292, %rd191;
	add.s32 	%r384, %r326, 16;
	setp.gt.s32 	%p180, %r384, %r375;
	setp.lt.f64 	%p181, %fd291, %fd292;
	selp.f64 	%fd293, %fd292, %fd291, %p181;
	selp.f64 	%fd380, %fd291, %fd293, %p180;
	setp.ne.s32 	%p182, %r326, 0;
	@%p182 bra 	$L__BB6_20;
	shr.u32 	%r385, %r1, 2;
	and.b32  	%r386, %r385, 248;
	mov.u32 	%r387, _ZZN3cub18CUB_300001_SM_10006detail6reduce28DeviceReduceSingleTileKernelINS2_10policy_hubIdjN4cuda3__47maximumIdEEE10Policy1000EPdSB_iS8_ddNS5_3std3__410__identityEEEvT0_T1_T2_T3_T4_T6_E12temp_storage;
	add.s32 	%r388, %r387, %r386;
	st.shared.f64 	[%r388+8], %fd380;
$L__BB6_20:
	bar.sync 	0;
	setp.ne.s32 	%p183, %r1, 0;
	@%p183 bra 	$L__BB6_72;
	setp.gt.s32 	%p184, %r68, 32;
	ld.shared.f64 	%fd294, [_ZZN3cub18CUB_300001_SM_10006detail6reduce28DeviceReduceSingleTileKernelINS2_10policy_hubIdjN4cuda3__47maximumIdEEE10Policy1000EPdSB_iS8_ddNS5_3std3__410__identityEEEvT0_T1_T2_T3_T4_T6_E12temp_storage+16];
	setp.lt.f64 	%p185, %fd380, %fd294;
	selp.f64 	%fd296, %fd294, %fd380, %p185;
	selp.f64 	%fd297, %fd296, %fd380, %p184;
	setp.gt.s32 	%p186, %r68, 64;
	ld.shared.f64 	%fd299, [_ZZN3cub18CUB_300001_SM_10006detail6reduce28DeviceReduceSingleTileKernelINS2_10policy_hubIdjN4cuda3__47maximumIdEEE10Policy1000EPdSB_iS8_ddNS5_3std3__410__identityEEEvT0_T1_T2_T3_T4_T6_E12temp_storage+24];
	setp.lt.f64 	%p187, %fd297, %fd299;
	selp.f64 	%fd301, %fd299, %fd297, %p187;
	selp.f64 	%fd302, %fd301, %fd297, %p186;
	setp.gt.s32 	%p188, %r68, 96;
	ld.shared.f64 	%fd304, [_ZZN3cub18CUB_300001_SM_10006detail6reduce28DeviceReduceSingleTileKernelINS2_10policy_hubIdjN4cuda3__47maximumIdEEE10Policy1000EPdSB_iS8_ddNS5_3std3__410__identityEEEvT0_T1_T2_T3_T4_T6_E12temp_storage+32];
	setp.lt.f64 	%p189, %fd302, %fd304;
	selp.f64 	%fd306, %fd304, %fd302, %p189;
	selp.f64 	%fd307, %fd306, %fd302, %p188;
	setp.gt.s32 	%p190, %r68, 128;
	ld.shared.f64 	%fd309, [_ZZN3cub18CUB_300001_SM_10006detail6reduce28DeviceReduceSingleTileKernelINS2_10policy_hubIdjN4cuda3__47maximumIdEEE10Policy1000EPdSB_iS8_ddNS5_3std3__410__identityEEEvT0_T1_T2_T3_T4_T6_E12temp_storage+40];
	setp.lt.f64 	%p191, %fd307, %fd309;
	selp.f64 	%fd311, %fd309, %fd307, %p191;
	selp.f64 	%fd312, %fd311, %fd307, %p190;
	setp.gt.s32 	%p192, %r68, 160;
	ld.shared.f64 	%fd314, [_ZZN3cub18CUB_300001_SM_10006detail6reduce28DeviceReduceSingleTileKernelINS2_10policy_hubIdjN4cuda3__47maximumIdEEE10Policy1000EPdSB_iS8_ddNS5_3std3__410__identityEEEvT0_T1_T2_T3_T4_T6_E12temp_storage+48];
	setp.lt.f64 	%p193, %fd312, %fd314;
	selp.f64 	%fd316, %fd314, %fd312, %p193;
	selp.f64 	%fd317, %fd316, %fd312, %p192;
	setp.gt.s32 	%p194, %r68, 192;
	ld.shared.f64 	%fd319, [_ZZN3cub18CUB_300001_SM_10006detail6reduce28DeviceReduceSingleTileKernelINS2_10policy_hubIdjN4cuda3__47maximumIdEEE10Policy1000EPdSB_iS8_ddNS5_3std3__410__identityEEEvT0_T1_T2_T3_T4_T6_E12temp_storage+56];
	setp.lt.f64 	%p195, %fd317, %fd319;
	selp.f64 	%fd321, %fd319, %fd317, %p195;
	selp.f64 	%fd322, %fd321, %fd317, %p194;
	setp.gt.s32 	%p196, %r68, 224;
	ld.shared.f64 	%fd324, [_ZZN3cub18CUB_300001_SM_10006detail6reduce28DeviceReduceSingleTileKernelINS2_10policy_hubIdjN4cuda3__47maximumIdEEE10Policy1000EPdSB_iS8_ddNS5_3std3__410__identityEEEvT0_T1_T2_T3_T4_T6_E12temp_storage+64];
	setp.lt.f64 	%p197, %fd322, %fd324;
	selp.f64 	%fd326, %fd324, %fd322, %p197;
	selp.f64 	%fd380, %fd326, %fd322, %p196;
	bra.uni 	$L__BB6_72;
$L__BB6_22:
	mov.u32 	%r13, %tid.x;
	shl.b32 	%r14, %r13, 2;
	mul.wide.u32 	%rd126, %r14, 8;
	add.s64 	%rd116, %rd15, %rd126;
	// begin inline asm
	ld.global.nc.v2.u64 {%rd114, %rd115}, [%rd116];
	// end inline asm
	add.s64 	%rd119, %rd116, 16;
	// begin inline asm
	ld.global.nc.v2.u64 {%rd117, %rd118}, [%rd119];
	// end inline asm
	mov.b64 	%fd206, %rd114;
	mov.b64 	%fd207, %rd115;
	mov.b64 	%fd208, %rd117;
	mov.b64 	%fd209, %rd118;
	add.s64 	%rd122, %rd116, 8192;
	// begin inline asm
	ld.global.nc.v2.u64 {%rd120, %rd121}, [%rd122];
	// end inline asm
	add.s64 	%rd125, %rd116, 8208;
	// begin inline asm
	ld.global.nc.v2.u64 {%rd123, %rd124}, [%rd125];
	// end inline asm
	mov.b64 	%fd210, %rd120;
	mov.b64 	%fd211, %rd121;
	mov.b64 	%fd212, %rd123;
	mov.b64 	%fd213, %rd124;
	setp.lt.f64 	%p111, %fd206, %fd207;
	selp.f64 	%fd214, %fd207, %fd206, %p111;
	setp.lt.f64 	%p112, %fd214, %fd208;
	selp.f64 	%fd215, %fd208, %fd214, %p112;
	setp.lt.f64 	%p113, %fd215, %fd209;
	selp.f64 	%fd216, %fd209, %fd215, %p113;
	setp.lt.f64 	%p114, %fd216, %fd210;
	selp.f64 	%fd217, %fd210, %fd216, %p114;
	setp.lt.f64 	%p115, %fd217, %fd211;
	selp.f64 	%fd218, %fd211, %fd217, %p115;
	setp.lt.f64 	%p116, %fd218, %fd212;
	selp.f64 	%fd219, %fd212, %fd218, %p116;
	setp.lt.f64 	%p117, %fd219, %fd213;
	selp.f64 	%fd366, %fd213, %fd219, %p117;
	setp.lt.u32 	%p118, %r68, 4096;
	mov.b32 	%r452, 2048;
	@%p118 bra 	$L__BB6_26;
	add.s32 	%r15, %r68, -2048;
	mov.b32 	%r452, 2048;
$L__BB6_24:
	add.s32 	%r258, %r452, %r14;
	mul.wide.u32 	%rd139, %r258, 8;
	add.s64 	%rd129, %rd15, %rd139;
	// begin inline asm
	ld.global.nc.v2.u64 {%rd127, %rd128}, [%rd129];
	// end inline asm
	add.s64 	%rd132, %rd129, 16;
	// begin inline asm
	ld.global.nc.v2.u64 {%rd130, %rd131}, [%rd132];
	// end inline asm
	mov.b64 	%fd220, %rd127;
	mov.b64 	%fd221, %rd128;
	mov.b64 	%fd222, %rd130;
	mov.b64 	%fd223, %rd131;
	add.s64 	%rd135, %rd129, 8192;
	// begin inline asm
	ld.global.nc.v2.u64 {%rd133, %rd134}, [%rd135];
	// end inline asm
	add.s64 	%rd138, %rd129, 8208;
	// begin inline asm
	ld.global.nc.v2.u64 {%rd136, %rd137}, [%rd138];
	// end inline asm
	mov.b64 	%fd224, %rd133;
	mov.b64 	%fd225, %rd134;
	mov.b64 	%fd226, %rd136;
	mov.b64 	%fd227, %rd137;
	setp.lt.f64 	%p119, %fd366, %fd220;
	selp.f64 	%fd228, %fd220, %fd366, %p119;
	setp.lt.f64 	%p120, %fd228, %fd221;
	selp.f64 	%fd229, %fd221, %fd228, %p120;
	setp.lt.f64 	%p121, %fd229, %fd222;
	selp.f64 	%fd230, %fd222, %fd229, %p121;
	setp.lt.f64 	%p122, %fd230, %fd223;
	selp.f64 	%fd231, %fd223, %fd230, %p122;
	setp.lt.f64 	%p123, %fd231, %fd224;
	selp.f64 	%fd232, %fd224, %fd231, %p123;
	setp.lt.f64 	%p124, %fd232, %fd225;
	selp.f64 	%fd233, %fd225, %fd232, %p124;
	setp.lt.f64 	%p125, %fd233, %fd226;
	selp.f64 	%fd234, %fd226, %fd233, %p125;
	setp.lt.f64 	%p126, %fd234, %fd227;
	selp.f64 	%fd366, %fd227, %fd234, %p126;
	sub.s32 	%r259, %r68, %r452;
	setp.lt.s32 	%p127, %r259, 2048;
	@%p127 bra 	$L__BB6_34;
	add.s32 	%r452, %r452, 2048;
	setp.le.s32 	%p128, %r452, %r15;
	@%p128 bra 	$L__BB6_24;
$L__BB6_26:
	setp.le.s32 	%p129, %r68, %r452;
	@%p129 bra 	$L__BB6_34;
	sub.s32 	%r19, %r68, %r452;
	setp.ge.s32 	%p130, %r13, %r19;
	@%p130 bra 	$L__BB6_34;
	not.b32 	%r260, %r13;
	add.s32 	%r261, %r68, %r260;
	sub.s32 	%r20, %r261, %r452;
	and.b32  	%r262, %r20, 768;
	setp.eq.s32 	%p131, %r262, 768;
	mov.u32 	%r456, %r13;
	@%p131 bra 	$L__BB6_31;
	add.s32 	%r454, %r13, %r452;
	shr.u32 	%r263, %r20, 8;
	add.s32 	%r264, %r263, 1;
	and.b32  	%r265, %r264, 3;
	neg.s32 	%r453, %r265;
	mov.u32 	%r456, %r13;
$L__BB6_30:
	.pragma "nounroll";
	mul.wide.u32 	%rd142, %r454, 8;
	add.s64 	%rd141, %rd15, %rd142;
	// begin inline asm
	ld.global.nc.u64 %rd140, [%rd141];
	// end inline asm
	mov.b64 	%fd236, %rd140;
	setp.lt.f64 	%p132, %fd366, %fd236;
	selp.f64 	%fd366, %fd236, %fd366, %p132;
	add.s32 	%r456, %r456, 256;
	add.s32 	%r454, %r454, 256;
	add.s32 	%r453, %r453, 1;
	setp.ne.s32 	%p133, %r453, 0;
	@%p133 bra 	$L__BB6_30;
$L__BB6_31:
	setp.lt.u32 	%p134, %r20, 768;
	@%p134 bra 	$L__BB6_34;
	cvt.u64.u32 	%rd143, %r456;
	cvt.u64.u32 	%rd144, %r452;
	add.s64 	%rd145, %rd143, %rd144;
	shl.b64 	%rd146, %rd145, 3;
	add.s64 	%rd147, %rd146, %rd15;
	add.s64 	%rd203, %rd147, 4096;
	add.s32 	%r457, %r456, %r452;
$L__BB6_33:
	mul.wide.u32 	%rd156, %r457, 8;
	add.s64 	%rd149, %rd15, %rd156;
	// begin inline asm
	ld.global.nc.u64 %rd148, [%rd149];
	// end inline asm
	mov.b64 	%fd237, %rd148;
	setp.lt.f64 	%p135, %fd366, %fd237;
	selp.f64 	%fd238, %fd237, %fd366, %p135;
	add.s64 	%rd151, %rd203, -2048;
	// begin inline asm
	ld.global.nc.u64 %rd150, [%rd151];
	// end inline asm
	mov.b64 	%fd239, %rd150;
	setp.lt.f64 	%p136, %fd238, %fd239;
	selp.f64 	%fd240, %fd239, %fd238, %p136;
	// begin inline asm
	ld.global.nc.u64 %rd152, [%rd203];
	// end inline asm
	mov.b64 	%fd241, %rd152;
	setp.lt.f64 	%p137, %fd240, %fd241;
	selp.f64 	%fd242, %fd241, %fd240, %p137;
	add.s64 	%rd155, %rd203, 2048;
	// begin inline asm
	ld.global.nc.u64 %rd154, [%rd155];
	// end inline asm
	mov.b64 	%fd243, %rd154;
	setp.lt.f64 	%p138, %fd242, %fd243;
	selp.f64 	%fd366, %fd243, %fd242, %p138;
	add.s32 	%r456, %r456, 1024;
	add.s64 	%rd203, %rd203, 8192;
	add.s32 	%r457, %r457, 1024;
	setp.lt.s32 	%p139, %r456, %r19;
	@%p139 bra 	$L__BB6_33;
$L__BB6_34:
	// begin inline asm
	mov.u32 %r266, %laneid;
	// end inline asm
	mov.b64 	%rd157, %fd366;
	mov.b64 	{%r268, %r273}, %rd157;
	mov.b32 	%r274, 1;
	mov.b32 	%r315, 31;
	mov.b32 	%r316, -1;
	// begin inline asm
	shfl.sync.down.b32 %r267, %r268, %r274, %r315, %r316;
	// end inline asm
	// begin inline asm
	shfl.sync.down.b32 %r272, %r273, %r274, %r315, %r316;
	// end inline asm
	mov.b64 	%rd158, {%r267, %r272};
	mov.b64 	%fd244, %rd158;
	setp.gt.s32 	%p140, %r266, 30;
	setp.lt.f64 	%p141, %fd366, %fd244;
	selp.f64 	%fd245, %fd244, %fd366, %p141;
	selp.f64 	%fd246, %fd366, %fd245, %p140;
	mov.b64 	%rd159, %fd246;
	mov.b64 	{%r278, %r283}, %rd159;
	mov.b32 	%r284, 2;
	// begin inline asm
	shfl.sync.down.b32 %r277, %r278, %r284, %r315, %r316;
	// end inline asm
	// begin inline asm
	shfl.sync.down.b32 %r282, %r283, %r284, %r315, %r316;
	// end inline asm
	mov.b64 	%rd160, {%r277, %r282};
	mov.b64 	%fd247, %rd160;
	setp.gt.s32 	%p142, %r266, 29;
	setp.lt.f64 	%p143, %fd246, %fd247;
	selp.f64 	%fd248, %fd247, %fd246, %p143;
	selp.f64 	%fd249, %fd246, %fd248, %p142;
	mov.b64 	%rd161, %fd249;
	mov.b64 	{%r288, %r293}, %rd161;
	mov.b32 	%r294, 4;
	// begin inline asm
	shfl.sync.down.b32 %r287, %r288, %r294, %r315, %r316;
	// end inline asm
	// begin inline asm
	shfl.sync.down.b32 %r292, %r293, %r294, %r315, %r316;
	// end inline asm
	mov.b64 	%rd162, {%r287, %r292};
	mov.b64 	%fd250, %rd162;
	setp.gt.s32 	%p144, %r266, 27;
	setp.lt.f64 	%p145, %fd249, %fd250;
	selp.f64 	%fd251, %fd250, %fd249, %p145;
	selp.f64 	%fd252, %fd249, %fd251, %p144;
	mov.b64 	%rd163, %fd252;
	mov.b64 	{%r298, %r303}, %rd163;
	mov.b32 	%r304, 8;
	// begin inline asm
	shfl.sync.down.b32 %r297, %r298, %r304, %r315, %r316;
	// end inline asm
	// begin inline asm
	shfl.sync.down.b32 %r302, %r303, %r304, %r315, %r316;
	// end inline asm
	mov.b64 	%rd164, {%r297, %r302};
	mov.b64 	%fd253, %rd164;
	setp.gt.s32 	%p146, %r266, 23;
	setp.lt.f64 	%p147, %fd252, %fd253;
	selp.f64 	%fd254, %fd253, %fd252, %p147;
	selp.f64 	%fd255, %fd252, %fd254, %p146;
	mov.b64 	%rd165, %fd255;
	mov.b64 	{%r308, %r313}, %rd165;
	mov.b32 	%r314, 16;
	// begin inline asm
	shfl.sync.down.b32 %r307, %r308, %r314, %r315, %r316;
	// end inline asm
	// begin inline asm
	shfl.sync.down.b32 %r312, %r313, %r314, %r315, %r316;
	// end inline asm
	mov.b64 	%rd166, {%r307, %r312};
	mov.b64 	%fd256, %rd166;
	setp.gt.s32 	%p148, %r266, 15;
	setp.lt.f64 	%p149, %fd255, %fd256;
	selp.f64 	%fd26, %fd256, %fd255, %p149;
	selp.f64 	%fd380, %fd255, %fd26, %p148;
	setp.ne.s32 	%p150, %r266, 0;
	@%p150 bra 	$L__BB6_36;
	shr.u32 	%r317, %r13, 2;
	and.b32  	%r318, %r317, 248;
	mov.u32 	%r319, _ZZN3cub18CUB_300001_SM_10006detail6reduce28DeviceReduceSingleTileKernelINS2_10policy_hubIdjN4cuda3__47maximumIdEEE10Policy1000EPdSB_iS8_ddNS5_3std3__410__identityEEEvT0_T1_T2_T3_T4_T6_E12temp_storage;
	add.s32 	%r320, %r319, %r318;
	st.shared.f64 	[%r320+8], %fd26;
$L__BB6_36:
	bar.sync 	0;
	setp.ne.s32 	%p151, %r13, 0;
	@%p151 bra 	$L__BB6_72;
	ld.shared.f64 	%fd257, [_ZZN3cub18CUB_300001_SM_10006detail6reduce28DeviceReduceSingleTileKernelINS2_10policy_hubIdjN4cuda3__47maximumIdEEE10Policy1000EPdSB_iS8_ddNS5_3std3__410__identityEEEvT0_T1_T2_T3_T4_T6_E12temp_storage+16];
	setp.lt.f64 	%p152, %fd380, %fd257;
	selp.f64 	%fd258, %fd257, %fd380, %p152;
	ld.shared.f64 	%fd259, [_ZZN3cub18CUB_300001_SM_10006detail6reduce28DeviceReduceSingleTileKernelINS2_10policy_hubIdjN4cuda3__47maximumIdEEE10Policy1000EPdSB_iS8_ddNS5_3std3__410__identityEEEvT0_T1_T2_T3_T4_T6_E12temp_storage+24];
	setp.lt.f64 	%p153, %fd258, %fd259;
	selp.f64 	%fd260, %fd259, %fd258, %p153;
	ld.shared.f64 	%fd261, [_ZZN3cub18CUB_300001_SM_10006detail6reduce28DeviceReduceSingleTileKernelINS2_10policy_hubIdjN4cuda3__47maximumIdEEE10Policy1000EPdSB_iS8_ddNS5_3std3__410__identityEEEvT0_T1_T2_T3_T4_T6_E12temp_storage+32];
	setp.lt.f64 	%p154, %fd260, %fd261;
	selp.f64 	%fd262, %fd261, %fd260, %p154;
	ld.shared.f64 	%fd263, [_ZZN3cub18CUB_300001_SM_10006detail6reduce28DeviceReduceSingleTileKernelINS2_10policy_hubIdjN4cuda3__47maximumIdEEE10Policy1000EPdSB_iS8_ddNS5_3std3__410__identityEEEvT0_T1_T2_T3_T4_T6_E12temp_storage+40];
	setp.lt.f64 	%p155, %fd262, %fd263;
	selp.f64 	%fd264, %fd263, %fd262, %p155;
	ld.shared.f64 	%fd265, [_ZZN3cub18CUB_300001_SM_10006detail6reduce28DeviceReduceSingleTileKernelINS2_10policy_hubIdjN4cuda3__47maximumIdEEE10Policy1000EPdSB_iS8_ddNS5_3std3__410__identityEEEvT0_T1_T2_T3_T4_T6_E12temp_storage+48];
	setp.lt.f64 	%p156, %fd264, %fd265;
	selp.f64 	%fd266, %fd265, %fd264, %p156;
	ld.shared.f64 	%fd267, [_ZZN3cub18CUB_300001_SM_10006detail6reduce28DeviceReduceSingleTileKernelINS2_10policy_hubIdjN4cuda3__47maximumIdEEE10Policy1000EPdSB_iS8_ddNS5_3std3__410__identityEEEvT0_T1_T2_T3_T4_T6_E12temp_storage+56];
	setp.lt.f64 	%p157, %fd266, %fd267;
	selp.f64 	%fd268, %fd267, %fd266, %p157;
	ld.shared.f64 	%fd269, [_ZZN3cub18CUB_300001_SM_10006detail6reduce28DeviceReduceSingleTileKernelINS2_10policy_hubIdjN4cuda3__47maximumIdEEE10Policy1000EPdSB_iS8_ddNS5_3std3__410__identityEEEvT0_T1_T2_T3_T4_T6_E12temp_storage+64];
	setp.lt.f64 	%p158, %fd268, %fd269;
	selp.f64 	%fd380, %fd269, %fd268, %p158;
	bra.uni 	$L__BB6_72;
$L__BB6_38:
	setp.gt.s32 	%p3, %r68, 2047;
	@%p3 bra 	$L__BB6_56;
	mov.u32 	%r35, %tid.x;
	setp.ge.s32 	%p52, %r35, %r68;
	mov.f64 	%fd372, 0d0000000000000000;
	mov.u32 	%r462, %r35;
	@%p52 bra 	$L__BB6_41;
	mul.wide.u32 	%rd81, %r35, 8;
	add.s64 	%rd80, %rd15, %rd81;
	// begin inline asm
	ld.global.nc.u64 %rd79, [%rd80];
	// end inline asm
	mov.b64 	%fd372, %rd79;
	add.s32 	%r462, %r35, 256;
$L__BB6_41:
	setp.ge.s32 	%p53, %r462, %r68;
	@%p53 bra 	$L__BB6_47;
	not.b32 	%r133, %r462;
	add.s32 	%r38, %r68, %r133;
	and.b32  	%r134, %r38, 768;
	setp.eq.s32 	%p54, %r134, 768;
	@%p54 bra 	$L__BB6_45;
	mul.wide.u32 	%rd82, %r462, 8;
	add.s64 	%rd204, %rd15, %rd82;
	shr.u32 	%r135, %r38, 8;
	add.s32 	%r136, %r135, 1;
	and.b32  	%r137, %r136, 3;
	neg.s32 	%r460, %r137;
$L__BB6_44:
	.pragma "nounroll";
	// begin inline asm
	ld.global.nc.u64 %rd83, [%rd204];
	// end inline asm
	mov.b64 	%fd125, %rd83;
	setp.lt.f64 	%p55, %fd372, %fd125;
	selp.f64 	%fd372, %fd125, %fd372, %p55;
	add.s32 	%r462, %r462, 256;
	add.s64 	%rd204, %rd204, 2048;
	add.s32 	%r460, %r460, 1;
	setp.ne.s32 	%p56, %r460, 0;
	@%p56 bra 	$L__BB6_44;
$L__BB6_45:
	setp.lt.u32 	%p57, %r38, 768;
	@%p57 bra 	$L__BB6_47;
$L__BB6_46:
	mul.wide.s32 	%rd93, %r462, 8;
	add.s64 	%rd86, %rd15, %rd93;
	// begin inline asm
	ld.global.nc.u64 %rd85, [%rd86];
	// end inline asm
	mov.b64 	%fd126, %rd85;
	setp.lt.f64 	%p58, %fd372, %fd126;
	selp.f64 	%fd127, %fd126, %fd372, %p58;
	add.s64 	%rd88, %rd86, 2048;
	// begin inline asm
	ld.global.nc.u64 %rd87, [%rd88];
	// end inline asm
	mov.b64 	%fd128, %rd87;
	setp.lt.f64 	%p59, %fd127, %fd128;
	selp.f64 	%fd129, %fd128, %fd127, %p59;
	add.s64 	%rd90, %rd86, 4096;
	// begin inline asm
	ld.global.nc.u64 %rd89, [%rd90];
	// end inline asm
	mov.b64 	%fd130, %rd89;
	setp.lt.f64 	%p60, %fd129, %fd130;
	selp.f64 	%fd131, %fd130, %fd129, %p60;
	add.s64 	%rd92, %rd86, 6144;
	// begin inline asm
	ld.global.nc.u64 %rd91, [%rd92];
	// end inline asm
	mov.b64 	%fd132, %rd91;
	setp.lt.f64 	%p61, %fd131, %fd132;
	selp.f64 	%fd372, %fd132, %fd131, %p61;
	add.s32 	%r462, %r462, 1024;
	setp.lt.s32 	%p62, %r462, %r68;
	@%p62 bra 	$L__BB6_46;
$L__BB6_47:
	setp.lt.s32 	%p63, %r68, 256;
	@%p63 bra 	$L__BB6_52;
	// begin inline asm
	mov.u32 %r201, %laneid;
	// end inline asm
	mov.b64 	%rd104, %fd372;
	mov.b64 	{%r203, %r208}, %rd104;
	mov.b32 	%r209, 1;
	mov.b32 	%r250, 31;
	mov.b32 	%r251, -1;
	// begin inline asm
	shfl.sync.down.b32 %r202, %r203, %r209, %r250, %r251;
	// end inline asm
	// begin inline asm
	shfl.sync.down.b32 %r207, %r208, %r209, %r250, %r251;
	// end inline asm
	mov.b64 	%rd105, {%r202, %r207};
	mov.b64 	%fd180, %rd105;
	setp.gt.s32 	%p91, %r201, 30;
	setp.lt.f64 	%p92, %fd372, %fd180;
	selp.f64 	%fd181, %fd180, %fd372, %p92;
	selp.f64 	%fd182, %fd372, %fd181, %p91;
	mov.b64 	%rd106, %fd182;
	mov.b64 	{%r213, %r218}, %rd106;
	mov.b32 	%r219, 2;
	// begin inline asm
	shfl.sync.down.b32 %r212, %r213, %r219, %r250, %r251;
	// end inline asm
	// begin inline asm
	shfl.sync.down.b32 %r217, %r218, %r219, %r250, %r251;
	// end inline asm
	mov.b64 	%rd107, {%r212, %r217};
	mov.b64 	%fd183, %rd107;
	setp.gt.s32 	%p93, %r201, 29;
	setp.lt.f64 	%p94, %fd182, %fd183;
	selp.f64 	%fd184, %fd183, %fd182, %p94;
	selp.f64 	%fd185, %fd182, %fd184, %p93;
	mov.b64 	%rd108, %fd185;
	mov.b64 	{%r223, %r228}, %rd108;
	mov.b32 	%r229, 4;
	// begin inline asm
	shfl.sync.down.b32 %r222, %r223, %r229, %r250, %r251;
	// end inline asm
	// begin inline asm
	shfl.sync.down.b32 %r227, %r228, %r229, %r250, %r251;
	// end inline asm
	mov.b64 	%rd109, {%r222, %r227};
	mov.b64 	%fd186, %rd109;
	setp.gt.s32 	%p95, %r201, 27;
	setp.lt.f64 	%p96, %fd185, %fd186;
	selp.f64 	%fd187, %fd186, %fd185, %p96;
	selp.f64 	%fd188, %fd185, %fd187, %p95;
	mov.b64 	%rd110, %fd188;
	mov.b64 	{%r233, %r238}, %rd110;
	mov.b32 	%r239, 8;
	// begin inline asm
	shfl.sync.down.b32 %r232, %r233, %r239, %r250, %r251;
	// end inline asm
	// begin inline asm
	shfl.sync.down.b32 %r237, %r238, %r239, %r250, %r251;
	// end inline asm
	mov.b64 	%rd111, {%r232, %r237};
	mov.b64 	%fd189, %rd111;
	setp.gt.s32 	%p97, %r201, 23;
	setp.lt.f64 	%p98, %fd188, %fd189;
	selp.f64 	%fd190, %fd189, %fd188, %p98;
	selp.f64 	%fd191, %fd188, %fd190, %p97;
	mov.b64 	%rd112, %fd191;
	mov.b64 	{%r243, %r248}, %rd112;
	mov.b32 	%r249, 16;
	// begin inline asm
	shfl.sync.down.b32 %r242, %r243, %r249, %r250, %r251;
	// end inline asm
	// begin inline asm
	shfl.sync.down.b32 %r247, %r248, %r249, %r250, %r251;
	// end inline asm
	mov.b64 	%rd113, {%r242, %r247};
	mov.b64 	%fd192, %rd113;
	setp.gt.s32 	%p99, %r201, 15;
	setp.lt.f64 	%p100, %fd191, %fd192;
	selp.f64 	%fd38, %fd192, %fd191, %p100;
	selp.f64 	%fd380, %fd191, %fd38, %p99;
	setp.ne.s32 	%p101, %r201, 0;
	@%p101 bra 	$L__BB6_50;
	shr.u32 	%r252, %r35, 2;
	and.b32  	%r253, %r252, 248;
	mov.u32 	%r254, _ZZN3cub18CUB_300001_SM_10006detail6reduce28DeviceReduceSingleTileKernelINS2_10policy_hubIdjN4cuda3__47maximumIdEEE10Policy1000EPdSB_iS8_ddNS5_3std3__410__identityEEEvT0_T1_T2_T3_T4_T6_E12temp_storage;
	add.s32 	%r255, %r254, %r253;
	st.shared.f64 	[%r255+8], %fd38;
$L__BB6_50:
	bar.sync 	0;
	setp.ne.s32 	%p102, %r35, 0;
	@%p102 bra 	$L__BB6_72;
	ld.shared.f64 	%fd193, [_ZZN3cub18CUB_300001_SM_10006detail6reduce28DeviceReduceSingleTileKernelINS2_10policy_hubIdjN4cuda3__47maximumIdEEE10Policy1000EPdSB_iS8_ddNS5_3std3__410__identityEEEvT0_T1_T2_T3_T4_T6_E12temp_storage+16];
	setp.lt.f64 	%p103, %fd380, %fd193;
	selp.f64 	%fd194, %fd193, %fd380, %p103;
	ld.shared.f64 	%fd195, [_ZZN3cub18CUB_300001_SM_10006detail6reduce28DeviceReduceSingleTileKernelINS2_10policy_hubIdjN4cuda3__47maximumIdEEE10Policy1000EPdSB_iS8_ddNS5_3std3__410__identityEEEvT0_T1_T2_T3_T4_T6_E12temp_storage+24];
	setp.lt.f64 	%p104, %fd194, %fd195;
	selp.f64 	%fd196, %fd195, %fd194, %p104;
	ld.shared.f64 	%fd197, [_ZZN3cub18CUB_300001_SM_10006detail6reduce28DeviceReduceSingleTileKernelINS2_10policy_hubIdjN4cuda3__47maximumIdEEE10Policy1000EPdSB_iS8_ddNS5_3std3__410__identityEEEvT0_T1_T2_T3_T4_T6_E12temp_storage+32];
	setp.lt.f64 	%p105, %fd196, %fd197;
	selp.f64 	%fd198, %fd197, %fd196, %p105;
	ld.shared.f64 	%fd199, [_ZZN3cub18CUB_300001_SM_10006detail6reduce28DeviceReduceSingleTileKernelINS2_10policy_hubIdjN4cuda3__47maximumIdEEE10Policy1000EPdSB_iS8_ddNS5_3std3__410__identityEEEvT0_T1_T2_T3_T4_T6_E12temp_storage+40];
	setp.lt.f64 	%p106, %fd198, %fd199;
	selp.f64 	%fd200, %fd199, %fd198, %p106;
	ld.shared.f64 	%fd201, [_ZZN3cub18CUB_300001_SM_10006detail6reduce28DeviceReduceSingleTileKernelINS2_10policy_hubIdjN4cuda3__47maximumIdEEE10Policy1000EPdSB_iS8_ddNS5_3std3__410__identityEEEvT0_T1_T2_T3_T4_T6_E12temp_storage+48];
	setp.lt.f64 	%p107, %fd200, %fd201;
	selp.f64 	%fd202, %fd201, %fd200, %p107;
	ld.shared.f64 	%fd203, [_ZZN3cub18CUB_300001_SM_10006detail6reduce28DeviceReduceSingleTileKernelINS2_10policy_hubIdjN4cuda3__47maximumIdEEE10Policy1000EPdSB_iS8_ddNS5_3std3__410__identityEEEvT0_T1_T2_T3_T4_T6_E12temp_storage+56];
	setp.lt.f64 	%p108, %fd202, %fd203;
	selp.f64 	%fd204, %fd203, %fd202, %p108;
	ld.shared.f64 	%fd205, [_ZZN3cub18CUB_300001_SM_10006detail6reduce28DeviceReduceSingleTileKernelINS2_10policy_hubIdjN4cuda3__47maximumIdEEE10Policy1000EPdSB_iS8_ddNS5_3std3__410__identityEEEvT0_T1_T2_T3_T4_T6_E12temp_storage+64];
	setp.lt.f64 	%p109, %fd204, %fd205;
	selp.f64 	%fd380, %fd205, %fd204, %p109;
	bra.uni 	$L__BB6_72;
$L__BB6_52:
	// begin inline asm
	mov.u32 %r138, %laneid;
	// end inline asm
	and.b32  	%r189, %r35, 992;
	add.s32 	%r190, %r189, 32;
	setp.gt.s32 	%p64, %r190, %r68;
	not.b32 	%r191, %r189;
	add.s32 	%r192, %r68, %r191;
	selp.b32 	%r187, %r192, 31, %p64;
	mov.b64 	%rd94, %fd372;
	mov.b64 	{%r140, %r145}, %rd94;
	mov.b32 	%r146, 1;
	mov.b32 	%r188, -1;
	// begin inline asm
	shfl.sync.down.b32 %r139, %r140, %r146, %r187, %r188;
	// end inline asm
	// begin inline asm
	shfl.sync.down.b32 %r144, %r145, %r146, %r187, %r188;
	// end inline asm
	mov.b64 	%rd95, {%r139, %r144};
	mov.b64 	%fd133, %rd95;
	setp.lt.s32 	%p65, %r138, %r187;
	setp.lt.f64 	%p66, %fd372, %fd133;
	selp.f64 	%fd134, %fd133, %fd372, %p66;
	selp.f64 	%fd135, %fd134, %fd372, %p65;
	mov.b64 	%rd96, %fd135;
	mov.b64 	{%r150, %r155}, %rd96;
	mov.b32 	%r156, 2;
	// begin inline asm
	shfl.sync.down.b32 %r149, %r150, %r156, %r187, %r188;
	// end inline asm
	// begin inline asm
	shfl.sync.down.b32 %r154, %r155, %r156, %r187, %r188;
	// end inline asm
	mov.b64 	%rd97, {%r149, %r154};
	mov.b64 	%fd136, %rd97;
	add.s32 	%r193, %r138, 2;
	setp.gt.s32 	%p67, %r193, %r187;
	setp.lt.f64 	%p68, %fd135, %fd136;
	selp.f64 	%fd137, %fd136, %fd135, %p68;
	selp.f64 	%fd138, %fd135, %fd137, %p67;
	mov.b64 	%rd98, %fd138;
	mov.b64 	{%r160, %r165}, %rd98;
	mov.b32 	%r166, 4;
	// begin inline asm
	shfl.sync.down.b32 %r159, %r160, %r166, %r187, %r188;
	// end inline asm
	// begin inline asm
	shfl.sync.down.b32 %r164, %r165, %r166, %r187, %r188;
	// end inline asm
	mov.b64 	%rd99, {%r159, %r164};
	mov.b64 	%fd139, %rd99;
	add.s32 	%r194, %r138, 4;
	setp.gt.s32 	%p69, %r194, %r187;
	setp.lt.f64 	%p70, %fd138, %fd139;
	selp.f64 	%fd140, %fd139, %fd138, %p70;
	selp.f64 	%fd141, %fd138, %fd140, %p69;
	mov.b64 	%rd100, %fd141;
	mov.b64 	{%r170, %r175}, %rd100;
	mov.b32 	%r176, 8;
	// begin inline asm
	shfl.sync.down.b32 %r169, %r170, %r176, %r187, %r188;
	// end inline asm
	// begin inline asm
	shfl.sync.down.b32 %r174, %r175, %r176, %r187, %r188;
	// end inline asm
	mov.b64 	%rd101, {%r169, %r174};
	mov.b64 	%fd142, %rd101;
	add.s32 	%r195, %r138, 8;
	setp.gt.s32 	%p71, %r195, %r187;
	setp.lt.f64 	%p72, %fd141, %fd142;
	selp.f64 	%fd143, %fd142, %fd141, %p72;
	selp.f64 	%fd144, %fd141, %fd143, %p71;
	mov.b64 	%rd102, %fd144;
	mov.b64 	{%r180, %r185}, %rd102;
	mov.b32 	%r186, 16;
	// begin inline asm
	shfl.sync.down.b32 %r179, %r180, %r186, %r187, %r188;
	// end inline asm
	// begin inline asm
	shfl.sync.down.b32 %r184, %r185, %r186, %r187, %r188;
	// end inline asm
	mov.b64 	%rd103, {%r179, %r184};
	mov.b64 	%fd145, %rd103;
	add.s32 	%r196, %r138, 16;
	setp.gt.s32 	%p73, %r196, %r187;
	setp.lt.f64 	%p74, %fd144, %fd145;
	selp.f64 	%fd146, %fd145, %fd144, %p74;
	selp.f64 	%fd380, %fd144, %fd146, %p73;
	setp.ne.s32 	%p75, %r138, 0;
	@%p75 bra 	$L__BB6_54;
	shr.u32 	%r197, %r35, 2;
	and.b32  	%r198, %r197, 248;
	mov.u32 	%r199, _ZZN3cub18CUB_300001_SM_10006detail6reduce28DeviceReduceSingleTileKernelINS2_10policy_hubIdjN4cuda3__47maximumIdEEE10Policy1000EPdSB_iS8_ddNS5_3std3__410__identityEEEvT0_T1_T2_T3_T4_T6_E12temp_storage;
	add.s32 	%r200, %r199, %r198;
	st.shared.f64 	[%r200+8], %fd380;
$L__BB6_54:
	bar.sync 	0;
	setp.ne.s32 	%p76, %r35, 0;
	@%p76 bra 	$L__BB6_72;
	setp.gt.s32 	%p77, %r68, 32;
	ld.shared.f64 	%fd147, [_ZZN3cub18CUB_300001_SM_10006detail6reduce28DeviceReduceSingleTileKernelINS2_10policy_hubIdjN4cuda3__47maximumIdEEE10Policy1000EPdSB_iS8_ddNS5_3std3__410__identityEEEvT0_T1_T2_T3_T4_T6_E12temp_storage+16];
	setp.lt.f64 	%p78, %fd380, %fd147;
	selp.f64 	%fd149, %fd147, %fd380, %p78;
	selp.f64 	%fd150, %fd149, %fd380, %p77;
	setp.gt.s32 	%p79, %r68, 64;
	ld.shared.f64 	%fd152, [_ZZN3cub18CUB_300001_SM_10006detail6reduce28DeviceReduceSingleTileKernelINS2_10policy_hubIdjN4cuda3__47maximumIdEEE10Policy1000EPdSB_iS8_ddNS5_3std3__410__identityEEEvT0_T1_T2_T3_T4_T6_E12temp_storage+24];
	setp.lt.f64 	%p80, %fd150, %fd152;
	selp.f64 	%fd154, %fd152, %fd150, %p80;
	selp.f64 	%fd155, %fd154, %fd150, %p79;
	setp.gt.s32 	%p81, %r68, 96;
	ld.shared.f64 	%fd157, [_ZZN3cub18CUB_300001_SM_10006detail6reduce28DeviceReduceSingleTileKernelINS2_10policy_hubIdjN4cuda3__47maximumIdEEE10Policy1000EPdSB_iS8_ddNS5_3std3__410__identityEEEvT0_T1_T2_T3_T4_T6_E12temp_storage+32];
	setp.lt.f64 	%p82, %fd155, %fd157;
	selp.f64 	%fd159, %fd157, %fd155, %p82;
	selp.f64 	%fd160, %fd159, %fd155, %p81;
	setp.gt.s32 	%p83, %r68, 128;
	ld.shared.f64 	%fd162, [_ZZN3cub18CUB_300001_SM_10006detail6reduce28DeviceReduceSingleTileKernelINS2_10policy_hubIdjN4cuda3__47maximumIdEEE10Policy1000EPdSB_iS8_ddNS5_3std3__410__identityEEEvT0_T1_T2_T3_T4_T6_E12temp_storage+40];
	setp.lt.f64 	%p84, %fd160, %fd162;
	selp.f64 	%fd164, %fd162, %fd160, %p84;
	selp.f64 	%fd165, %fd164, %fd160, %p83;
	setp.gt.s32 	%p85, %r68, 160;
	ld.shared.f64 	%fd167, [_ZZN3cub18CUB_300001_SM_10006detail6reduce28DeviceReduceSingleTileKernelINS2_10policy_hubIdjN4cuda3__47maximumIdEEE10Policy1000EPdSB_iS8_ddNS5_3std3__410__identityEEEvT0_T1_T2_T3_T4_T6_E12temp_storage+48];
	setp.lt.f64 	%p86, %fd165, %fd167;
	selp.f64 	%fd169, %fd167, %fd165, %p86;
	selp.f64 	%fd170, %fd169, %fd165, %p85;
	setp.gt.s32 	%p87, %r68, 192;
	ld.shared.f64 	%fd172, [_ZZN3cub18CUB_300001_SM_10006detail6reduce28DeviceReduceSingleTileKernelINS2_10policy_hubIdjN4cuda3__47maximumIdEEE10Policy1000EPdSB_iS8_ddNS5_3std3__410__identityEEEvT0_T1_T2_T3_T4_T6_E12temp_storage+56];
	setp.lt.f64 	%p88, %fd170, %fd172;
	selp.f64 	%fd174, %fd172, %fd170, %p88;
	selp.f64 	%fd175, %fd174, %fd170, %p87;
	setp.gt.s32 	%p89, %r68, 224;
	ld.shared.f64 	%fd177, [_ZZN3cub18CUB_300001_SM_10006detail6reduce28DeviceReduceSingleTileKernelINS2_10policy_hubIdjN4cuda3__47maximumIdEEE10Policy1000EPdSB_iS8_ddNS5_3std3__410__identityEEEvT0_T1_T2_T3_T4_T6_E12temp_storage+64];
	setp.lt.f64 	%p90, %fd175, %fd177;
	selp.f64 	%fd179, %fd177, %fd175, %p90;
	selp.f64 	%fd380, %fd179, %fd175, %p89;
	bra.uni 	$L__BB6_72;
$L__BB6_56:
	mov.u32 	%r47, %tid.x;
	mul.wide.u32 	%rd34, %r47, 8;
	add.s64 	%rd19, %rd15, %rd34;
	// begin inline asm
	ld.global.nc.u64 %rd18, [%rd19];
	// end inline asm
	mov.b64 	%fd59, %rd18;
	add.s64 	%rd21, %rd19, 2048;
	// begin inline asm
	ld.global.nc.u64 %rd20, [%rd21];
	// end inline asm
	mov.b64 	%fd60, %rd20;
	add.s64 	%rd23, %rd19, 4096;
	// begin inline asm
	ld.global.nc.u64 %rd22, [%rd23];
	// end inline asm
	mov.b64 	%fd61, %rd22;
	add.s64 	%rd25, %rd19, 6144;
	// begin inline asm
	ld.global.nc.u64 %rd24, [%rd25];
	// end inline asm
	mov.b64 	%fd62, %rd24;
	add.s64 	%rd27, %rd19, 8192;
	// begin inline asm
	ld.global.nc.u64 %rd26, [%rd27];
	// end inline asm
	mov.b64 	%fd63, %rd26;
	add.s64 	%rd29, %rd19, 10240;
	// begin inline asm
	ld.global.nc.u64 %rd28, [%rd29];
	// end inline asm
	mov.b64 	%fd64, %rd28;
	add.s64 	%rd31, %rd19, 12288;
	// begin inline asm
	ld.global.nc.u64 %rd30, [%rd31];
	// end inline asm
	mov.b64 	%fd65, %rd30;
	add.s64 	%rd33, %rd19, 14336;
	// begin inline asm
	ld.global.nc.u64 %rd32, [%rd33];
	// end inline asm
	mov.b64 	%fd66, %rd32;
	setp.lt.f64 	%p4, %fd59, %fd60;
	selp.f64 	%fd67, %fd60, %fd59, %p4;
	setp.lt.f64 	%p5, %fd67, %fd61;
	selp.f64 	%fd68, %fd61, %fd67, %p5;
	setp.lt.f64 	%p6, %fd68, %fd62;
	selp.f64 	%fd69, %fd62, %fd68, %p6;
	setp.lt.f64 	%p7, %fd69, %fd63;
	selp.f64 	%fd70, %fd63, %fd69, %p7;
	setp.lt.f64 	%p8, %fd70, %fd64;
	selp.f64 	%fd71, %fd64, %fd70, %p8;
	setp.lt.f64 	%p9, %fd71, %fd65;
	selp.f64 	%fd72, %fd65, %fd71, %p9;
	setp.lt.f64 	%p10, %fd72, %fd66;
	selp.f64 	%fd379, %fd66, %fd72, %p10;
	setp.lt.u32 	%p11, %r68, 4096;
	mov.b32 	%r465, 2048;
	@%p11 bra 	$L__BB6_60;
	add.s32 	%r48, %r68, -2048;
	mov.b32 	%r465, 2048;
$L__BB6_58:
	mul.wide.s32 	%rd51, %r465, 8;
	add.s64 	%rd36, %rd19, %rd51;
	// begin inline asm
	ld.global.nc.u64 %rd35, [%rd36];
	// end inline asm
	mov.b64 	%fd73, %rd35;
	add.s64 	%rd38, %rd36, 2048;
	// begin inline asm
	ld.global.nc.u64 %rd37, [%rd38];
	// end inline asm
	mov.b64 	%fd74, %rd37;
	add.s64 	%rd40, %rd36, 4096;
	// begin inline asm
	ld.global.nc.u64 %rd39, [%rd40];
	// end inline asm
	mov.b64 	%fd75, %rd39;
	add.s64 	%rd42, %rd36, 6144;
	// begin inline asm
	ld.global.nc.u64 %rd41, [%rd42];
	// end inline asm
	mov.b64 	%fd76, %rd41;
	add.s64 	%rd44, %rd36, 8192;
	// begin inline asm
	ld.global.nc.u64 %rd43, [%rd44];
	// end inline asm
	mov.b64 	%fd77, %rd43;
	add.s64 	%rd46, %rd36, 10240;
	// begin inline asm
	ld.global.nc.u64 %rd45, [%rd46];
	// end inline asm
	mov.b64 	%fd78, %rd45;
	add.s64 	%rd48, %rd36, 12288;
	// begin inline asm
	ld.global.nc.u64 %rd47, [%rd48];
	// end inline asm
	mov.b64 	%fd79, %rd47;
	add.s64 	%rd50, %rd36, 14336;
	// begin inline asm
	ld.global.nc.u64 %rd49, [%rd50];
	// end inline asm
	mov.b64 	%fd80, %rd49;
	setp.lt.f64 	%p12, %fd379, %fd73;
	selp.f64 	%fd81, %fd73, %fd379, %p12;
	setp.lt.f64 	%p13, %fd81, %fd74;
	selp.f64 	%fd82, %fd74, %fd81, %p13;
	setp.lt.f64 	%p14, %fd82, %fd75;
	selp.f64 	%fd83, %fd75, %fd82, %p14;
	setp.lt.f64 	%p15, %fd83, %fd76;
	selp.f64 	%fd84, %fd76, %fd83, %p15;
	setp.lt.f64 	%p16, %fd84, %fd77;
	selp.f64 	%fd85, %fd77, %fd84, %p16;
	setp.lt.f64 	%p17, %fd85, %fd78;
	selp.f64 	%fd86, %fd78, %fd85, %p17;
	setp.lt.f64 	%p18, %fd86, %fd79;
	selp.f64 	%fd87, %fd79, %fd86, %p18;
	setp.lt.f64 	%p19, %fd87, %fd80;
	selp.f64 	%fd379, %fd80, %fd87, %p19;
	sub.s32 	%r71, %r68, %r465;
	setp.lt.s32 	%p20, %r71, 2048;
	@%p20 bra 	$L__BB6_68;
	add.s32 	%r465, %r465, 2048;
	setp.le.s32 	%p21, %r465, %r48;
	@%p21 bra 	$L__BB6_58;
$L__BB6_60:
	setp.le.s32 	%p22, %r68, %r465;
	@%p22 bra 	$L__BB6_68;
	sub.s32 	%r52, %r68, %r465;
	setp.ge.s32 	%p23, %r47, %r52;
	@%p23 bra 	$L__BB6_68;
	not.b32 	%r72, %r47;
	add.s32 	%r73, %r68, %r72;
	sub.s32 	%r53, %r73, %r465;
	and.b32  	%r74, %r53, 768;
	setp.eq.s32 	%p24, %r74, 768;
	mov.u32 	%r469, %r47;
	@%p24 bra 	$L__BB6_65;
	add.s32 	%r467, %r47, %r465;
	shr.u32 	%r75, %r53, 8;
	add.s32 	%r76, %r75, 1;
	and.b32  	%r77, %r76, 3;
	neg.s32 	%r466, %r77;
	mov.u32 	%r469, %r47;
$L__BB6_64:
	.pragma "nounroll";
	mul.wide.u32 	%rd54, %r467, 8;
	add.s64 	%rd53, %rd15, %rd54;
	// begin inline asm
	ld.global.nc.u64 %rd52, [%rd53];
	// end inline asm
	mov.b64 	%fd89, %rd52;
	setp.lt.f64 	%p25, %fd379, %fd89;
	selp.f64 	%fd379, %fd89, %fd379, %p25;
	add.s32 	%r469, %r469, 256;
	add.s32 	%r467, %r467, 256;
	add.s32 	%r466, %r466, 1;
	setp.ne.s32 	%p26, %r466, 0;
	@%p26 bra 	$L__BB6_64;
$L__BB6_65:
	setp.lt.u32 	%p27, %r53, 768;
	@%p27 bra 	$L__BB6_68;
	cvt.u64.u32 	%rd55, %r469;
	cvt.u64.u32 	%rd56, %r465;
	add.s64 	%rd57, %rd55, %rd56;
	shl.b64 	%rd58, %rd57, 3;
	add.s64 	%rd59, %rd58, %rd15;
	add.s64 	%rd205, %rd59, 4096;
	add.s32 	%r470, %r469, %r465;
$L__BB6_67:
	mul.wide.u32 	%rd68, %r470, 8;
	add.s64 	%rd61, %rd15, %rd68;
	// begin inline asm
	ld.global.nc.u64 %rd60, [%rd61];
	// end inline asm
	mov.b64 	%fd90, %rd60;
	setp.lt.f64 	%p28, %fd379, %fd90;
	selp.f64 	%fd91, %fd90, %fd379, %p28;
	add.s64 	%rd63, %rd205, -2048;
	// begin inline asm
	ld.global.nc.u64 %rd62, [%rd63];
	// end inline asm
	mov.b64 	%fd92, %rd62;
	setp.lt.f64 	%p29, %fd91, %fd92;
	selp.f64 	%fd93, %fd92, %fd91, %p29;
	// begin inline asm
	ld.global.nc.u64 %rd64, [%rd205];
	// end inline asm
	mov.b64 	%fd94, %rd64;
	setp.lt.f64 	%p30, %fd93, %fd94;
	selp.f64 	%fd95, %fd94, %fd93, %p30;
	add.s64 	%rd67, %rd205, 2048;
	// begin inline asm
	ld.global.nc.u64 %rd66, [%rd67];
	// end inline asm
	mov.b64 	%fd96, %rd66;
	setp.lt.f64 	%p31, %fd95, %fd96;
	selp.f64 	%fd379, %fd96, %fd95, %p31;
	add.s32 	%r469, %r469, 1024;
	add.s64 	%rd205, %rd205, 8192;
	add.s32 	%r470, %r470, 1024;
	setp.lt.s32 	%p32, %r469, %r52;
	@%p32 bra 	$L__BB6_67;
$L__BB6_68:
	// begin inline asm
	mov.u32 %r78, %laneid;
	// end inline asm
	mov.b64 	%rd69, %fd379;
	mov.b64 	{%r80, %r85}, %rd69;
	mov.b32 	%r86, 1;
	mov.b32 	%r127, 31;
	mov.b32 	%r128, -1;
	// begin inline asm
	shfl.sync.down.b32 %r79, %r80, %r86, %r127, %r128;
	// end inline asm
	// begin inline asm
	shfl.sync.down.b32 %r84, %r85, %r86, %r127, %r128;
	// end inline asm
	mov.b64 	%rd70, {%r79, %r84};
	mov.b64 	%fd97, %rd70;
	setp.gt.s32 	%p33, %r78, 30;
	setp.lt.f64 	%p34, %fd379, %fd97;
	selp.f64 	%fd98, %fd97, %fd379, %p34;
	selp.f64 	%fd99, %fd379, %fd98, %p33;
	mov.b64 	%rd71, %fd99;
	mov.b64 	{%r90, %r95}, %rd71;
	mov.b32 	%r96, 2;
	// begin inline asm
	shfl.sync.down.b32 %r89, %r90, %r96, %r127, %r128;
	// end inline asm
	// begin inline asm
	shfl.sync.down.b32 %r94, %r95, %r96, %r127, %r128;
	// end inline asm
	mov.b64 	%rd72, {%r89, %r94};
	mov.b64 	%fd100, %rd72;
	setp.gt.s32 	%p35, %r78, 29;
	setp.lt.f64 	%p36, %fd99, %fd100;
	selp.f64 	%fd101, %fd100, %fd99, %p36;
	selp.f64 	%fd102, %fd99, %fd101, %p35;
	mov.b64 	%rd73, %fd102;
	mov.b64 	{%r100, %r105}, %rd73;
	mov.b32 	%r106, 4;
	// begin inline asm
	shfl.sync.down.b32 %r99, %r100, %r106, %r127, %r128;
	// end inline asm
	// begin inline asm
	shfl.sync.down.b32 %r104, %r105, %r106, %r127, %r128;
	// end inline asm
	mov.b64 	%rd74, {%r99, %r104};
	mov.b64 	%fd103, %rd74;
	setp.gt.s32 	%p37, %r78, 27;
	setp.lt.f64 	%p38, %fd102, %fd103;
	selp.f64 	%fd104, %fd103, %fd102, %p38;
	selp.f64 	%fd105, %fd102, %fd104, %p37;
	mov.b64 	%rd75, %fd105;
	mov.b64 	{%r110, %r115}, %rd75;
	mov.b32 	%r116, 8;
	// begin inline asm
	shfl.sync.down.b32 %r109, %r110, %r116, %r127, %r128;
	// end inline asm
	// begin inline asm
	shfl.sync.down.b32 %r114, %r115, %r116, %r127, %r128;
	// end inline asm
	mov.b64 	%rd76, {%r109, %r114};
	mov.b64 	%fd106, %rd76;
	setp.gt.s32 	%p39, %r78, 23;
	setp.lt.f64 	%p40, %fd105, %fd106;
	selp.f64 	%fd107, %fd106, %fd105, %p40;
	selp.f64 	%fd108, %fd105, %fd107, %p39;
	mov.b64 	%rd77, %fd108;
	mov.b64 	{%r120, %r125}, %rd77;
	mov.b32 	%r126, 16;
	// begin inline asm
	shfl.sync.down.b32 %r119, %r120, %r126, %r127, %r128;
	// end inline asm
	// begin inline asm
	shfl.sync.down.b32 %r124, %r125, %r126, %r127, %r128;
	// end inline asm
	mov.b64 	%rd78, {%r119, %r124};
	mov.b64 	%fd109, %rd78;
	setp.gt.s32 	%p41, %r78, 15;
	setp.lt.f64 	%p42, %fd108, %fd109;
	selp.f64 	%fd54, %fd109, %fd108, %p42;
	selp.f64 	%fd380, %fd108, %fd54, %p41;
	setp.ne.s32 	%p43, %r78, 0;
	@%p43 bra 	$L__BB6_70;
	shr.u32 	%r129, %r47, 2;
	and.b32  	%r130, %r129, 248;
	mov.u32 	%r131, _ZZN3cub18CUB_300001_SM_10006detail6reduce28DeviceReduceSingleTileKernelINS2_10policy_hubIdjN4cuda3__47maximumIdEEE10Policy1000EPdSB_iS8_ddNS5_3std3__410__identityEEEvT0_T1_T2_T3_T4_T6_E12temp_storage;
	add.s32 	%r132, %r131, %r130;
	st.shared.f64 	[%r132+8], %fd54;
$L__BB6_70:
	bar.sync 	0;
	setp.ne.s32 	%p44, %r47, 0;
	@%p44 bra 	$L__BB6_72;
	ld.shared.f64 	%fd110, [_ZZN3cub18CUB_300001_SM_10006detail6reduce28DeviceReduceSingleTileKernelINS2_10policy_hubIdjN4cuda3__47maximumIdEEE10Policy1000EPdSB_iS8_ddNS5_3std3__410__identityEEEvT0_T1_T2_T3_T4_T6_E12temp_storage+16];
	setp.lt.f64 	%p45, %fd380, %fd110;
	selp.f64 	%fd111, %fd110, %fd380, %p45;
	ld.shared.f64 	%fd112, [_ZZN3cub18CUB_300001_SM_10006detail6reduce28DeviceReduceSingleTileKernelINS2_10policy_hubIdjN4cuda3__47maximumIdEEE10Policy1000EPdSB_iS8_ddNS5_3std3__410__identityEEEvT0_T1_T2_T3_T4_T6_E12temp_storage+24];
	setp.lt.f64 	%p46, %fd111, %fd112;
	selp.f64 	%fd113, %fd112, %fd111, %p46;
	ld.shared.f64 	%fd114, [_ZZN3cub18CUB_300001_SM_10006detail6reduce28DeviceReduceSingleTileKernelINS2_10policy_hubIdjN4cuda3__47maximumIdEEE10Policy1000EPdSB_iS8_ddNS5_3std3__410__identityEEEvT0_T1_T2_T3_T4_T6_E12temp_storage+32];
	setp.lt.f64 	%p47, %fd113, %fd114;
	selp.f64 	%fd115, %fd114, %fd113, %p47;
	ld.shared.f64 	%fd116, [_ZZN3cub18CUB_300001_SM_10006detail6reduce28DeviceReduceSingleTileKernelINS2_10policy_hubIdjN4cuda3__47maximumIdEEE10Policy1000EPdSB_iS8_ddNS5_3std3__410__identityEEEvT0_T1_T2_T3_T4_T6_E12temp_storage+40];
	setp.lt.f64 	%p48, %fd115, %fd116;
	selp.f64 	%fd117, %fd116, %fd115, %p48;
	ld.shared.f64 	%fd118, [_ZZN3cub18CUB_300001_SM_10006detail6reduce28DeviceReduceSingleTileKernelINS2_10policy_hubIdjN4cuda3__47maximumIdEEE10Policy1000EPdSB_iS8_ddNS5_3std3__410__identityEEEvT0_T1_T2_T3_T4_T6_E12temp_storage+48];
	setp.lt.f64 	%p49, %fd117, %fd118;
	selp.f64 	%fd119, %fd118, %fd117, %p49;
	ld.shared.f64 	%fd120, [_ZZN3cub18CUB_300001_SM_10006detail6reduce28DeviceReduceSingleTileKernelINS2_10policy_hubIdjN4cuda3__47maximumIdEEE10Policy1000EPdSB_iS8_ddNS5_3std3__410__identityEEEvT0_T1_T2_T3_T4_T6_E12temp_storage+56];
	setp.lt.f64 	%p50, %fd119, %fd120;
	selp.f64 	%fd121, %fd120, %fd119, %p50;
	ld.shared.f64 	%fd122, [_ZZN3cub18CUB_300001_SM_10006detail6reduce28DeviceReduceSingleTileKernelINS2_10policy_hubIdjN4cuda3__47maximumIdEEE10Policy1000EPdSB_iS8_ddNS5_3std3__410__identityEEEvT0_T1_T2_T3_T4_T6_E12temp_storage+64];
	setp.lt.f64 	%p51, %fd121, %fd122;
	selp.f64 	%fd380, %fd122, %fd121, %p51;
$L__BB6_72:
	mov.u32 	%r444, %tid.x;
	setp.ne.s32 	%p217, %r444, 0;
	@%p217 bra 	$L__BB6_74;
	setp.lt.f64 	%p218, %fd58, %fd380;
	selp.f64 	%fd353, %fd380, %fd58, %p218;
	st.global.f64 	[%rd1], %fd353;
$L__BB6_74:
	ret;

}
	// .globl	_ZN3cub18CUB_300001_SM_10006detail6reduce28DeviceReduceSingleTileKernelINS2_10policy_hubIdyN4cuda3__47maximumIdEEE10Policy1000EN6thrust24THRUST_300001_SM_1000_NS10device_ptrIdEEPdyS8_ddNS5_3std3__410__identityEEEvT0_T1_T2_T3_T4_T6_
.visible .entry _ZN3cub18CUB_300001_SM_10006detail6reduce28DeviceReduceSingleTileKernelINS2_10policy_hubIdyN4cuda3__47maximumIdEEE10Policy1000EN6thrust24THRUST_300001_SM_1000_NS10device_ptrIdEEPdyS8_ddNS5_3std3__410__identityEEEvT0_T1_T2_T3_T4_T6_(
	.param .align 8 .b8 _ZN3cub18CUB_300001_SM_10006detail6reduce28DeviceReduceSingleTileKernelINS2_10policy_hubIdyN4cuda3__47maximumIdEEE10Policy1000EN6thrust24THRUST_300001_SM_1000_NS10device_ptrIdEEPdyS8_ddNS5_3std3__410__identityEEEvT0_T1_T2_T3_T4_T6__param_0[8],
	.param .u64 .ptr .align 1 _ZN3cub18CUB_300001_SM_10006detail6reduce28DeviceReduceSingleTileKernelINS2_10policy_hubIdyN4cuda3__47maximumIdEEE10Policy1000EN6thrust24THRUST_300001_SM_1000_NS10device_ptrIdEEPdyS8_ddNS5_3std3__410__identityEEEvT0_T1_T2_T3_T4_T6__param_1,
	.param .u64 _ZN3cub18CUB_300001_SM_10006detail6reduce28DeviceReduceSingleTileKernelINS2_10policy_hubIdyN4cuda3__47maximumIdEEE10Policy1000EN6thrust24THRUST_300001_SM_1000_NS10device_ptrIdEEPdyS8_ddNS5_3std3__410__identityEEEvT0_T1_T2_T3_T4_T6__param_2,
	.param .align 1 .b8 _ZN3cub18CUB_300001_SM_10006detail6reduce28DeviceReduceSingleTileKernelINS2_10policy_hubIdyN4cuda3__47maximumIdEEE10Policy1000EN6thrust24THRUST_300001_SM_1000_NS10device_ptrIdEEPdyS8_ddNS5_3std3__410__identityEEEvT0_T1_T2_T3_T4_T6__param_3[1],
	.param .f64 _ZN3cub18CUB_300001_SM_10006detail6reduce28DeviceReduceSingleTileKernelINS2_10policy_hubIdyN4cuda3__47maximumIdEEE10Policy1000EN6thrust24THRUST_300001_SM_1000_NS10device_ptrIdEEPdyS8_ddNS5_3std3__410__identityEEEvT0_T1_T2_T3_T4_T6__param_4,
	.param .align 1 .b8 _ZN3cub18CUB_300001_SM_10006detail6reduce28DeviceReduceSingleTileKernelINS2_10policy_hubIdyN4cuda3__47maximumIdEEE10Policy1000EN6thrust24THRUST_300001_SM_1000_NS10device_ptrIdEEPdyS8_ddNS5_3std3__410__identityEEEvT0_T1_T2_T3_T4_T6__param_5[1]
)
.maxntid 256
.minnctapersm 1
{
	.reg .pred 	%p<169>;
	.reg .b32 	%r<246>;
	.reg .b64 	%rd<86>;
	.reg .b64 	%fd<309>;
	// demoted variable
	.shared .align 8 .b8 _ZZN3cub18CUB_300001_SM_10006detail6reduce28DeviceReduceSingleTileKernelINS2_10policy_hubIdyN4cuda3__47maximumIdEEE10Policy1000EN6thrust24THRUST_300001_SM_1000_NS10device_ptrIdEEPdyS8_ddNS5_3std3__410__identityEEEvT0_T1_T2_T3_T4_T6_E12temp_storage[80];
	ld.param.u64 	%rd18, [_ZN3cub18CUB_300001_SM_10006detail6reduce28DeviceReduceSingleTileKernelINS2_10policy_hubIdyN4cuda3__47maximumIdEEE10Policy1000EN6thrust24THRUST_300001_SM_1000_NS10device_ptrIdEEPdyS8_ddNS5_3std3__410__identityEEEvT0_T1_T2_T3_T4_T6__param_0];
	ld.param.u64 	%rd20, [_ZN3cub18CUB_300001_SM_10006detail6reduce28DeviceReduceSingleTileKernelINS2_10policy_hubIdyN4cuda3__47maximumIdEEE10Policy1000EN6thrust24THRUST_300001_SM_1000_NS10device_ptrIdEEPdyS8_ddNS5_3std3__410__identityEEEvT0_T1_T2_T3_T4_T6__param_1];
	ld.param.u64 	%rd19, [_ZN3cub18CUB_300001_SM_10006detail6reduce28DeviceReduceSingleTileKernelINS2_10policy_hubIdyN4cuda3__47maximumIdEEE10Policy1000EN6thrust24THRUST_300001_SM_1000_NS10device_ptrIdEEPdyS8_ddNS5_3std3__410__identityEEEvT0_T1_T2_T3_T4_T6__param_2];
	ld.param.f64 	%fd42, [_ZN3cub18CUB_300001_SM_10006detail6reduce28DeviceReduceSingleTileKernelINS2_10policy_hubIdyN4cuda3__47maximumIdEEE10Policy1000EN6thrust24THRUST_300001_SM_1000_NS10device_ptrIdEEPdyS8_ddNS5_3std3__410__identityEEEvT0_T1_T2_T3_T4_T6__param_4];
	cvta.to.global.u64 	%rd1, %rd20;
	setp.ne.s64 	%p1, %rd19, 0;
	@%p1 bra 	$L__BB7_3;
	mov.u32 	%r231, %tid.x;
	setp.ne.s32 	%p168, %r231, 0;
	@%p168 bra 	$L__BB7_51;
	st.global.f64 	[%rd1], %fd42;
	bra.uni 	$L__BB7_51;
$L__BB7_3:
	cvta.to.global.u64 	%rd2, %rd18;
	setp.gt.u64 	%p2, %rd19, 2047;
	@%p2 bra 	$L__BB7_28;
	cvt.u32.u64 	%r1, %rd19;
	mov.u32 	%r2, %tid.x;
	setp.ge.u32 	%p80, %r2, %r1;
	mov.f64 	%fd296, 0d0000000000000000;
	mov.u32 	%r235, %r2;
	@%p80 bra 	$L__BB7_6;
	mul.wide.u32 	%rd51, %r2, 8;
	add.s64 	%rd52, %rd2, %rd51;
	ld.global.f64 	%fd296, [%rd52];
	add.s32 	%r235, %r2, 256;
$L__BB7_6:
	setp.ge.u32 	%p81, %r235, %r1;
	@%p81 bra 	$L__BB7_19;
	not.b32 	%r108, %r235;
	add.s32 	%r109, %r108, %r1;
	shr.u32 	%r110, %r109, 8;
	add.s32 	%r5, %r110, 1;
	and.b32  	%r6, %r5, 15;
	setp.lt.u32 	%p82, %r109, 3840;
	@%p82 bra 	$L__BB7_10;
	and.b32  	%r111, %r5, 33554416;
	neg.s32 	%r233, %r111;
	mul.wide.u32 	%rd53, %r235, 8;
	add.s64 	%rd54, %rd53, %rd2;
	add.s64 	%rd81, %rd54, 16384;
$L__BB7_9:
	.pragma "nounroll";
	ld.global.f64 	%fd157, [%rd81+-16384];
	setp.lt.f64 	%p83, %fd296, %fd157;
	selp.f64 	%fd158, %fd157, %fd296, %p83;
	ld.global.f64 	%fd159, [%rd81+-14336];
	setp.lt.f64 	%p84, %fd158, %fd159;
	selp.f64 	%fd160, %fd159, %fd158, %p84;
	ld.global.f64 	%fd161, [%rd81+-12288];
	setp.lt.f64 	%p85, %fd160, %fd161;
	selp.f64 	%fd162, %fd161, %fd160, %p85;
	ld.global.f64 	%fd163, [%rd81+-10240];
	setp.lt.f64 	%p86, %fd162, %fd163;
	selp.f64 	%fd164, %fd163, %fd162, %p86;
	ld.global.f64 	%fd165, [%rd81+-8192];
	setp.lt.f64 	%p87, %fd164, %fd165;
	selp.f64 	%fd166, %fd165, %fd164, %p87;
	ld.global.f64 	%fd167, [%rd81+-6144];
	setp.lt.f64 	%p88, %fd166, %fd167;
	selp.f64 	%fd168, %fd167, %fd166, %p88;
	ld.global.f64 	%fd169, [%rd81+-4096];
	setp.lt.f64 	%p89, %fd168, %fd169;
	selp.f64 	%fd170, %fd169, %fd168, %p89;
	ld.global.f64 	%fd171, [%rd81+-2048];
	setp.lt.f64 	%p90, %fd170, %fd171;
	selp.f64 	%fd172, %fd171, %fd170, %p90;
	ld.global.f64 	%fd173, [%rd81];
	setp.lt.f64 	%p91, %fd172, %fd173;
	selp.f64 	%fd174, %fd173, %fd172, %p91;
	ld.global.f64 	%fd175, [%rd81+2048];
	setp.lt.f64 	%p92, %fd174, %fd175;
	selp.f64 	%fd176, %fd175, %fd174, %p92;
	ld.global.f64 	%fd177, [%rd81+4096];
	setp.lt.f64 	%p93, %fd176, %fd177;
	selp.f64 	%fd178, %fd177, %fd176, %p93;
	ld.global.f64 	%fd179, [%rd81+6144];
	setp.lt.f64 	%p94, %fd178, %fd179;
	selp.f64 	%fd180, %fd179, %fd178, %p94;
	ld.global.f64 	%fd181, [%rd81+8192];
	setp.lt.f64 	%p95, %fd180, %fd181;
	selp.f64 	%fd182, %fd181, %fd180, %p95;
	ld.global.f64 	%fd183, [%rd81+10240];
	setp.lt.f64 	%p96, %fd182, %fd183;
	selp.f64 	%fd184, %fd183, %fd182, %p96;
	ld.global.f64 	%fd185, [%rd81+12288];
	setp.lt.f64 	%p97, %fd184, %fd185;
	selp.f64 	%fd186, %fd185, %fd184, %p97;
	ld.global.f64 	%fd187, [%rd81+14336];
	setp.lt.f64 	%p98, %fd186, %fd187;
	selp.f64 	%fd296, %fd187, %fd186, %p98;
	add.s32 	%r235, %r235, 4096;
	add.s32 	%r233, %r233, 16;
	add.s64 	%rd81, %rd81, 32768;
	setp.ne.s32 	%p99, %r233, 0;
	@%p99 bra 	$L__BB7_9;
$L__BB7_10:
	setp.eq.s32 	%p100, %r6, 0;
	@%p100 bra 	$L__BB7_19;
	and.b32  	%r13, %r5, 7;
	setp.lt.u32 	%p101, %r6, 8;
	@%p101 bra 	$L__BB7_13;
	mul.wide.s32 	%rd55, %r235, 8;
	add.s64 	%rd56, %rd2, %rd55;
	ld.global.f64 	%fd189, [%rd56];
	setp.lt.f64 	%p102, %fd296, %fd189;
	selp.f64 	%fd190, %fd189, %fd296, %p102;
	ld.global.f64 	%fd191, [%rd56+2048];
	setp.lt.f64 	%p103, %fd190, %fd191;
	selp.f64 	%fd192, %fd191, %fd190, %p103;
	ld.global.f64 	%fd193, [%rd56+4096];
	setp.lt.f64 	%p104, %fd192, %fd193;
	selp.f64 	%fd194, %fd193, %fd192, %p104;
	ld.global.f64 	%fd195, [%rd56+6144];
	setp.lt.f64 	%p105, %fd194, %fd195;
	selp.f64 	%fd196, %fd195, %fd194, %p105;
	ld.global.f64 	%fd197, [%rd56+8192];
	setp.lt.f64 	%p106, %fd196, %fd197;
	selp.f64 	%fd198, %fd197, %fd196, %p106;
	ld.global.f64 	%fd199, [%rd56+10240];
	setp.lt.f64 	%p107, %fd198, %fd199;
	selp.f64 	%fd200, %fd199, %fd198, %p107;
	ld.global.f64 	%fd201, [%rd56+12288];
	setp.lt.f64 	%p108, %fd200, %fd201;
	selp.f64 	%fd202, %fd201, %fd200, %p108;
	ld.global.f64 	%fd203, [%rd56+14336];
	setp.lt.f64 	%p109, %fd202, %fd203;
	selp.f64 	%fd296, %fd203, %fd202, %p109;
	add.s32 	%r235, %r235, 2048;
$L__BB7_13:
	setp.eq.s32 	%p110, %r13, 0;
	@%p110 bra 	$L__BB7_19;
	and.b32  	%r16, %r5, 3;
	setp.lt.u32 	%p111, %r13, 4;
	@%p111 bra 	$L__BB7_16;
	mul.wide.s32 	%rd57, %r235, 8;
	add.s64 	%rd58, %rd2, %rd57;
	ld.global.f64 	%fd205, [%rd58];
	setp.lt.f64 	%p112, %fd296, %fd205;
	selp.f64 	%fd206, %fd205, %fd296, %p112;
	ld.global.f64 	%fd207, [%rd58+2048];
	setp.lt.f64 	%p113, %fd206, %fd207;
	selp.f64 	%fd208, %fd207, %fd206, %p113;
	ld.global.f64 	%fd209, [%rd58+4096];
	setp.lt.f64 	%p114, %fd208, %fd209;
	selp.f64 	%fd210, %fd209, %fd208, %p114;
	ld.global.f64 	%fd211, [%rd58+6144];
	setp.lt.f64 	%p115, %fd210, %fd211;
	selp.f64 	%fd296, %fd211, %fd210, %p115;
	add.s32 	%r235, %r235, 1024;
$L__BB7_16:
	setp.eq.s32 	%p116, %r16, 0;
	@%p116 bra 	$L__BB7_19;
	neg.s32 	%r238, %r16;
$L__BB7_18:
	.pragma "nounroll";
	mul.wide.s32 	%rd59, %r235, 8;
	add.s64 	%rd60, %rd2, %rd59;
	ld.global.f64 	%fd212, [%rd60];
	setp.lt.f64 	%p117, %fd296, %fd212;
	selp.f64 	%fd296, %fd212, %fd296, %p117;
	add.s32 	%r235, %r235, 256;
	add.s32 	%r238, %r238, 1;
	setp.ne.s32 	%p118, %r238, 0;
	@%p118 bra 	$L__BB7_18;
$L__BB7_19:
	setp.lt.u64 	%p119, %rd19, 256;
	@%p119 bra 	$L__BB7_24;
	// begin inline asm
	mov.u32 %r175, %laneid;
	// end inline asm
	mov.b64 	%rd71, %fd296;
	mov.b64 	{%r177, %r182}, %rd71;
	mov.b32 	%r183, 1;
	mov.b32 	%r224, 31;
	mov.b32 	%r225, -1;
	// begin inline asm
	shfl.sync.down.b32 %r176, %r177, %r183, %r224, %r225;
	// end inline asm
	// begin inline asm
	shfl.sync.down.b32 %r181, %r182, %r183, %r224, %r225;
	// end inline asm
	mov.b64 	%rd72, {%r176, %r181};
	mov.b64 	%fd260, %rd72;
	setp.gt.s32 	%p147, %r175, 30;
	setp.lt.f64 	%p148, %fd296, %fd260;
	selp.f64 	%fd261, %fd260, %fd296, %p148;
	selp.f64 	%fd262, %fd296, %fd261, %p147;
	mov.b64 	%rd73, %fd262;
	mov.b64 	{%r187, %r192}, %rd73;
	mov.b32 	%r193, 2;
	// begin inline asm
	shfl.sync.down.b32 %r186, %r187, %r193, %r224, %r225;
	// end inline asm
	// begin inline asm
	shfl.sync.down.b32 %r191, %r192, %r193, %r224, %r225;
	// end inline asm
	mov.b64 	%rd74, {%r186, %r191};
	mov.b64 	%fd263, %rd74;
	setp.gt.s32 	%p149, %r175, 29;
	setp.lt.f64 	%p150, %fd262, %fd263;
	selp.f64 	%fd264, %fd263, %fd262, %p150;
	selp.f64 	%fd265, %fd262, %fd264, %p149;
	mov.b64 	%rd75, %fd265;
	mov.b64 	{%r197, %r202}, %rd75;
	mov.b32 	%r203, 4;
	// begin inline asm
	shfl.sync.down.b32 %r196, %r197, %r203, %r224, %r225;
	// end inline asm
	// begin inline asm
	shfl.sync.down.b32 %r201, %r202, %r203, %r224, %r225;
	// end inline asm
	mov.b64 	%rd76, {%r196, %r201};
	mov.b64 	%fd266, %rd76;
	setp.gt.s32 	%p151, %r175, 27;
	setp.lt.f64 	%p152, %fd265, %fd266;
	selp.f64 	%fd267, %fd266, %fd265, %p152;
	selp.f64 	%fd268, %fd265, %fd267, %p151;
	mov.b64 	%rd77, %fd268;
	mov.b64 	{%r207, %r212}, %rd77;
	mov.b32 	%r213, 8;
	// begin inline asm
	shfl.sync.down.b32 %r206, %r207, %r213, %r224, %r225;
	// end inline asm
	// begin inline asm
	shfl.sync.down.b32 %r211, %r212, %r213, %r224, %r225;
	// end inline asm
	mov.b64 	%rd78, {%r206, %r211};
	mov.b64 	%fd269, %rd78;
	setp.gt.s32 	%p153, %r175, 23;
	setp.lt.f64 	%p154, %fd268, %fd269;
	selp.f64 	%fd270, %fd269, %fd268, %p154;
	selp.f64 	%fd271, %fd268, %fd270, %p153;
	mov.b64 	%rd79, %fd271;
	mov.b64 	{%r217, %r222}, %rd79;
	mov.b32 	%r223, 16;
	// begin inline asm
	shfl.sync.down.b32 %r216, %r217, %r223, %r224, %r225;
	// end inline asm
	// begin inline asm
	shfl.sync.down.b32 %r221, %r222, %r223, %r224, %r225;
	// end inline asm
	mov.b64 	%rd80, {%r216, %r221};
	mov.b64 	%fd272, %rd80;
	setp.gt.s32 	%p155, %r175, 15;
	setp.lt.f64 	%p156, %fd271, %fd272;
	selp.f64 	%fd16, %fd272, %fd271, %p156;
	selp.f64 	%fd308, %fd271, %fd16, %p155;
	setp.ne.s32 	%p157, %r175, 0;
	@%p157 bra 	$L__BB7_22;
	shr.u32 	%r226, %r2, 2;
	and.b32  	%r227, %r226, 248;
	mov.u32 	%r228, _ZZN3cub18CUB_300001_SM_10006detail6reduce28DeviceReduceSingleTileKernelINS2_10policy_hubIdyN4cuda3__47maximumIdEEE10Policy1000EN6thrust24THRUST_300001_SM_1000_NS10device_ptrIdEEPdyS8_ddNS5_3std3__410__identityEEEvT0_T1_T2_T3_T4_T6_E12temp_storage;
	add.s32 	%r229, %r228, %r227;
	st.shared.f64 	[%r229+8], %fd16;
$L__BB7_22:
	bar.sync 	0;
	setp.ne.s32 	%p158, %r2, 0;
	@%p158 bra 	$L__BB7_49;
	ld.shared.f64 	%fd273, [_ZZN3cub18CUB_300001_SM_10006detail6reduce28DeviceReduceSingleTileKernelINS2_10policy_hubIdyN4cuda3__47maximumIdEEE10Policy1000EN6thrust24THRUST_300001_SM_1000_NS10device_ptrIdEEPdyS8_ddNS5_3std3__410__identityEEEvT0_T1_T2_T3_T4_T6_E12temp_storage+16];
	setp.lt.f64 	%p159, %fd308, %fd273;
	selp.f64 	%fd274, %fd273, %fd308, %p159;
	ld.shared.f64 	%fd275, [_ZZN3cub18CUB_300001_SM_10006detail6reduce28DeviceReduceSingleTileKernelINS2_10policy_hubIdyN4cuda3__47maximumIdEEE10Policy1000EN6thrust24THRUST_300001_SM_1000_NS10device_ptrIdEEPdyS8_ddNS5_3std3__410__identityEEEvT0_T1_T2_T3_T4_T6_E12temp_storage+24];
	setp.lt.f64 	%p160, %fd274, %fd275;
	selp.f64 	%fd276, %fd275, %fd274, %p160;
	ld.shared.f64 	%fd277, [_ZZN3cub18CUB_300001_SM_10006detail6reduce28DeviceReduceSingleTileKernelINS2_10policy_hubIdyN4cuda3__47maximumIdEEE10Policy1000EN6thrust24THRUST_300001_SM_1000_NS10device_ptrIdEEPdyS8_ddNS5_3std3__410__identityEEEvT0_T1_T2_T3_T4_T6_E12temp_storage+32];
	setp.lt.f64 	%p161, %fd276, %fd277;
	selp.f64 	%fd278, %fd277, %fd276, %p161;
	ld.shared.f64 	%fd279, [_ZZN3cub18CUB_300001_SM_10006detail6reduce28DeviceReduceSingleTileKernelINS2_10policy_hubIdyN4cuda3__47maximumIdEEE10Policy1000EN6thrust24THRUST_300001_SM_1000_NS10device_ptrIdEEPdyS8_ddNS5_3std3__410__identityEEEvT0_T1_T2_T3_T4_T6_E12temp_storage+40];
	setp.lt.f64 	%p162, %fd278, %fd279;
	selp.f64 	%fd280, %fd279, %fd278, %p162;
	ld.shared.f64 	%fd281, [_ZZN3cub18CUB_300001_SM_10006detail6reduce28DeviceReduceSingleTileKernelINS2_10policy_hubIdyN4cuda3__47maximumIdEEE10Policy1000EN6thrust24THRUST_300001_SM_1000_NS10device_ptrIdEEPdyS8_ddNS5_3std3__410__identityEEEvT0_T1_T2_T3_T4_T6_E12temp_storage+48];
	setp.lt.f64 	%p163, %fd280, %fd281;
	selp.f64 	%fd282, %fd281, %fd280, %p163;
	ld.shared.f64 	%fd283, [_ZZN3cub18CUB_300001_SM_10006detail6reduce28DeviceReduceSingleTileKernelINS2_10policy_hubIdyN4cuda3__47maximumIdEEE10Policy1000EN6thrust24THRUST_300001_SM_1000_NS10device_ptrIdEEPdyS8_ddNS5_3std3__410__identityEEEvT0_T1_T2_T3_T4_T6_E12temp_storage+56];
	setp.lt.f64 	%p164, %fd282, %fd283;
	selp.f64 	%fd284, %fd283, %fd282, %p164;
	ld.shared.f64 	%fd285, [_ZZN3cub18CUB_300001_SM_10006detail6reduce28DeviceReduceSingleTileKernelINS2_10policy_hubIdyN4cuda3__47maximumIdEEE10Policy1000EN6thrust24THRUST_300001_SM_1000_NS10device_ptrIdEEPdyS8_ddNS5_3std3__410__identityEEEvT0_T1_T2_T3_T4_T6_E12temp_storage+64];
	setp.lt.f64 	%p165, %fd284, %fd285;
	selp.f64 	%fd308, %fd285, %fd284, %p165;
	bra.uni 	$L__BB7_49;
$L__BB7_24:
	// begin inline asm
	mov.u32 %r112, %laneid;
	// end inline asm
	and.b32  	%r163, %r2, 992;
	add.s32 	%r164, %r163, 32;
	setp.gt.u32 	%p120, %r164, %r1;
	not.b32 	%r165, %r163;
	add.s32 	%r166, %r1, %r165;
	selp.b32 	%r161, %r166, 31, %p120;
	mov.b64 	%rd61, %fd296;
	mov.b64 	{%r114, %r119}, %rd61;
	mov.b32 	%r120, 1;
	mov.b32 	%r162, -1;
	// begin inline asm
	shfl.sync.down.b32 %r113, %r114, %r120, %r161, %r162;
	// end inline asm
	// begin inline asm
	shfl.sync.down.b32 %r118, %r119, %r120, %r161, %r162;
	// end inline asm
	mov.b64 	%rd62, {%r113, %r118};
	mov.b64 	%fd213, %rd62;
	setp.lt.s32 	%p121, %r112, %r161;
	setp.lt.f64 	%p122, %fd296, %fd213;
	selp.f64 	%fd214, %fd213, %fd296, %p122;
	selp.f64 	%fd215, %fd214, %fd296, %p121;
	mov.b64 	%rd63, %fd215;
	mov.b64 	{%r124, %r129}, %rd63;
	mov.b32 	%r130, 2;
	// begin inline asm
	shfl.sync.down.b32 %r123, %r124, %r130, %r161, %r162;
	// end inline asm
	// begin inline asm
	shfl.sync.down.b32 %r128, %r129, %r130, %r161, %r162;
	// end inline asm
	mov.b64 	%rd64, {%r123, %r128};
	mov.b64 	%fd216, %rd64;
	add.s32 	%r167, %r112, 2;
	setp.gt.s32 	%p123, %r167, %r161;
	setp.lt.f64 	%p124, %fd215, %fd216;
	selp.f64 	%fd217, %fd216, %fd215, %p124;
	selp.f64 	%fd218, %fd215, %fd217, %p123;
	mov.b64 	%rd65, %fd218;
	mov.b64 	{%r134, %r139}, %rd65;
	mov.b32 	%r140, 4;
	// begin inline asm
	shfl.sync.down.b32 %r133, %r134, %r140, %r161, %r162;
	// end inline asm
	// begin inline asm
	shfl.sync.down.b32 %r138, %r139, %r140, %r161, %r162;
	// end inline asm
	mov.b64 	%rd66, {%r133, %r138};
	mov.b64 	%fd219, %rd66;
	add.s32 	%r168, %r112, 4;
	setp.gt.s32 	%p125, %r168, %r161;
	setp.lt.f64 	%p126, %fd218, %fd219;
	selp.f64 	%fd220, %fd219, %fd218, %p126;
	selp.f64 	%fd221, %fd218, %fd220, %p125;
	mov.b64 	%rd67, %fd221;
	mov.b64 	{%r144, %r149}, %rd67;
	mov.b32 	%r150, 8;
	// begin inline asm
	shfl.sync.down.b32 %r143, %r144, %r150, %r161, %r162;
	// end inline asm
	// begin inline asm
	shfl.sync.down.b32 %r148, %r149, %r150, %r161, %r162;
	// end inline asm
	mov.b64 	%rd68, {%r143, %r148};
	mov.b64 	%fd222, %rd68;
	add.s32 	%r169, %r112, 8;
	setp.gt.s32 	%p127, %r169, %r161;
	setp.lt.f64 	%p128, %fd221, %fd222;
	selp.f64 	%fd223, %fd222, %fd221, %p128;
	selp.f64 	%fd224, %fd221, %fd223, %p127;
	mov.b64 	%rd69, %fd224;
	mov.b64 	{%r154, %r159}, %rd69;
	mov.b32 	%r160, 16;
	// begin inline asm
	shfl.sync.down.b32 %r153, %r154, %r160, %r161, %r162;
	// end inline asm
	// begin inline asm
	shfl.sync.down.b32 %r158, %r159, %r160, %r161, %r162;
	// end inline asm
	mov.b64 	%rd70, {%r153, %r158};
	mov.b64 	%fd225, %rd70;
	add.s32 	%r170, %r112, 16;
	setp.gt.s32 	%p129, %r170, %r161;
	setp.lt.f64 	%p130, %fd224, %fd225;
	selp.f64 	%fd226, %fd225, %fd224, %p130;
	selp.f64 	%fd308, %fd224, %fd226, %p129;
	setp.ne.s32 	%p131, %r112, 0;
	@%p131 bra 	$L__BB7_26;
	shr.u32 	%r171, %r2, 2;
	and.b32  	%r172, %r171, 248;
	mov.u32 	%r173, _ZZN3cub18CUB_300001_SM_10006detail6reduce28DeviceReduceSingleTileKernelINS2_10policy_hubIdyN4cuda3__47maximumIdEEE10Policy1000EN6thrust24THRUST_300001_SM_1000_NS10device_ptrIdEEPdyS8_ddNS5_3std3__410__identityEEEvT0_T1_T2_T3_T4_T6_E12temp_storage;
	add.s32 	%r174, %r173, %r172;
	st.shared.f64 	[%r174+8], %fd308;
$L__BB7_26:
	bar.sync 	0;
	setp.ne.s32 	%p132, %r2, 0;
	@%p132 bra 	$L__BB7_49;
	setp.gt.u64 	%p133, %rd19, 32;
	ld.shared.f64 	%fd227, [_ZZN3cub18CUB_300001_SM_10006detail6reduce28DeviceReduceSingleTileKernelINS2_10policy_hubIdyN4cuda3__47maximumIdEEE10Policy1000EN6thrust24THRUST_300001_SM_1000_NS10device_ptrIdEEPdyS8_ddNS5_3std3__410__identityEEEvT0_T1_T2_T3_T4_T6_E12temp_storage+16];
	setp.lt.f64 	%p134, %fd308, %fd227;
	selp.f64 	%fd229, %fd227, %fd308, %p134;
	selp.f64 	%fd230, %fd229, %fd308, %p133;
	setp.gt.u64 	%p135, %rd19, 64;
	ld.shared.f64 	%fd232, [_ZZN3cub18CUB_300001_SM_10006detail6reduce28DeviceReduceSingleTileKernelINS2_10policy_hubIdyN4cuda3__47maximumIdEEE10Policy1000EN6thrust24THRUST_300001_SM_1000_NS10device_ptrIdEEPdyS8_ddNS5_3std3__410__identityEEEvT0_T1_T2_T3_T4_T6_E12temp_storage+24];
	setp.lt.f64 	%p136, %fd230, %fd232;
	selp.f64 	%fd234, %fd232, %fd230, %p136;
	selp.f64 	%fd235, %fd234, %fd230, %p135;
	setp.gt.u64 	%p137, %rd19, 96;
	ld.shared.f64 	%fd237, [_ZZN3cub18CUB_300001_SM_10006detail6reduce28DeviceReduceSingleTileKernelINS2_10policy_hubIdyN4cuda3__47maximumIdEEE10Policy1000EN6thrust24THRUST_300001_SM_1000_NS10device_ptrIdEEPdyS8_ddNS5_3std3__410__identityEEEvT0_T1_T2_T3_T4_T6_E12temp_storage+32];
	setp.lt.f64 	%p138, %fd235, %fd237;
	selp.f64 	%fd239, %fd237, %fd235, %p138;
	selp.f64 	%fd240, %fd239, %fd235, %p137;
	setp.gt.u64 	%p139, %rd19, 128;
	ld.shared.f64 	%fd242, [_ZZN3cub18CUB_300001_SM_10006detail6reduce28DeviceReduceSingleTileKernelINS2_10policy_hubIdyN4cuda3__47maximumIdEEE10Policy1000EN6thrust24THRUST_300001_SM_1000_NS10device_ptrIdEEPdyS8_ddNS5_3std3__410__identityEEEvT0_T1_T2_T3_T4_T6_E12temp_storage+40];
	setp.lt.f64 	%p140, %fd240, %fd242;
	selp.f64 	%fd244, %fd242, %fd240, %p140;
	selp.f64 	%fd245, %fd244, %fd240, %p139;
	setp.gt.u64 	%p141, %rd19, 160;
	ld.shared.f64 	%fd247, [_ZZN3cub18CUB_300001_SM_10006detail6reduce28DeviceReduceSingleTileKernelINS2_10policy_hubIdyN4cuda3__47maximumIdEEE10Policy1000EN6thrust24THRUST_300001_SM_1000_NS10device_ptrIdEEPdyS8_ddNS5_3std3__410__identityEEEvT0_T1_T2_T3_T4_T6_E12temp_storage+48];
	setp.lt.f64 	%p142, %fd245, %fd247;
	selp.f64 	%fd249, %fd247, %fd245, %p142;
	selp.f64 	%fd250, %fd249, %fd245, %p141;
	setp.gt.u64 	%p143, %rd19, 192;
	ld.shared.f64 	%fd252, [_ZZN3cub18CUB_300001_SM_10006detail6reduce28DeviceReduceSingleTileKernelINS2_10policy_hubIdyN4cuda3__47maximumIdEEE10Policy1000EN6thrust24THRUST_300001_SM_1000_NS10device_ptrIdEEPdyS8_ddNS5_3std3__410__identityEEEvT0_T1_T2_T3_T4_T6_E12temp_storage+56];
	setp.lt.f64 	%p144, %fd250, %fd252;
	selp.f64 	%fd254, %fd252, %fd250, %p144;
	selp.f64 	%fd255, %fd254, %fd250, %p143;
	setp.gt.u64 	%p145, %rd19, 224;
	ld.shared.f64 	%fd257, [_ZZN3cub18CUB_300001_SM_10006detail6reduce28DeviceReduceSingleTileKernelINS2_10policy_hubIdyN4cuda3__47maximumIdEEE10Policy1000EN6thrust24THRUST_300001_SM_1000_NS10device_ptrIdEEPdyS8_ddNS5_3std3__410__identityEEEvT0_T1_T2_T3_T4_T6_E12temp_storage+64];
	setp.lt.f64 	%p146, %fd255, %fd257;
	selp.f64 	%fd259, %fd257, %fd255, %p146;
	selp.f64 	%fd308, %fd259, %fd255, %p145;
	bra.uni 	$L__BB7_49;
$L__BB7_28:
	mov.u32 	%r24, %tid.x;
	cvt.u64.u32 	%rd6, %r24;
	mul.wide.u32 	%rd22, %r24, 8;
	add.s64 	%rd7, %rd2, %rd22;
	ld.global.f64 	%fd43, [%rd7];
	ld.global.f64 	%fd44, [%rd7+2048];
	ld.global.f64 	%fd45, [%rd7+4096];
	ld.global.f64 	%fd46, [%rd7+6144];
	ld.global.f64 	%fd47, [%rd7+8192];
	ld.global.f64 	%fd48, [%rd7+10240];
	ld.global.f64 	%fd49, [%rd7+12288];
	ld.global.f64 	%fd50, [%rd7+14336];
	setp.lt.f64 	%p3, %fd43, %fd44;
	selp.f64 	%fd51, %fd44, %fd43, %p3;
	setp.lt.f64 	%p4, %fd51, %fd45;
	selp.f64 	%fd52, %fd45, %fd51, %p4;
	setp.lt.f64 	%p5, %fd52, %fd46;
	selp.f64 	%fd53, %fd46, %fd52, %p5;
	setp.lt.f64 	%p6, %fd53, %fd47;
	selp.f64 	%fd54, %fd47, %fd53, %p6;
	setp.lt.f64 	%p7, %fd54, %fd48;
	selp.f64 	%fd55, %fd48, %fd54, %p7;
	setp.lt.f64 	%p8, %fd55, %fd49;
	selp.f64 	%fd56, %fd49, %fd55, %p8;
	setp.lt.f64 	%p9, %fd56, %fd50;
	selp.f64 	%fd307, %fd50, %fd56, %p9;
	add.s64 	%rd8, %rd19, -2048;
	setp.lt.u64 	%p10, %rd8, 2048;
	mov.b64 	%rd83, 2048;
	@%p10 bra 	$L__BB7_32;
	mov.b64 	%rd83, 2048;
$L__BB7_30:
	shl.b64 	%rd24, %rd83, 3;
	add.s64 	%rd25, %rd7, %rd24;
	ld.global.f64 	%fd57, [%rd25];
	ld.global.f64 	%fd58, [%rd25+2048];
	ld.global.f64 	%fd59, [%rd25+4096];
	ld.global.f64 	%fd60, [%rd25+6144];
	ld.global.f64 	%fd61, [%rd25+8192];
	ld.global.f64 	%fd62, [%rd25+10240];
	ld.global.f64 	%fd63, [%rd25+12288];
	ld.global.f64 	%fd64, [%rd25+14336];
	setp.lt.f64 	%p11, %fd307, %fd57;
	selp.f64 	%fd65, %fd57, %fd307, %p11;
	setp.lt.f64 	%p12, %fd65, %fd58;
	selp.f64 	%fd66, %fd58, %fd65, %p12;
	setp.lt.f64 	%p13, %fd66, %fd59;
	selp.f64 	%fd67, %fd59, %fd66, %p13;
	setp.lt.f64 	%p14, %fd67, %fd60;
	selp.f64 	%fd68, %fd60, %fd67, %p14;
	setp.lt.f64 	%p15, %fd68, %fd61;
	selp.f64 	%fd69, %fd61, %fd68, %p15;
	setp.lt.f64 	%p16, %fd69, %fd62;
	selp.f64 	%fd70, %fd62, %fd69, %p16;
	setp.lt.f64 	%p17, %fd70, %fd63;
	selp.f64 	%fd71, %fd63, %fd70, %p17;
	setp.lt.f64 	%p18, %fd71, %fd64;
	selp.f64 	%fd307, %fd64, %fd71, %p18;
	sub.s64 	%rd26, %rd19, %rd83;
	setp.lt.u64 	%p19, %rd26, 2048;
	@%p19 bra 	$L__BB7_45;
	add.s64 	%rd83, %rd83, 2048;
	setp.le.u64 	%p20, %rd83, %rd8;
	@%p20 bra 	$L__BB7_30;
$L__BB7_32:
	setp.le.u64 	%p21, %rd19, %rd83;
	cvt.u32.u64 	%r42, %rd83;
	cvt.u32.u64 	%r43, %rd19;
	sub.s32 	%r44, %r43, %r42;
	setp.ge.s32 	%p22, %r24, %r44;
	or.pred  	%p23, %p21, %p22;
	@%p23 bra 	$L__BB7_45;
	not.b32 	%r47, %r24;
	add.s32 	%r48, %r47, %r43;
	sub.s32 	%r50, %r48, %r42;
	shr.u32 	%r51, %r50, 8;
	add.s32 	%r25, %r51, 1;
	and.b32  	%r26, %r25, 15;
	setp.lt.u32 	%p24, %r50, 3840;
	mov.u32 	%r242, %r24;
	@%p24 bra 	$L__BB7_36;
	and.b32  	%r52, %r25, 33554416;
	neg.s32 	%r240, %r52;
	add.s64 	%rd27, %rd83, %rd6;
	shl.b64 	%rd28, %rd27, 3;
	add.s64 	%rd29, %rd28, %rd2;
	add.s64 	%rd84, %rd29, 16384;
	mov.u32 	%r242, %r24;
$L__BB7_35:
	.pragma "nounroll";
	ld.global.f64 	%fd73, [%rd84+-16384];
	setp.lt.f64 	%p25, %fd307, %fd73;
	selp.f64 	%fd74, %fd73, %fd307, %p25;
	ld.global.f64 	%fd75, [%rd84+-14336];
	setp.lt.f64 	%p26, %fd74, %fd75;
	selp.f64 	%fd76, %fd75, %fd74, %p26;
	ld.global.f64 	%fd77, [%rd84+-12288];
	setp.lt.f64 	%p27, %fd76, %fd77;
	selp.f64 	%fd78, %fd77, %fd76, %p27;
	ld.global.f64 	%fd79, [%rd84+-10240];
	setp.lt.f64 	%p28, %fd78, %fd79;
	selp.f64 	%fd80, %fd79, %fd78, %p28;
	ld.global.f64 	%fd81, [%rd84+-8192];
	setp.lt.f64 	%p29, %fd80, %fd81;
	selp.f64 	%fd82, %fd81, %fd80, %p29;
	ld.global.f64 	%fd83, [%rd84+-6144];
	setp.lt.f64 	%p30, %fd82, %fd83;
	selp.f64 	%fd84, %fd83, %fd82, %p30;
	ld.global.f64 	%fd85, [%rd84+-4096];
	setp.lt.f64 	%p31, %fd84, %fd85;
	selp.f64 	%fd86, %fd85, %fd84, %p31;
	ld.global.f64 	%fd87, [%rd84+-2048];
	setp.lt.f64 	%p32, %fd86, %fd87;
	selp.f64 	%fd88, %fd87, %fd86, %p32;
	ld.global.f64 	%fd89, [%rd84];
	setp.lt.f64 	%p33, %fd88, %fd89;
	selp.f64 	%fd90, %fd89, %fd88, %p33;
	ld.global.f64 	%fd91, [%rd84+2048];
	setp.lt.f64 	%p34, %fd90, %fd91;
	selp.f64 	%fd92, %fd91, %fd90, %p34;
	ld.global.f64 	%fd93, [%rd84+4096];
	setp.lt.f64 	%p35, %fd92, %fd93;
	selp.f64 	%fd94, %fd93, %fd92, %p35;
	ld.global.f64 	%fd95, [%rd84+6144];
	setp.lt.f64 	%p36, %fd94, %fd95;
	selp.f64 	%fd96, %fd95, %fd94, %p36;
	ld.global.f64 	%fd97, [%rd84+8192];
	setp.lt.f64 	%p37, %fd96, %fd97;
	selp.f64 	%fd98, %fd97, %fd96, %p37;
	ld.global.f64 	%fd99, [%rd84+10240];
	setp.lt.f64 	%p38, %fd98, %fd99;
	selp.f64 	%fd100, %fd99, %fd98, %p38;
	ld.global.f64 	%fd101, [%rd84+12288];
	setp.lt.f64 	%p39, %fd100, %fd101;
	selp.f64 	%fd102, %fd101, %fd100, %p39;
	ld.global.f64 	%fd103, [%rd84+14336];
	setp.lt.f64 	%p40, %fd102, %fd103;
	selp.f64 	%fd307, %fd103, %fd102, %p40;
	add.s32 	%r242, %r242, 4096;
	add.s32 	%r240, %r240, 16;
	add.s64 	%rd84, %rd84, 32768;
	setp.ne.s32 	%p41, %r240, 0;
	@%p41 bra 	$L__BB7_35;
$L__BB7_36:
	setp.eq.s32 	%p42, %r26, 0;
	@%p42 bra 	$L__BB7_45;
	and.b32  	%r33, %r25, 7;
	setp.lt.u32 	%p43, %r26, 8;
	@%p43 bra 	$L__BB7_39;
	cvt.u64.u32 	%rd30, %r242;
	add.s64 	%rd31, %rd83, %rd30;
	shl.b64 	%rd32, %rd31, 3;
	add.s64 	%rd33, %rd2, %rd32;
	ld.global.f64 	%fd105, [%rd33];
	setp.lt.f64 	%p44, %fd307, %fd105;
	selp.f64 	%fd106, %fd105, %fd307, %p44;
	ld.global.f64 	%fd107, [%rd33+2048];
	setp.lt.f64 	%p45, %fd106, %fd107;
	selp.f64 	%fd108, %fd107, %fd106, %p45;
	ld.global.f64 	%fd109, [%rd33+4096];
	setp.lt.f64 	%p46, %fd108, %fd109;
	selp.f64 	%fd110, %fd109, %fd108, %p46;
	ld.global.f64 	%fd111, [%rd33+6144];
	setp.lt.f64 	%p47, %fd110, %fd111;
	selp.f64 	%fd112, %fd111, %fd110, %p47;
	ld.global.f64 	%fd113, [%rd33+8192];
	setp.lt.f64 	%p48, %fd112, %fd113;
	selp.f64 	%fd114, %fd113, %fd112, %p48;
	ld.global.f64 	%fd115, [%rd33+10240];
	setp.lt.f64 	%p49, %fd114, %fd115;
	selp.f64 	%fd116, %fd115, %fd114, %p49;
	ld.global.f64 	%fd117, [%rd33+12288];
	setp.lt.f64 	%p50, %fd116, %fd117;
	selp.f64 	%fd118, %fd117, %fd116, %p50;
	ld.global.f64 	%fd119, [%rd33+14336];
	setp.lt.f64 	%p51, %fd118, %fd119;
	selp.f64 	%fd307, %fd119, %fd118, %p51;
	add.s32 	%r242, %r242, 2048;
$L__BB7_39:
	setp.eq.s32 	%p52, %r33, 0;
	@%p52 bra 	$L__BB7_45;
	and.b32  	%r36, %r25, 3;
	setp.lt.u32 	%p53, %r33, 4;
	@%p53 bra 	$L__BB7_42;
	cvt.u64.u32 	%rd34, %r242;
	add.s64 	%rd35, %rd83, %rd34;
	shl.b64 	%rd36, %rd35, 3;
	add.s64 	%rd37, %rd2, %rd36;
	ld.global.f64 	%fd121, [%rd37];
	setp.lt.f64 	%p54, %fd307, %fd121;
	selp.f64 	%fd122, %fd121, %fd307, %p54;
	ld.global.f64 	%fd123, [%rd37+2048];
	setp.lt.f64 	%p55, %fd122, %fd123;
	selp.f64 	%fd124, %fd123, %fd122, %p55;
	ld.global.f64 	%fd125, [%rd37+4096];
	setp.lt.f64 	%p56, %fd124, %fd125;
	selp.f64 	%fd126, %fd125, %fd124, %p56;
	ld.global.f64 	%fd127, [%rd37+6144];
	setp.lt.f64 	%p57, %fd126, %fd127;
	selp.f64 	%fd307, %fd127, %fd126, %p57;
	add.s32 	%r242, %r242, 1024;
$L__BB7_42:
	setp.eq.s32 	%p58, %r36, 0;
	@%p58 bra 	$L__BB7_45;
	cvt.u64.u32 	%rd38, %r242;
	add.s64 	%rd39, %rd83, %rd38;
	shl.b64 	%rd40, %rd39, 3;
	add.s64 	%rd85, %rd2, %rd40;
	neg.s32 	%r245, %r36;
$L__BB7_44:
	.pragma "nounroll";
	ld.global.f64 	%fd128, [%rd85];
	setp.lt.f64 	%p59, %fd307, %fd128;
	selp.f64 	%fd307, %fd128, %fd307, %p59;
	add.s64 	%rd85, %rd85, 2048;
	add.s32 	%r245, %r245, 1;
	setp.ne.s32 	%p60, %r245, 0;
	@%p60 bra 	$L__BB7_44;
$L__BB7_45:
	// begin inline asm
	mov.u32 %r53, %laneid;
	// end inline asm
	mov.b64 	%rd41, %fd307;
	mov.b64 	{%r55, %r60}, %rd41;
	mov.b32 	%r61, 1;
	mov.b32 	%r102, 31;
	mov.b32 	%r103, -1;
	// begin inline asm
	shfl.sync.down.b32 %r54, %r55, %r61, %r102, %r103;
	// end inline asm
	// begin inline asm
	shfl.sync.down.b32 %r59, %r60, %r61, %r102, %r103;
	// end inline asm
	mov.b64 	%rd42, {%r54, %r59};
	mov.b64 	%fd129, %rd42;
	setp.gt.s32 	%p61, %r53, 30;
	setp.lt.f64 	%p62, %fd307, %fd129;
	selp.f64 	%fd130, %fd129, %fd307, %p62;
	selp.f64 	%fd131, %fd307, %fd130, %p61;
	mov.b64 	%rd43, %fd131;
	mov.b64 	{%r65, %r70}, %rd43;
	mov.b32 	%r71, 2;
	// begin inline asm
	shfl.sync.down.b32 %r64, %r65, %r71, %r102, %r103;
	// end inline asm
	// begin inline asm
	shfl.sync.down.b32 %r69, %r70, %r71, %r102, %r103;
	// end inline asm
	mov.b64 	%rd44, {%r64, %r69};
	mov.b64 	%fd132, %rd44;
	setp.gt.s32 	%p63, %r53, 29;
	setp.lt.f64 	%p64, %fd131, %fd132;
	selp.f64 	%fd133, %fd132, %fd131, %p64;
	selp.f64 	%fd134, %fd131, %fd133, %p63;
	mov.b64 	%rd45, %fd134;
	mov.b64 	{%r75, %r80}, %rd45;
	mov.b32 	%r81, 4;
	// begin inline asm
	shfl.sync.down.b32 %r74, %r75, %r81, %r102, %r103;
	// end inline asm
	// begin inline asm
	shfl.sync.down.b32 %r79, %r80, %r81, %r102, %r103;
	// end inline asm
	mov.b64 	%rd46, {%r74, %r79};
	mov.b64 	%fd135, %rd46;
	setp.gt.s32 	%p65, %r53, 27;
	setp.lt.f64 	%p66, %fd134, %fd135;
	selp.f64 	%fd136, %fd135, %fd134, %p66;
	selp.f64 	%fd137, %fd134, %fd136, %p65;
	mov.b64 	%rd47, %fd137;
	mov.b64 	{%r85, %r90}, %rd47;
	mov.b32 	%r91, 8;
	// begin inline asm
	shfl.sync.down.b32 %r84, %r85, %r91, %r102, %r103;
	// end inline asm
	// begin inline asm
	shfl.sync.down.b32 %r89, %r90, %r91, %r102, %r103;
	// end inline asm
	mov.b64 	%rd48, {%r84, %r89};
	mov.b64 	%fd138, %rd48;
	setp.gt.s32 	%p67, %r53, 23;
	setp.lt.f64 	%p68, %fd137, %fd138;
	selp.f64 	%fd139, %fd138, %fd137, %p68;
	selp.f64 	%fd140, %fd137, %fd139, %p67;
	mov.b64 	%rd49, %fd140;
	mov.b64 	{%r95, %r100}, %rd49;
	mov.b32 	%r101, 16;
	// begin inline asm
	shfl.sync.down.b32 %r94, %r95, %r101, %r102, %r103;
	// end inline asm
	// begin inline asm
	shfl.sync.down.b32 %r99, %r100, %r101, %r102, %r103;
	// end inline asm
	mov.b64 	%rd50, {%r94, %r99};
	mov.b64 	%fd141, %rd50;
	setp.gt.s32 	%p69, %r53, 15;
	setp.lt.f64 	%p70, %fd140, %fd141;
	selp.f64 	%fd38, %fd141, %fd140, %p70;
	selp.f64 	%fd308, %fd140, %fd38, %p69;
	setp.ne.s32 	%p71, %r53, 0;
	@%p71 bra 	$L__BB7_47;
	shr.u32 	%r104, %r24, 2;
	and.b32  	%r105, %r104, 248;
	mov.u32 	%r106, _ZZN3cub18CUB_300001_SM_10006detail6reduce28DeviceReduceSingleTileKernelINS2_10policy_hubIdyN4cuda3__47maximumIdEEE10Policy1000EN6thrust24THRUST_300001_SM_1000_NS10device_ptrIdEEPdyS8_ddNS5_3std3__410__identityEEEvT0_T1_T2_T3_T4_T6_E12temp_storage;
	add.s32 	%r107, %r106, %r105;
	st.shared.f64 	[%r107+8], %fd38;
$L__BB7_47:
	bar.sync 	0;
	setp.ne.s32 	%p72, %r24, 0;
	@%p72 bra 	$L__BB7_49;
	ld.shared.f64 	%fd142, [_ZZN3cub18CUB_300001_SM_10006detail6reduce28DeviceReduceSingleTileKernelINS2_10policy_hubIdyN4cuda3__47maximumIdEEE10Policy1000EN6thrust24THRUST_300001_SM_1000_NS10device_ptrIdEEPdyS8_ddNS5_3std3__410__identityEEEvT0_T1_T2_T3_T4_T6_E12temp_storage+16];
	setp.lt.f64 	%p73, %fd308, %fd142;
	selp.f64 	%fd143, %fd142, %fd308, %p73;
	ld.shared.f64 	%fd144, [_ZZN3cub18CUB_300001_SM_10006detail6reduce28DeviceReduceSingleTileKernelINS2_10policy_hubIdyN4cuda3__47maximumIdEEE10Policy1000EN6thrust24THRUST_300001_SM_1000_NS10device_ptrIdEEPdyS8_ddNS5_3std3__410__identityEEEvT0_T1_T2_T3_T4_T6_E12temp_storage+24];
	setp.lt.f64 	%p74, %fd143, %fd144;
	selp.f64 	%fd145, %fd144, %fd143, %p74;
	ld.shared.f64 	%fd146, [_ZZN3cub18CUB_300001_SM_10006detail6reduce28DeviceReduceSingleTileKernelINS2_10policy_hubIdyN4cuda3__47maximumIdEEE10Policy1000EN6thrust24THRUST_300001_SM_1000_NS10device_ptrIdEEPdyS8_ddNS5_3std3__410__identityEEEvT0_T1_T2_T3_T4_T6_E12temp_storage+32];
	setp.lt.f64 	%p75, %fd145, %fd146;
	selp.f64 	%fd147, %fd146, %fd145, %p75;
	ld.shared.f64 	%fd148, [_ZZN3cub18CUB_300001_SM_10006detail6reduce28DeviceReduceSingleTileKernelINS2_10policy_hubIdyN4cuda3__47maximumIdEEE10Policy1000EN6thrust24THRUST_300001_SM_1000_NS10device_ptrIdEEPdyS8_ddNS5_3std3__410__identityEEEvT0_T1_T2_T3_T4_T6_E12temp_storage+40];
	setp.lt.f64 	%p76, %fd147, %fd148;
	selp.f64 	%fd149, %fd148, %fd147, %p76;
	ld.shared.f64 	%fd150, [_ZZN3cub18CUB_300001_SM_10006detail6reduce28DeviceReduceSingleTileKernelINS2_10policy_hubIdyN4cuda3__47maximumIdEEE10Policy1000EN6thrust24THRUST_300001_SM_1000_NS10device_ptrIdEEPdyS8_ddNS5_3std3__410__identityEEEvT0_T1_T2_T3_T4_T6_E12temp_storage+48];
	setp.lt.f64 	%p77, %fd149, %fd150;
	selp.f64 	%fd151, %fd150, %fd149, %p77;
	ld.shared.f64 	%fd152, [_ZZN3cub18CUB_300001_SM_10006detail6reduce28DeviceReduceSingleTileKernelINS2_10policy_hubIdyN4cuda3__47maximumIdEEE10Policy1000EN6thrust24THRUST_300001_SM_1000_NS10device_ptrIdEEPdyS8_ddNS5_3std3__410__identityEEEvT0_T1_T2_T3_T4_T6_E12temp_storage+56];
	setp.lt.f64 	%p78, %fd151, %fd152;
	selp.f64 	%fd153, %fd152, %fd151, %p78;
	ld.shared.f64 	%fd154, [_ZZN3cub18CUB_300001_SM_10006detail6reduce28DeviceReduceSingleTileKernelINS2_10policy_hubIdyN4cuda3__47maximumIdEEE10Policy1000EN6thrust24THRUST_300001_SM_1000_NS10device_ptrIdEEPdyS8_ddNS5_3std3__410__identityEEEvT0_T1_T2_T3_T4_T6_E12temp_storage+64];
	setp.lt.f64 	%p79, %fd153, %fd154;
	selp.f64 	%fd308, %fd154, %fd153, %p79;
$L__BB7_49:
	mov.u32 	%r230, %tid.x;
	setp.ne.s32 	%p166, %r230, 0;
	@%p166 bra 	$L__BB7_51;
	setp.lt.f64 	%p167, %fd42, %fd308;
	selp.f64 	%fd286, %fd308, %fd42, %p167;
	st.global.f64 	[%rd1], %fd286;
$L__BB7_51:
	ret;

}
	// .globl	_ZN3cub18CUB_300001_SM_10006detail6reduce18DeviceReduceKernelINS2_10policy_hubIdyN4cuda3__47maximumIdEEE10Policy1000EN6thrust24THRUST_300001_SM_1000_NS10device_ptrIdEEyS8_dNS5_3std3__410__identityEEEvT0_PT3_T1_NS0_13GridEvenShareISL_EET2_T4_
.visible .entry _ZN3cub18CUB_300001_SM_10006detail6reduce18DeviceReduceKernelINS2_10policy_hubIdyN4cuda3__47maximumIdEEE10Policy1000EN6thrust24THRUST_300001_SM_1000_NS10device_ptrIdEEyS8_dNS5_3std3__410__identityEEEvT0_PT3_T1_NS0_13GridEvenShareISL_EET2_T4_(
	.param .align 8 .b8 _ZN3cub18CUB_300001_SM_10006detail6reduce18DeviceReduceKernelINS2_10policy_hubIdyN4cuda3__47maximumIdEEE10Policy1000EN6thrust24THRUST_300001_SM_1000_NS10device_ptrIdEEyS8_dNS5_3std3__410__identityEEEvT0_PT3_T1_NS0_13GridEvenShareISL_EET2_T4__param_0[8],
	.param .u64 .ptr .align 1 _ZN3cub18CUB_300001_SM_10006detail6reduce18DeviceReduceKernelINS2_10policy_hubIdyN4cuda3__47maximumIdEEE10Policy1000EN6thrust24THRUST_300001_SM_1000_NS10device_ptrIdEEyS8_dNS5_3std3__410__identityEEEvT0_PT3_T1_NS0_13GridEvenShareISL_EET2_T4__param_1,
	.param .u64 _ZN3cub18CUB_300001_SM_10006detail6reduce18DeviceReduceKernelINS2_10policy_hubIdyN4cuda3__47maximumIdEEE10Policy1000EN6thrust24THRUST_300001_SM_1000_NS10device_ptrIdEEyS8_dNS5_3std3__410__identityEEEvT0_PT3_T1_NS0_13GridEvenShareISL_EET2_T4__param_2,
	.param .align 8 .b8 _ZN3cub18CUB_300001_SM_10006detail6reduce18DeviceReduceKernelINS2_10policy_hubIdyN4cuda3__47maximumIdEEE10Policy1000EN6thrust24THRUST_300001_SM_1000_NS10device_ptrIdEEyS8_dNS5_3std3__410__identityEEEvT0_PT3_T1_NS0_13GridEvenShareISL_EET2_T4__param_3[72],
	.param .align 1 .b8 _ZN3cub18CUB_300001_SM_10006detail6reduce18DeviceReduceKernelINS2_10policy_hubIdyN4cuda3__47maximumIdEEE10Policy1000EN6thrust24THRUST_300001_SM_1000_NS10device_ptrIdEEyS8_dNS5_3std3__410__identityEEEvT0_PT3_T1_NS0_13GridEvenShareISL_EET2_T4__param_4[1],
	.param .align 1 .b8 _ZN3cub18CUB_300001_SM_10006detail6reduce18DeviceReduceKernelINS2_10policy_hubIdyN4cuda3__47maximumIdEEE10Policy1000EN6thrust24THRUST_300001_SM_1000_NS10device_ptrIdEEyS8_dNS5_3std3__410__identityEEEvT0_PT3_T1_NS0_13GridEvenShareISL_EET2_T4__param_5[1]
)
.maxntid 256
{
	.reg .pred 	%p<166>;
	.reg .b16 	%rs<4>;
	.reg .b32 	%r<281>;
	.reg .b64 	%rd<108>;
	.reg .b64 	%fd<305>;
	// demoted variable
	.shared .align 8 .b8 _ZZN3cub18CUB_300001_SM_10006detail6reduce18DeviceReduceKernelINS2_10policy_hubIdyN4cuda3__47maximumIdEEE10Policy1000EN6thrust24THRUST_300001_SM_1000_NS10device_ptrIdEEyS8_dNS5_3std3__410__identityEEEvT0_PT3_T1_NS0_13GridEvenShareISL_EET2_T4_E12temp_storage[80];
	ld.param.u64 	%rd1, [_ZN3cub18CUB_300001_SM_10006detail6reduce18DeviceReduceKernelINS2_10policy_hubIdyN4cuda3__47maximumIdEEE10Policy1000EN6thrust24THRUST_300001_SM_1000_NS10device_ptrIdEEyS8_dNS5_3std3__410__identityEEEvT0_PT3_T1_NS0_13GridEvenShareISL_EET2_T4__param_3+32];
	ld.param.u32 	%r1, [_ZN3cub18CUB_300001_SM_10006detail6reduce18DeviceReduceKernelINS2_10policy_hubIdyN4cuda3__47maximumIdEEE10Policy1000EN6thrust24THRUST_300001_SM_1000_NS10device_ptrIdEEyS8_dNS5_3std3__410__identityEEEvT0_PT3_T1_NS0_13GridEvenShareISL_EET2_T4__param_3+40];
	ld.param.u64 	%rd25, [_ZN3cub18CUB_300001_SM_10006detail6reduce18DeviceReduceKernelINS2_10policy_hubIdyN4cuda3__47maximumIdEEE10Policy1000EN6thrust24THRUST_300001_SM_1000_NS10device_ptrIdEEyS8_dNS5_3std3__410__identityEEEvT0_PT3_T1_NS0_13GridEvenShareISL_EET2_T4__param_0];
	cvta.to.global.u64 	%rd2, %rd25;
	mov.u32 	%r2, %ctaid.x;
	shl.b32 	%r50, %r1, 11;
	cvt.s64.s32 	%rd3, %r50;
	shl.b32 	%r51, %r2, 11;
	cvt.u64.u32 	%rd4, %r51;
	sub.s64 	%rd5, %rd1, %rd4;
	setp.gt.u64 	%p1, %rd5, 2047;
	@%p1 bra 	$L__BB8_25;
	cvt.u32.u64 	%r137, %rd4;
	cvt.u32.u64 	%r3, %rd1;
	sub.s32 	%r4, %r3, %r137;
	mov.u32 	%r5, %tid.x;
	setp.ge.s32 	%p79, %r5, %r4;
	mov.f64 	%fd293, 0d0000000000000000;
	mov.u32 	%r268, %r5;
	@%p79 bra 	$L__BB8_3;
	add.s32 	%r139, %r137, %r5;
	mul.wide.u32 	%rd61, %r139, 8;
	add.s64 	%rd62, %rd2, %rd61;
	ld.global.f64 	%fd293, [%rd62];
	add.s32 	%r268, %r5, 256;
$L__BB8_3:
	setp.ge.s32 	%p80, %r268, %r4;
	@%p80 bra 	$L__BB8_16;
	not.b32 	%r141, %r268;
	add.s32 	%r142, %r141, %r3;
	sub.s32 	%r143, %r142, %r137;
	shr.u32 	%r144, %r143, 8;
	add.s32 	%r8, %r144, 1;
	and.b32  	%r9, %r8, 15;
	setp.lt.u32 	%p81, %r143, 3840;
	@%p81 bra 	$L__BB8_7;
	and.b32  	%r145, %r8, 33554416;
	neg.s32 	%r266, %r145;
	mul.wide.u32 	%rd63, %r2, 16384;
	mul.wide.u32 	%rd64, %r268, 8;
	or.b64  	%rd65, %rd63, %rd64;
	add.s64 	%rd66, %rd65, %rd2;
	add.s64 	%rd102, %rd66, 16384;
$L__BB8_6:
	.pragma "nounroll";
	ld.global.f64 	%fd155, [%rd102+-16384];
	setp.lt.f64 	%p82, %fd293, %fd155;
	selp.f64 	%fd156, %fd155, %fd293, %p82;
	ld.global.f64 	%fd157, [%rd102+-14336];
	setp.lt.f64 	%p83, %fd156, %fd157;
	selp.f64 	%fd158, %fd157, %fd156, %p83;
	ld.global.f64 	%fd159, [%rd102+-12288];
	setp.lt.f64 	%p84, %fd158, %fd159;
	selp.f64 	%fd160, %fd159, %fd158, %p84;
	ld.global.f64 	%fd161, [%rd102+-10240];
	setp.lt.f64 	%p85, %fd160, %fd161;
	selp.f64 	%fd162, %fd161, %fd160, %p85;
	ld.global.f64 	%fd163, [%rd102+-8192];
	setp.lt.f64 	%p86, %fd162, %fd163;
	selp.f64 	%fd164, %fd163, %fd162, %p86;
	ld.global.f64 	%fd165, [%rd102+-6144];
	setp.lt.f64 	%p87, %fd164, %fd165;
	selp.f64 	%fd166, %fd165, %fd164, %p87;
	ld.global.f64 	%fd167, [%rd102+-4096];
	setp.lt.f64 	%p88, %fd166, %fd167;
	selp.f64 	%fd168, %fd167, %fd166, %p88;
	ld.global.f64 	%fd169, [%rd102+-2048];
	setp.lt.f64 	%p89, %fd168, %fd169;
	selp.f64 	%fd170, %fd169, %fd168, %p89;
	ld.global.f64 	%fd171, [%rd102];
	setp.lt.f64 	%p90, %fd170, %fd171;
	selp.f64 	%fd172, %fd171, %fd170, %p90;
	ld.global.f64 	%fd173, [%rd102+2048];
	setp.lt.f64 	%p91, %fd172, %fd173;
	selp.f64 	%fd174, %fd173, %fd172, %p91;
	ld.global.f64 	%fd175, [%rd102+4096];
	setp.lt.f64 	%p92, %fd174, %fd175;
	selp.f64 	%fd176, %fd175, %fd174, %p92;
	ld.global.f64 	%fd177, [%rd102+6144];
	setp.lt.f64 	%p93, %fd176, %fd177;
	selp.f64 	%fd178, %fd177, %fd176, %p93;
	ld.global.f64 	%fd179, [%rd102+8192];
	setp.lt.f64 	%p94, %fd178, %fd179;
	selp.f64 	%fd180, %fd179, %fd178, %p94;
	ld.global.f64 	%fd181, [%rd102+10240];
	setp.lt.f64 	%p95, %fd180, %fd181;
	selp.f64 	%fd182, %fd181, %fd180, %p95;
	ld.global.f64 	%fd183, [%rd102+12288];
	setp.lt.f64 	%p96, %fd182, %fd183;
	selp.f64 	%fd184, %fd183, %fd182, %p96;
	ld.global.f64 	%fd185, [%rd102+14336];
	setp.lt.f64 	%p97, %fd184, %fd185;
	selp.f64 	%fd293, %fd185, %fd184, %p97;
	add.s32 	%r268, %r268, 4096;
	add.s32 	%r266, %r266, 16;
	add.s64 	%rd102, %rd102, 32768;
	setp.ne.s32 	%p98, %r266, 0;
	@%p98 bra 	$L__BB8_6;
$L__BB8_7:
	setp.eq.s32 	%p99, %r9, 0;
	@%p99 bra 	$L__BB8_16;
	and.b32  	%r16, %r8, 7;
	setp.lt.u32 	%p100, %r9, 8;
	@%p100 bra 	$L__BB8_10;
	cvt.s64.s32 	%rd67, %r268;
	add.s64 	%rd68, %rd67, %rd4;
	shl.b64 	%rd69, %rd68, 3;
	add.s64 	%rd70, %rd2, %rd69;
	ld.global.f64 	%fd187, [%rd70];
	setp.lt.f64 	%p101, %fd293, %fd187;
	selp.f64 	%fd188, %fd187, %fd293, %p101;
	ld.global.f64 	%fd189, [%rd70+2048];
	setp.lt.f64 	%p102, %fd188, %fd189;
	selp.f64 	%fd190, %fd189, %fd188, %p102;
	ld.global.f64 	%fd191, [%rd70+4096];
	setp.lt.f64 	%p103, %fd190, %fd191;
	selp.f64 	%fd192, %fd191, %fd190, %p103;
	ld.global.f64 	%fd193, [%rd70+6144];
	setp.lt.f64 	%p104, %fd192, %fd193;
	selp.f64 	%fd194, %fd193, %fd192, %p104;
	ld.global.f64 	%fd195, [%rd70+8192];
	setp.lt.f64 	%p105, %fd194, %fd195;
	selp.f64 	%fd196, %fd195, %fd194, %p105;
	ld.global.f64 	%fd197, [%rd70+10240];
	setp.lt.f64 	%p106, %fd196, %fd197;
	selp.f64 	%fd198, %fd197, %fd196, %p106;
	ld.global.f64 	%fd199, [%rd70+12288];
	setp.lt.f64 	%p107, %fd198, %fd199;
	selp.f64 	%fd200, %fd199, %fd198, %p107;
	ld.global.f64 	%fd201, [%rd70+14336];
	setp.lt.f64 	%p108, %fd200, %fd201;
	selp.f64 	%fd293, %fd201, %fd200, %p108;
	add.s32 	%r268, %r268, 2048;
$L__BB8_10:
	setp.eq.s32 	%p109, %r16, 0;
	@%p109 bra 	$L__BB8_16;
	and.b32  	%r19, %r8, 3;
	setp.lt.u32 	%p110, %r16, 4;
	@%p110 bra 	$L__BB8_13;
	cvt.s64.s32 	%rd71, %r268;
	add.s64 	%rd72, %rd71, %rd4;
	shl.b64 	%rd73, %rd72, 3;
	add.s64 	%rd74, %rd2, %rd73;
	ld.global.f64 	%fd203, [%rd74];
	setp.lt.f64 	%p111, %fd293, %fd203;
	selp.f64 	%fd204, %fd203, %fd293, %p111;
	ld.global.f64 	%fd205, [%rd74+2048];
	setp.lt.f64 	%p112, %fd204, %fd205;
	selp.f64 	%fd206, %fd205, %fd204, %p112;
	ld.global.f64 	%fd207, [%rd74+4096];
	setp.lt.f64 	%p113, %fd206, %fd207;
	selp.f64 	%fd208, %fd207, %fd206, %p113;
	ld.global.f64 	%fd209, [%rd74+6144];
	setp.lt.f64 	%p114, %fd208, %fd209;
	selp.f64 	%fd293, %fd209, %fd208, %p114;
	add.s32 	%r268, %r268, 1024;
$L__BB8_13:
	setp.eq.s32 	%p115, %r19, 0;
	@%p115 bra 	$L__BB8_16;
	mul.wide.u32 	%rd75, %r2, 16384;
	add.s64 	%rd9, %rd2, %rd75;
	neg.s32 	%r271, %r19;
$L__BB8_15:
	.pragma "nounroll";
	mul.wide.s32 	%rd76, %r268, 8;
	add.s64 	%rd77, %rd9, %rd76;
	ld.global.f64 	%fd210, [%rd77];
	setp.lt.f64 	%p116, %fd293, %fd210;
	selp.f64 	%fd293, %fd210, %fd293, %p116;
	add.s32 	%r268, %r268, 256;
	add.s32 	%r271, %r271, 1;
	setp.ne.s32 	%p117, %r271, 0;
	@%p117 bra 	$L__BB8_15;
$L__BB8_16:
	setp.lt.s32 	%p118, %r4, 256;
	@%p118 bra 	$L__BB8_21;
	// begin inline asm
	mov.u32 %r209, %laneid;
	// end inline asm
	mov.b64 	%rd88, %fd293;
	mov.b64 	{%r211, %r216}, %rd88;
	mov.b32 	%r217, 1;
	mov.b32 	%r258, 31;
	mov.b32 	%r259, -1;
	// begin inline asm
	shfl.sync.down.b32 %r210, %r211, %r217, %r258, %r259;
	// end inline asm
	// begin inline asm
	shfl.sync.down.b32 %r215, %r216, %r217, %r258, %r259;
	// end inline asm
	mov.b64 	%rd89, {%r210, %r215};
	mov.b64 	%fd258, %rd89;
	setp.gt.s32 	%p146, %r209, 30;
	setp.lt.f64 	%p147, %fd293, %fd258;
	selp.f64 	%fd259, %fd258, %fd293, %p147;
	selp.f64 	%fd260, %fd293, %fd259, %p146;
	mov.b64 	%rd90, %fd260;
	mov.b64 	{%r221, %r226}, %rd90;
	mov.b32 	%r227, 2;
	// begin inline asm
	shfl.sync.down.b32 %r220, %r221, %r227, %r258, %r259;
	// end inline asm
	// begin inline asm
	shfl.sync.down.b32 %r225, %r226, %r227, %r258, %r259;
	// end inline asm
	mov.b64 	%rd91, {%r220, %r225};
	mov.b64 	%fd261, %rd91;
	setp.gt.s32 	%p148, %r209, 29;
	setp.lt.f64 	%p149, %fd260, %fd261;
	selp.f64 	%fd262, %fd261, %fd260, %p149;
	selp.f64 	%fd263, %fd260, %fd262, %p148;
	mov.b64 	%rd92, %fd263;
	mov.b64 	{%r231, %r236}, %rd92;
	mov.b32 	%r237, 4;
	// begin inline asm
	shfl.sync.down.b32 %r230, %r231, %r237, %r258, %r259;
	// end inline asm
	// begin inline asm
	shfl.sync.down.b32 %r235, %r236, %r237, %r258, %r259;
	// end inline asm
	mov.b64 	%rd93, {%r230, %r235};
	mov.b64 	%fd264, %rd93;
	setp.gt.s32 	%p150, %r209, 27;
	setp.lt.f64 	%p151, %fd263, %fd264;
	selp.f64 	%fd265, %fd264, %fd263, %p151;
	selp.f64 	%fd266, %fd263, %fd265, %p150;
	mov.b64 	%rd94, %fd266;
	mov.b64 	{%r241, %r246}, %rd94;
	mov.b32 	%r247, 8;
	// begin inline asm
	shfl.sync.down.b32 %r240, %r241, %r247, %r258, %r259;
	// end inline asm
	// begin inline asm
	shfl.sync.down.b32 %r245, %r246, %r247, %r258, %r259;
	// end inline asm
	mov.b64 	%rd95, {%r240, %r245};
	mov.b64 	%fd267, %rd95;
	setp.gt.s32 	%p152, %r209, 23;
	setp.lt.f64 	%p153, %fd266, %fd267;
	selp.f64 	%fd268, %fd267, %fd266, %p153;
	selp.f64 	%fd269, %fd266, %fd268, %p152;
	mov.b64 	%rd96, %fd269;
	mov.b64 	{%r251, %r256}, %rd96;
	mov.b32 	%r257, 16;
	// begin inline asm
	shfl.sync.down.b32 %r250, %r251, %r257, %r258, %r259;
	// end inline asm
	// begin inline asm
	shfl.sync.down.b32 %r255, %r256, %r257, %r258, %r259;
	// end inline asm
	mov.b64 	%rd97, {%r250, %r255};
	mov.b64 	%fd270, %rd97;
	setp.gt.s32 	%p154, %r209, 15;
	setp.lt.f64 	%p155, %fd269, %fd270;
	selp.f64 	%fd16, %fd270, %fd269, %p155;
	selp.f64 	%fd304, %fd269, %fd16, %p154;
	setp.ne.s32 	%p156, %r209, 0;
	@%p156 bra 	$L__BB8_19;
	shr.u32 	%r260, %r5, 2;
	and.b32  	%r261, %r260, 248;
	mov.u32 	%r262, _ZZN3cub18CUB_300001_SM_10006detail6reduce18DeviceReduceKernelINS2_10policy_hubIdyN4cuda3__47maximumIdEEE10Policy1000EN6thrust24THRUST_300001_SM_1000_NS10device_ptrIdEEyS8_dNS5_3std3__410__identityEEEvT0_PT3_T1_NS0_13GridEvenShareISL_EET2_T4_E12temp_storage;
	add.s32 	%r263, %r262, %r261;
	st.shared.f64 	[%r263+8], %fd16;
$L__BB8_19:
	bar.sync 	0;
	setp.ne.s32 	%p157, %r5, 0;
	@%p157 bra 	$L__BB8_46;
	ld.shared.f64 	%fd271, [_ZZN3cub18CUB_300001_SM_10006detail6reduce18DeviceReduceKernelINS2_10policy_hubIdyN4cuda3__47maximumIdEEE10Policy1000EN6thrust24THRUST_300001_SM_1000_NS10device_ptrIdEEyS8_dNS5_3std3__410__identityEEEvT0_PT3_T1_NS0_13GridEvenShareISL_EET2_T4_E12temp_storage+16];
	setp.lt.f64 	%p158, %fd304, %fd271;
	selp.f64 	%fd272, %fd271, %fd304, %p158;
	ld.shared.f64 	%fd273, [_ZZN3cub18CUB_300001_SM_10006detail6reduce18DeviceReduceKernelINS2_10policy_hubIdyN4cuda3__47maximumIdEEE10Policy1000EN6thrust24THRUST_300001_SM_1000_NS10device_ptrIdEEyS8_dNS5_3std3__410__identityEEEvT0_PT3_T1_NS0_13GridEvenShareISL_EET2_T4_E12temp_storage+24];
	setp.lt.f64 	%p159, %fd272, %fd273;
	selp.f64 	%fd274, %fd273, %fd272, %p159;
	ld.shared.f64 	%fd275, [_ZZN3cub18CUB_300001_SM_10006detail6reduce18DeviceReduceKernelINS2_10policy_hubIdyN4cuda3__47maximumIdEEE10Policy1000EN6thrust24THRUST_300001_SM_1000_NS10device_ptrIdEEyS8_dNS5_3std3__410__identityEEEvT0_PT3_T1_NS0_13GridEvenShareISL_EET2_T4_E12temp_storage+32];
	setp.lt.f64 	%p160, %fd274, %fd275;
	selp.f64 	%fd276, %fd275, %fd274, %p160;
	ld.shared.f64 	%fd277, [_ZZN3cub18CUB_300001_SM_10006detail6reduce18DeviceReduceKernelINS2_10policy_hubIdyN4cuda3__47maximumIdEEE10Policy1000EN6thrust24THRUST_300001_SM_1000_NS10device_ptrIdEEyS8_dNS5_3std3__410__identityEEEvT0_PT3_T1_NS0_13GridEvenShareISL_EET2_T4_E12temp_storage+40];
	setp.lt.f64 	%p161, %fd276, %fd277;
	selp.f64 	%fd278, %fd277, %fd276, %p161;
	ld.shared.f64 	%fd279, [_ZZN3cub18CUB_300001_SM_10006detail6reduce18DeviceReduceKernelINS2_10policy_hubIdyN4cuda3__47maximumIdEEE10Policy1000EN6thrust24THRUST_300001_SM_1000_NS10device_ptrIdEEyS8_dNS5_3std3__410__identityEEEvT0_PT3_T1_NS0_13GridEvenShareISL_EET2_T4_E12temp_storage+48];
	setp.lt.f64 	%p162, %fd278, %fd279;
	selp.f64 	%fd280, %fd279, %fd278, %p162;
	ld.shared.f64 	%fd281, [_ZZN3cub18CUB_300001_SM_10006detail6reduce18DeviceReduceKernelINS2_10policy_hubIdyN4cuda3__47maximumIdEEE10Policy1000EN6thrust24THRUST_300001_SM_1000_NS10device_ptrIdEEyS8_dNS5_3std3__410__identityEEEvT0_PT3_T1_NS0_13GridEvenShareISL_EET2_T4_E12temp_storage+56];
	setp.lt.f64 	%p163, %fd280, %fd281;
	selp.f64 	%fd282, %fd281, %fd280, %p163;
	ld.shared.f64 	%fd283, [_ZZN3cub18CUB_300001_SM_10006detail6reduce18DeviceReduceKernelINS2_10policy_hubIdyN4cuda3__47maximumIdEEE10Policy1000EN6thrust24THRUST_300001_SM_1000_NS10device_ptrIdEEyS8_dNS5_3std3__410__identityEEEvT0_PT3_T1_NS0_13GridEvenShareISL_EET2_T4_E12temp_storage+64];
	setp.lt.f64 	%p164, %fd282, %fd283;
	selp.f64 	%fd304, %fd283, %fd282, %p164;
	bra.uni 	$L__BB8_46;
$L__BB8_21:
	// begin inline asm
	mov.u32 %r146, %laneid;
	// end inline asm
	and.b32  	%r197, %r5, 992;
	add.s32 	%r198, %r197, 32;
	setp.gt.s32 	%p119, %r198, %r4;
	not.b32 	%r199, %r197;
	add.s32 	%r200, %r4, %r199;
	selp.b32 	%r195, %r200, 31, %p119;
	mov.b64 	%rd78, %fd293;
	mov.b64 	{%r148, %r153}, %rd78;
	mov.b32 	%r154, 1;
	mov.b32 	%r196, -1;
	// begin inline asm
	shfl.sync.down.b32 %r147, %r148, %r154, %r195, %r196;
	// end inline asm
	// begin inline asm
	shfl.sync.down.b32 %r152, %r153, %r154, %r195, %r196;
	// end inline asm
	mov.b64 	%rd79, {%r147, %r152};
	mov.b64 	%fd211, %rd79;
	setp.lt.s32 	%p120, %r146, %r195;
	setp.lt.f64 	%p121, %fd293, %fd211;
	selp.f64 	%fd212, %fd211, %fd293, %p121;
	selp.f64 	%fd213, %fd212, %fd293, %p120;
	mov.b64 	%rd80, %fd213;
	mov.b64 	{%r158, %r163}, %rd80;
	mov.b32 	%r164, 2;
	// begin inline asm
	shfl.sync.down.b32 %r157, %r158, %r164, %r195, %r196;
	// end inline asm
	// begin inline asm
	shfl.sync.down.b32 %r162, %r163, %r164, %r195, %r196;
	// end inline asm
	mov.b64 	%rd81, {%r157, %r162};
	mov.b64 	%fd214, %rd81;
	add.s32 	%r201, %r146, 2;
	setp.gt.s32 	%p122, %r201, %r195;
	setp.lt.f64 	%p123, %fd213, %fd214;
	selp.f64 	%fd215, %fd214, %fd213, %p123;
	selp.f64 	%fd216, %fd213, %fd215, %p122;
	mov.b64 	%rd82, %fd216;
	mov.b64 	{%r168, %r173}, %rd82;
	mov.b32 	%r174, 4;
	// begin inline asm
	shfl.sync.down.b32 %r167, %r168, %r174, %r195, %r196;
	// end inline asm
	// begin inline asm
	shfl.sync.down.b32 %r172, %r173, %r174, %r195, %r196;
	// end inline asm
	mov.b64 	%rd83, {%r167, %r172};
	mov.b64 	%fd217, %rd83;
	add.s32 	%r202, %r146, 4;
	setp.gt.s32 	%p124, %r202, %r195;
	setp.lt.f64 	%p125, %fd216, %fd217;
	selp.f64 	%fd218, %fd217, %fd216, %p125;
	selp.f64 	%fd219, %fd216, %fd218, %p124;
	mov.b64 	%rd84, %fd219;
	mov.b64 	{%r178, %r183}, %rd84;
	mov.b32 	%r184, 8;
	// begin inline asm
	shfl.sync.down.b32 %r177, %r178, %r184, %r195, %r196;
	// end inline asm
	// begin inline asm
	shfl.sync.down.b32 %r182, %r183, %r184, %r195, %r196;
	// end inline asm
	mov.b64 	%rd85, {%r177, %r182};
	mov.b64 	%fd220, %rd85;
	add.s32 	%r203, %r146, 8;
	setp.gt.s32 	%p126, %r203, %r195;
	setp.lt.f64 	%p127, %fd219, %fd220;
	selp.f64 	%fd221, %fd220, %fd219, %p127;
	selp.f64 	%fd222, %fd219, %fd221, %p126;
	mov.b64 	%rd86, %fd222;
	mov.b64 	{%r188, %r193}, %rd86;
	mov.b32 	%r194, 16;
	// begin inline asm
	shfl.sync.down.b32 %r187, %r188, %r194, %r195, %r196;
	// end inline asm
	// begin inline asm
	shfl.sync.down.b32 %r192, %r193, %r194, %r195, %r196;
	// end inline asm
	mov.b64 	%rd87, {%r187, %r192};
	mov.b64 	%fd223, %rd87;
	add.s32 	%r204, %r146, 16;
	setp.gt.s32 	%p128, %r204, %r195;
	setp.lt.f64 	%p129, %fd222, %fd223;
	selp.f64 	%fd224, %fd223, %fd222, %p129;
	selp.f64 	%fd304, %fd222, %fd224, %p128;
	setp.ne.s32 	%p130, %r146, 0;
	@%p130 bra 	$L__BB8_23;
	shr.u32 	%r205, %r5, 2;
	and.b32  	%r206, %r205, 248;
	mov.u32 	%r207, _ZZN3cub18CUB_300001_SM_10006detail6reduce18DeviceReduceKernelINS2_10policy_hubIdyN4cuda3__47maximumIdEEE10Policy1000EN6thrust24THRUST_300001_SM_1000_NS10device_ptrIdEEyS8_dNS5_3std3__410__identityEEEvT0_PT3_T1_NS0_13GridEvenShareISL_EET2_T4_E12temp_storage;
	add.s32 	%r208, %r207, %r206;
	st.shared.f64 	[%r208+8], %fd304;
$L__BB8_23:
	bar.sync 	0;
	setp.ne.s32 	%p131, %r5, 0;
	@%p131 bra 	$L__BB8_46;
	setp.gt.s32 	%p132, %r4, 32;
	ld.shared.f64 	%fd225, [_ZZN3cub18CUB_300001_SM_10006detail6reduce18DeviceReduceKernelINS2_10policy_hubIdyN4cuda3__47maximumIdEEE10Policy1000EN6thrust24THRUST_300001_SM_1000_NS10device_ptrIdEEyS8_dNS5_3std3__410__identityEEEvT0_PT3_T1_NS0_13GridEvenShareISL_EET2_T4_E12temp_storage+16];
	setp.lt.f64 	%p133, %fd304, %fd225;
	selp.f64 	%fd227, %fd225, %fd304, %p133;
	selp.f64 	%fd228, %fd227, %fd304, %p132;
	setp.gt.s32 	%p134, %r4, 64;
	ld.shared.f64 	%fd230, [_ZZN3cub18CUB_300001_SM_10006detail6reduce18DeviceReduceKernelINS2_10policy_hubIdyN4cuda3__47maximumIdEEE10Policy1000EN6thrust24THRUST_300001_SM_1000_NS10device_ptrIdEEyS8_dNS5_3std3__410__identityEEEvT0_PT3_T1_NS0_13GridEvenShareISL_EET2_T4_E12temp_storage+24];
	setp.lt.f64 	%p135, %fd228, %fd230;
	selp.f64 	%fd232, %fd230, %fd228, %p135;
	selp.f64 	%fd233, %fd232, %fd228, %p134;
	setp.gt.s32 	%p136, %r4, 96;
	ld.shared.f64 	%fd235, [_ZZN3cub18CUB_300001_SM_10006detail6reduce18DeviceReduceKernelINS2_10policy_hubIdyN4cuda3__47maximumIdEEE10Policy1000EN6thrust24THRUST_300001_SM_1000_NS10device_ptrIdEEyS8_dNS5_3std3__410__identityEEEvT0_PT3_T1_NS0_13GridEvenShareISL_EET2_T4_E12temp_storage+32];
	setp.lt.f64 	%p137, %fd233, %fd235;
	selp.f64 	%fd237, %fd235, %fd233, %p137;
	selp.f64 	%fd238, %fd237, %fd233, %p136;
	setp.gt.s32 	%p138, %r4, 128;
	ld.shared.f64 	%fd240, [_ZZN3cub18CUB_300001_SM_10006detail6reduce18DeviceReduceKernelINS2_10policy_hubIdyN4cuda3__47maximumIdEEE10Policy1000EN6thrust24THRUST_300001_SM_1000_NS10device_ptrIdEEyS8_dNS5_3std3__410__identityEEEvT0_PT3_T1_NS0_13GridEvenShareISL_EET2_T4_E12temp_storage+40];
	setp.lt.f64 	%p139, %fd238, %fd240;
	selp.f64 	%fd242, %fd240, %fd238, %p139;
	selp.f64 	%fd243, %fd242, %fd238, %p138;
	setp.gt.s32 	%p140, %r4, 160;
	ld.shared.f64 	%fd245, [_ZZN3cub18CUB_300001_SM_10006detail6reduce18DeviceReduceKernelINS2_10policy_hubIdyN4cuda3__47maximumIdEEE10Policy1000EN6thrust24THRUST_300001_SM_1000_NS10device_ptrIdEEyS8_dNS5_3std3__410__identityEEEvT0_PT3_T1_NS0_13GridEvenShareISL_EET2_T4_E12temp_storage+48];
	setp.lt.f64 	%p141, %fd243, %fd245;
	selp.f64 	%fd247, %fd245, %fd243, %p141;
	selp.f64 	%fd248, %fd247, %fd243, %p140;
	setp.gt.s32 	%p142, %r4, 192;
	ld.shared.f64 	%fd250, [_ZZN3cub18CUB_300001_SM_10006detail6reduce18DeviceReduceKernelINS2_10policy_hubIdyN4cuda3__47maximumIdEEE10Policy1000EN6thrust24THRUST_300001_SM_1000_NS10device_ptrIdEEyS8_dNS5_3std3__410__identityEEEvT0_PT3_T1_NS0_13GridEvenShareISL_EET2_T4_E12temp_storage+56];
	setp.lt.f64 	%p143, %fd248, %fd250;
	selp.f64 	%fd252, %fd250, %fd248, %p143;
	selp.f64 	%fd253, %fd252, %fd248, %p142;
	setp.gt.s32 	%p144, %r4, 224;
	ld.shared.f64 	%fd255, [_ZZN3cub18CUB_300001_SM_10006detail6reduce18DeviceReduceKernelINS2_10policy_hubIdyN4cuda3__47maximumIdEEE10Policy1000EN6thrust24THRUST_300001_SM_1000_NS10device_ptrIdEEyS8_dNS5_3std3__410__identityEEEvT0_PT3_T1_NS0_13GridEvenShareISL_EET2_T4_E12temp_storage+64];
	setp.lt.f64 	%p145, %fd253, %fd255;
	selp.f64 	%fd257, %fd255, %fd253, %p145;
	selp.f64 	%fd304, %fd257, %fd253, %p144;
	bra.uni 	$L__BB8_46;
$L__BB8_25:
	cvt.u32.u64 	%r52, %rd4;
	mov.u32 	%r27, %tid.x;
	add.s32 	%r53, %r27, %r52;
	mul.wide.u32 	%rd26, %r53, 8;
	add.s64 	%rd27, %rd2, %rd26;
	ld.global.f64 	%fd41, [%rd27];
	ld.global.f64 	%fd42, [%rd27+2048];
	ld.global.f64 	%fd43, [%rd27+4096];
	ld.global.f64 	%fd44, [%rd27+6144];
	ld.global.f64 	%fd45, [%rd27+8192];
	ld.global.f64 	%fd46, [%rd27+10240];
	ld.global.f64 	%fd47, [%rd27+12288];
	ld.global.f64 	%fd48, [%rd27+14336];
	setp.lt.f64 	%p2, %fd41, %fd42;
	selp.f64 	%fd49, %fd42, %fd41, %p2;
	setp.lt.f64 	%p3, %fd49, %fd43;
	selp.f64 	%fd50, %fd43, %fd49, %p3;
	setp.lt.f64 	%p4, %fd50, %fd44;
	selp.f64 	%fd51, %fd44, %fd50, %p4;
	setp.lt.f64 	%p5, %fd51, %fd45;
	selp.f64 	%fd52, %fd45, %fd51, %p5;
	setp.lt.f64 	%p6, %fd52, %fd46;
	selp.f64 	%fd53, %fd46, %fd52, %p6;
	setp.lt.f64 	%p7, %fd53, %fd47;
	selp.f64 	%fd54, %fd47, %fd53, %p7;
	setp.lt.f64 	%p8, %fd54, %fd48;
	selp.f64 	%fd303, %fd48, %fd54, %p8;
	setp.lt.u64 	%p9, %rd5, %rd3;
	@%p9 bra 	$L__BB8_42;
	cvt.u32.u64 	%r55, %rd3;
	cvt.u64.u32 	%rd28, %r27;
	add.s64 	%rd104, %rd4, %rd3;
	cvt.u32.u64 	%r28, %rd1;
	not.b32 	%r57, %r27;
	add.s32 	%r58, %r57, %r28;
	sub.s32 	%r59, %r58, %r55;
	sub.s32 	%r273, %r59, %r52;
	add.s64 	%rd29, %rd104, %rd28;
	shl.b64 	%rd30, %rd29, 3;
	add.s64 	%rd31, %rd30, %rd2;
	add.s64 	%rd103, %rd31, 16384;
	mov.b32 	%r274, 0;
	mov.u64 	%rd105, %rd4;
$L__BB8_27:
	cvt.s64.s32 	%rd15, %r50;
	add.s64 	%rd105, %rd105, %rd15;
	add.s64 	%rd32, %rd1, -2048;
	setp.gt.u64 	%p10, %rd105, %rd32;
	@%p10 bra 	$L__BB8_29;
	shl.b32 	%r61, %r1, 11;
	cvt.s64.s32 	%rd33, %r61;
	cvt.u64.u32 	%rd34, %r27;
	add.s64 	%rd35, %rd105, %rd34;
	shl.b64 	%rd36, %rd35, 3;
	add.s64 	%rd37, %rd2, %rd36;
	ld.global.f64 	%fd55, [%rd37];
	ld.global.f64 	%fd56, [%rd37+2048];
	ld.global.f64 	%fd57, [%rd37+4096];
	ld.global.f64 	%fd58, [%rd37+6144];
	ld.global.f64 	%fd59, [%rd37+8192];
	ld.global.f64 	%fd60, [%rd37+10240];
	ld.global.f64 	%fd61, [%rd37+12288];
	ld.global.f64 	%fd62, [%rd37+14336];
	setp.lt.f64 	%p11, %fd303, %fd55;
	selp.f64 	%fd63, %fd55, %fd303, %p11;
	setp.lt.f64 	%p12, %fd63, %fd56;
	selp.f64 	%fd64, %fd56, %fd63, %p12;
	setp.lt.f64 	%p13, %fd64, %fd57;
	selp.f64 	%fd65, %fd57, %fd64, %p13;
	setp.lt.f64 	%p14, %fd65, %fd58;
	selp.f64 	%fd66, %fd58, %fd65, %p14;
	setp.lt.f64 	%p15, %fd66, %fd59;
	selp.f64 	%fd67, %fd59, %fd66, %p15;
	setp.lt.f64 	%p16, %fd67, %fd60;
	selp.f64 	%fd68, %fd60, %fd67, %p16;
	setp.lt.f64 	%p17, %fd68, %fd61;
	selp.f64 	%fd69, %fd61, %fd68, %p17;
	setp.lt.f64 	%p18, %fd69, %fd62;
	selp.f64 	%fd303, %fd62, %fd69, %p18;
	sub.s64 	%rd38, %rd1, %rd105;
	setp.lt.u64 	%p19, %rd38, %rd33;
	add.s32 	%r274, %r274, 1;
	add.s64 	%rd104, %rd104, %rd33;
	sub.s32 	%r273, %r273, %r61;
	mul.wide.s32 	%rd39, %r61, 8;
	add.s64 	%rd103, %rd103, %rd39;
	@%p19 bra 	$L__BB8_42;
	bra.uni 	$L__BB8_27;
$L__BB8_29:
	setp.le.u64 	%p20, %rd1, %rd105;
	cvt.u32.u64 	%r62, %rd105;
	cvt.u32.u64 	%r63, %rd1;
	sub.s32 	%r64, %r63, %r62;
	setp.ge.s32 	%p21, %r27, %r64;
	or.pred  	%p22, %p20, %p21;
	@%p22 bra 	$L__BB8_42;
	cvt.u32.u64 	%r66, %rd15;
	cvt.u32.u64 	%r67, %rd4;
	not.b32 	%r68, %r27;
	add.s32 	%r69, %r68, %r28;
	add.s32 	%r70, %r66, %r67;
	sub.s32 	%r71, %r69, %r70;
	mul.lo.s32 	%r72, %r1, %r274;
	shl.b32 	%r73, %r72, 11;
	sub.s32 	%r74, %r71, %r73;
	shr.u32 	%r75, %r74, 8;
	add.s32 	%r34, %r75, 1;
	and.b32  	%r35, %r34, 15;
	setp.lt.u32 	%p23, %r74, 3840;
	mov.u32 	%r277, %r27;
	@%p23 bra 	$L__BB8_33;
	shr.u32 	%r76, %r273, 8;
	add.s32 	%r77, %r76, 1;
	and.b32  	%r78, %r77, 33554416;
	neg.s32 	%r275, %r78;
	mov.u32 	%r277, %r27;
$L__BB8_32:
	.pragma "nounroll";
	ld.global.f64 	%fd71, [%rd103+-16384];
	setp.lt.f64 	%p24, %fd303, %fd71;
	selp.f64 	%fd72, %fd71, %fd303, %p24;
	ld.global.f64 	%fd73, [%rd103+-14336];
	setp.lt.f64 	%p25, %fd72, %fd73;
	selp.f64 	%fd74, %fd73, %fd72, %p25;
	ld.global.f64 	%fd75, [%rd103+-12288];
	setp.lt.f64 	%p26, %fd74, %fd75;
	selp.f64 	%fd76, %fd75, %fd74, %p26;
	ld.global.f64 	%fd77, [%rd103+-10240];
	setp.lt.f64 	%p27, %fd76, %fd77;
	selp.f64 	%fd78, %fd77, %fd76, %p27;
	ld.global.f64 	%fd79, [%rd103+-8192];
	setp.lt.f64 	%p28, %fd78, %fd79;
	selp.f64 	%fd80, %fd79, %fd78, %p28;
	ld.global.f64 	%fd81, [%rd103+-6144];
	setp.lt.f64 	%p29, %fd80, %fd81;
	selp.f64 	%fd82, %fd81, %fd80, %p29;
	ld.global.f64 	%fd83, [%rd103+-4096];
	setp.lt.f64 	%p30, %fd82, %fd83;
	selp.f64 	%fd84, %fd83, %fd82, %p30;
	ld.global.f64 	%fd85, [%rd103+-2048];
	setp.lt.f64 	%p31, %fd84, %fd85;
	selp.f64 	%fd86, %fd85, %fd84, %p31;
	ld.global.f64 	%fd87, [%rd103];
	setp.lt.f64 	%p32, %fd86, %fd87;
	selp.f64 	%fd88, %fd87, %fd86, %p32;
	ld.global.f64 	%fd89, [%rd103+2048];
	setp.lt.f64 	%p33, %fd88, %fd89;
	selp.f64 	%fd90, %fd89, %fd88, %p33;
	ld.global.f64 	%fd91, [%rd103+4096];
	setp.lt.f64 	%p34, %fd90, %fd91;
	selp.f64 	%fd92, %fd91, %fd90, %p34;
	ld.global.f64 	%fd93, [%rd103+6144];
	setp.lt.f64 	%p35, %fd92, %fd93;
	selp.f64 	%fd94, %fd93, %fd92, %p35;
	ld.global.f64 	%fd95, [%rd103+8192];
	setp.lt.f64 	%p36, %fd94, %fd95;
	selp.f64 	%fd96, %fd95, %fd94, %p36;
	ld.global.f64 	%fd97, [%rd103+10240];
	setp.lt.f64 	%p37, %fd96, %fd97;
	selp.f64 	%fd98, %fd97, %fd96, %p37;
	ld.global.f64 	%fd99, [%rd103+12288];
	setp.lt.f64 	%p38, %fd98, %fd99;
	selp.f64 	%fd100, %fd99, %fd98, %p38;
	ld.global.f64 	%fd101, [%rd103+14336];
	setp.lt.f64 	%p39, %fd100, %fd101;
	selp.f64 	%fd303, %fd101, %fd100, %p39;
	add.s32 	%r277, %r277, 4096;
	add.s32 	%r275, %r275, 16;
	add.s64 	%rd103, %rd103, 32768;
	setp.ne.s32 	%p40, %r275, 0;
	@%p40 bra 	$L__BB8_32;
$L__BB8_33:
	setp.eq.s32 	%p41, %r35, 0;
	@%p41 bra 	$L__BB8_42;
	and.b32  	%r42, %r34, 7;
	setp.lt.u32 	%p42, %r35, 8;
	@%p42 bra 	$L__BB8_36;
	cvt.u64.u32 	%rd40, %r277;
	add.s64 	%rd41, %rd105, %rd40;
	shl.b64 	%rd42, %rd41, 3;
	add.s64 	%rd43, %rd2, %rd42;
	ld.global.f64 	%fd103, [%rd43];
	setp.lt.f64 	%p43, %fd303, %fd103;
	selp.f64 	%fd104, %fd103, %fd303, %p43;
	ld.global.f64 	%fd105, [%rd43+2048];
	setp.lt.f64 	%p44, %fd104, %fd105;
	selp.f64 	%fd106, %fd105, %fd104, %p44;
	ld.global.f64 	%fd107, [%rd43+4096];
	setp.lt.f64 	%p45, %fd106, %fd107;
	selp.f64 	%fd108, %fd107, %fd106, %p45;
	ld.global.f64 	%fd109, [%rd43+6144];
	setp.lt.f64 	%p46, %fd108, %fd109;
	selp.f64 	%fd110, %fd109, %fd108, %p46;
	ld.global.f64 	%fd111, [%rd43+8192];
	setp.lt.f64 	%p47, %fd110, %fd111;
	selp.f64 	%fd112, %fd111, %fd110, %p47;
	ld.global.f64 	%fd113, [%rd43+10240];
	setp.lt.f64 	%p48, %fd112, %fd113;
	selp.f64 	%fd114, %fd113, %fd112, %p48;
	ld.global.f64 	%fd115, [%rd43+12288];
	setp.lt.f64 	%p49, %fd114, %fd115;
	selp.f64 	%fd116, %fd115, %fd114, %p49;
	ld.global.f64 	%fd117, [%rd43+14336];
	setp.lt.f64 	%p50, %fd116, %fd117;
	selp.f64 	%fd303, %fd117, %fd116, %p50;
	add.s32 	%r277, %r277, 2048;
$L__BB8_36:
	setp.eq.s32 	%p51, %r42, 0;
	@%p51 bra 	$L__BB8_42;
	setp.lt.u32 	%p52, %r42, 4;
	@%p52 bra 	$L__BB8_39;
	cvt.u64.u32 	%rd44, %r277;
	add.s64 	%rd45, %rd105, %rd44;
	shl.b64 	%rd46, %rd45, 3;
	add.s64 	%rd47, %rd2, %rd46;
	ld.global.f64 	%fd119, [%rd47];
	setp.lt.f64 	%p53, %fd303, %fd119;
	selp.f64 	%fd120, %fd119, %fd303, %p53;
	ld.global.f64 	%fd121, [%rd47+2048];
	setp.lt.f64 	%p54, %fd120, %fd121;
	selp.f64 	%fd122, %fd121, %fd120, %p54;
	ld.global.f64 	%fd123, [%rd47+4096];
	setp.lt.f64 	%p55, %fd122, %fd123;
	selp.f64 	%fd124, %fd123, %fd122, %p55;
	ld.global.f64 	%fd125, [%rd47+6144];
	setp.lt.f64 	%p56, %fd124, %fd125;
	selp.f64 	%fd303, %fd125, %fd124, %p56;
	add.s32 	%r277, %r277, 1024;
$L__BB8_39:
	and.b32  	%r79, %r34, 3;
	setp.eq.s32 	%p57, %r79, 0;
	@%p57 bra 	$L__BB8_42;
	cvt.u64.u32 	%rd48, %r277;
	add.s64 	%rd49, %rd48, %rd104;
	shl.b64 	%rd50, %rd49, 3;
	add.s64 	%rd107, %rd2, %rd50;
	cvt.u16.u32 	%rs1, %r273;
	shr.u16 	%rs2, %rs1, 8;
	add.s16 	%rs3, %rs2, 1;
	cvt.u32.u16 	%r80, %rs3;
	and.b32  	%r81, %r80, 3;
	neg.s32 	%r280, %r81;
$L__BB8_41:
	.pragma "nounroll";
	ld.global.f64 	%fd126, [%rd107];
	setp.lt.f64 	%p58, %fd303, %fd126;
	selp.f64 	%fd303, %fd126, %fd303, %p58;
	add.s64 	%rd107, %rd107, 2048;
	add.s32 	%r280, %r280, 1;
	setp.ne.s32 	%p59, %r280, 0;
	@%p59 bra 	$L__BB8_41;
$L__BB8_42:
	// begin inline asm
	mov.u32 %r82, %laneid;
	// end inline asm
	mov.b64 	%rd51, %fd303;
	mov.b64 	{%r84, %r89}, %rd51;
	mov.b32 	%r90, 1;
	mov.b32 	%r131, 31;
	mov.b32 	%r132, -1;
	// begin inline asm
	shfl.sync.down.b32 %r83, %r84, %r90, %r131, %r132;
	// end inline asm
	// begin inline asm
	shfl.sync.down.b32 %r88, %r89, %r90, %r131, %r132;
	// end inline asm
	mov.b64 	%rd52, {%r83, %r88};
	mov.b64 	%fd127, %rd52;
	setp.gt.s32 	%p60, %r82, 30;
	setp.lt.f64 	%p61, %fd303, %fd127;
	selp.f64 	%fd128, %fd127, %fd303, %p61;
	selp.f64 	%fd129, %fd303, %fd128, %p60;
	mov.b64 	%rd53, %fd129;
	mov.b64 	{%r94, %r99}, %rd53;
	mov.b32 	%r100, 2;
	// begin inline asm
	shfl.sync.down.b32 %r93, %r94, %r100, %r131, %r132;
	// end inline asm
	// begin inline asm
	shfl.sync.down.b32 %r98, %r99, %r100, %r131, %r132;
	// end inline asm
	mov.b64 	%rd54, {%r93, %r98};
	mov.b64 	%fd130, %rd54;
	setp.gt.s32 	%p62, %r82, 29;
	setp.lt.f64 	%p63, %fd129, %fd130;
	selp.f64 	%fd131, %fd130, %fd129, %p63;
	selp.f64 	%fd132, %fd129, %fd131, %p62;
	mov.b64 	%rd55, %fd132;
	mov.b64 	{%r104, %r109}, %rd55;
	mov.b32 	%r110, 4;
	// begin inline asm
	shfl.sync.down.b32 %r103, %r104, %r110, %r131, %r132;
	// end inline asm
	// begin inline asm
	shfl.sync.down.b32 %r108, %r109, %r110, %r131, %r132;
	// end inline asm
	mov.b64 	%rd56, {%r103, %r108};
	mov.b64 	%fd133, %rd56;
	setp.gt.s32 	%p64, %r82, 27;
	setp.lt.f64 	%p65, %fd132, %fd133;
	selp.f64 	%fd134, %fd133, %fd132, %p65;
	selp.f64 	%fd135, %fd132, %fd134, %p64;
	mov.b64 	%rd57, %fd135;
	mov.b64 	{%r114, %r119}, %rd57;
	mov.b32 	%r120, 8;
	// begin inline asm
	shfl.sync.down.b32 %r113, %r114, %r120, %r131, %r132;
	// end inline asm
	// begin inline asm
	shfl.sync.down.b32 %r118, %r119, %r120, %r131, %r132;
	// end inline asm
	mov.b64 	%rd58, {%r113, %r118};
	mov.b64 	%fd136, %rd58;
	setp.gt.s32 	%p66, %r82, 23;
	setp.lt.f64 	%p67, %fd135, %fd136;
	selp.f64 	%fd137, %fd136, %fd135, %p67;
	selp.f64 	%fd138, %fd135, %fd137, %p66;
	mov.b64 	%rd59, %fd138;
	mov.b64 	{%r124, %r129}, %rd59;
	mov.b32 	%r130, 16;
	// begin inline asm
	shfl.sync.down.b32 %r123, %r124, %r130, %r131, %r132;
	// end inline asm
	// begin inline asm
	shfl.sync.down.b32 %r128, %r129, %r130, %r131, %r132;
	// end inline asm
	mov.b64 	%rd60, {%r123, %r128};
	mov.b64 	%fd139, %rd60;
	setp.gt.s32 	%p68, %r82, 15;
	setp.lt.f64 	%p69, %fd138, %fd139;
	selp.f64 	%fd37, %fd139, %fd138, %p69;
	selp.f64 	%fd304, %fd138, %fd37, %p68;
	setp.ne.s32 	%p70, %r82, 0;
	@%p70 bra 	$L__BB8_44;
	shr.u32 	%r133, %r27, 2;
	and.b32  	%r134, %r133, 248;
	mov.u32 	%r135, _ZZN3cub18CUB_300001_SM_10006detail6reduce18DeviceReduceKernelINS2_10policy_hubIdyN4cuda3__47maximumIdEEE10Policy1000EN6thrust24THRUST_300001_SM_1000_NS10device_ptrIdEEyS8_dNS5_3std3__410__identityEEEvT0_PT3_T1_NS0_13GridEvenShareISL_EET2_T4_E12temp_storage;
	add.s32 	%r136, %r135, %r134;
	st.shared.f64 	[%r136+8], %fd37;
$L__BB8_44:
	bar.sync 	0;
	setp.ne.s32 	%p71, %r27, 0;
	@%p71 bra 	$L__BB8_46;
	ld.shared.f64 	%fd140, [_ZZN3cub18CUB_300001_SM_10006detail6reduce18DeviceReduceKernelINS2_10policy_hubIdyN4cuda3__47maximumIdEEE10Policy1000EN6thrust24THRUST_300001_SM_1000_NS10device_ptrIdEEyS8_dNS5_3std3__410__identityEEEvT0_PT3_T1_NS0_13GridEvenShareISL_EET2_T4_E12temp_storage+16];
	setp.lt.f64 	%p72, %fd304, %fd140;
	selp.f64 	%fd141, %fd140, %fd304, %p72;
	ld.shared.f64 	%fd142, [_ZZN3cub18CUB_300001_SM_10006detail6reduce18DeviceReduceKernelINS2_10policy_hubIdyN4cuda3__47maximumIdEEE10Policy1000EN6thrust24THRUST_300001_SM_1000_NS10device_ptrIdEEyS8_dNS5_3std3__410__identityEEEvT0_PT3_T1_NS0_13GridEvenShareISL_EET2_T4_E12temp_storage+24];
	setp.lt.f64 	%p73, %fd141, %fd142;
	selp.f64 	%fd143, %fd142, %fd141, %p73;
	ld.shared.f64 	%fd144, [_ZZN3cub18CUB_300001_SM_10006detail6reduce18DeviceReduceKernelINS2_10policy_hubIdyN4cuda3__47maximumIdEEE10Policy1000EN6thrust24THRUST_300001_SM_1000_NS10device_ptrIdEEyS8_dNS5_3std3__410__identityEEEvT0_PT3_T1_NS0_13GridEvenShareISL_EET2_T4_E12temp_storage+32];
	setp.lt.f64 	%p74, %fd143, %fd144;
	selp.f64 	%fd145, %fd144, %fd143, %p74;
	ld.shared.f64 	%fd146, [_ZZN3cub18CUB_300001_SM_10006detail6reduce18DeviceReduceKernelINS2_10policy_hubIdyN4cuda3__47maximumIdEEE10Policy1000EN6thrust24THRUST_300001_SM_1000_NS10device_ptrIdEEyS8_dNS5_3std3__410__identityEEEvT0_PT3_T1_NS0_13GridEvenShareISL_EET2_T4_E12temp_storage+40];
	setp.lt.f64 	%p75, %fd145, %fd146;
	selp.f64 	%fd147, %fd146, %fd145, %p75;
	ld.shared.f64 	%fd148, [_ZZN3cub18CUB_300001_SM_10006detail6reduce18DeviceReduceKernelINS2_10policy_hubIdyN4cuda3__47maximumIdEEE10Policy1000EN6thrust24THRUST_300001_SM_1000_NS10device_ptrIdEEyS8_dNS5_3std3__410__identityEEEvT0_PT3_T1_NS0_13GridEvenShareISL_EET2_T4_E12temp_storage+48];
	setp.lt.f64 	%p76, %fd147, %fd148;
	selp.f64 	%fd149, %fd148, %fd147, %p76;
	ld.shared.f64 	%fd150, [_ZZN3cub18CUB_300001_SM_10006detail6reduce18DeviceReduceKernelINS2_10policy_hubIdyN4cuda3__47maximumIdEEE10Policy1000EN6thrust24THRUST_300001_SM_1000_NS10device_ptrIdEEyS8_dNS5_3std3__410__identityEEEvT0_PT3_T1_NS0_13GridEvenShareISL_EET2_T4_E12temp_storage+56];
	setp.lt.f64 	%p77, %fd149, %fd150;
	selp.f64 	%fd151, %fd150, %fd149, %p77;
	ld.shared.f64 	%fd152, [_ZZN3cub18CUB_300001_SM_10006detail6reduce18DeviceReduceKernelINS2_10policy_hubIdyN4cuda3__47maximumIdEEE10Policy1000EN6thrust24THRUST_300001_SM_1000_NS10device_ptrIdEEyS8_dNS5_3std3__410__identityEEEvT0_PT3_T1_NS0_13GridEvenShareISL_EET2_T4_E12temp_storage+64];
	setp.lt.f64 	%p78, %fd151, %fd152;
	selp.f64 	%fd304, %fd152, %fd151, %p78;
$L__BB8_46:
	mov.u32 	%r264, %tid.x;
	setp.ne.s32 	%p165, %r264, 0;
	@%p165 bra 	$L__BB8_48;
	ld.param.u64 	%rd101, [_ZN3cub18CUB_300001_SM_10006detail6reduce18DeviceReduceKernelINS2_10policy_hubIdyN4cuda3__47maximumIdEEE10Policy1000EN6thrust24THRUST_300001_SM_1000_NS10device_ptrIdEEyS8_dNS5_3std3__410__identityEEEvT0_PT3_T1_NS0_13GridEvenShareISL_EET2_T4__param_1];
	cvta.to.global.u64 	%rd98, %rd101;
	mul.wide.u32 	%rd99, %r2, 8;
	add.s64 	%rd100, %rd98, %rd99;
	st.global.f64 	[%rd100], %fd304;
$L__BB8_48:
	ret;

}
	// .globl	_ZN3cub18CUB_300001_SM_10006detail6reduce28DeviceReduceSingleTileKernelINS2_10policy_hubIdyN4cuda3__47maximumIdEEE10Policy1000EPdSB_iS8_ddNS5_3std3__410__identityEEEvT0_T1_T2_T3_T4_T6_
.visible .entry _ZN3cub18CUB_300001_SM_10006detail6reduce28DeviceReduceSingleTileKernelINS2_10policy_hubIdyN4cuda3__47maximumIdEEE10Policy1000EPdSB_iS8_ddNS5_3std3__410__identityEEEvT0_T1_T2_T3_T4_T6_(
	.param .u64 .ptr .align 1 _ZN3cub18CUB_300001_SM_10006detail6reduce28DeviceReduceSingleTileKernelINS2_10policy_hubIdyN4cuda3__47maximumIdEEE10Policy1000EPdSB_iS8_ddNS5_3std3__410__identityEEEvT0_T1_T2_T3_T4_T6__param_0,
	.param .u64 .ptr .align 1 _ZN3cub18CUB_300001_SM_10006detail6reduce28DeviceReduceSingleTileKernelINS2_10policy_hubIdyN4cuda3__47maximumIdEEE10Policy1000EPdSB_iS8_ddNS5_3std3__410__identityEEEvT0_T1_T2_T3_T4_T6__param_1,
	.param .u32 _ZN3cub18CUB_300001_SM_10006detail6reduce28DeviceReduceSingleTileKernelINS2_10policy_hubIdyN4cuda3__47maximumIdEEE10Policy1000EPdSB_iS8_ddNS5_3std3__410__identityEEEvT0_T1_T2_T3_T4_T6__param_2,
	.param .align 1 .b8 _ZN3cub18CUB_300001_SM_10006detail6reduce28DeviceReduceSingleTileKernelINS2_10policy_hubIdyN4cuda3__47maximumIdEEE10Policy1000EPdSB_iS8_ddNS5_3std3__410__identityEEEvT0_T1_T2_T3_T4_T6__param_3[1],
	.param .f64 _ZN3cub18CUB_300001_SM_10006detail6reduce28DeviceReduceSingleTileKernelINS2_10policy_hubIdyN4cuda3__47maximumIdEEE10Policy1000EPdSB_iS8_ddNS5_3std3__410__identityEEEvT0_T1_T2_T3_T4_T6__param_4,
	.param .align 1 .b8 _ZN3cub18CUB_300001_SM_10006detail6reduce28DeviceReduceSingleTileKernelINS2_10policy_hubIdyN4cuda3__47maximumIdEEE10Policy1000EPdSB_iS8_ddNS5_3std3__410__identityEEEvT0_T1_T2_T3_T4_T6__param_5[1]
)
.maxntid 256
.minnctapersm 1
{
	.reg .pred 	%p<220>;
	.reg .b32 	%r<472>;
	.reg .b64 	%rd<206>;
	.reg .b64 	%fd<381>;
	// demoted variable
	.shared .align 8 .b8 _ZZN3cub18CUB_300001_SM_10006detail6reduce28DeviceReduceSingleTileKernelINS2_10policy_hubIdyN4cuda3__47maximumIdEEE10Policy1000EPdSB_iS8_ddNS5_3std3__410__identityEEEvT0_T1_T2_T3_T4_T6_E12temp_storage[80];
	ld.param.u64 	%rd15, [_ZN3cub18CUB_300001_SM_10006detail6reduce28DeviceReduceSingleTileKernelINS2_10policy_hubIdyN4cuda3__47maximumIdEEE10Policy1000EPdSB_iS8_ddNS5_3std3__410__identityEEEvT0_T1_T2_T3_T4_T6__param_0];
	ld.param.u64 	%rd16, [_ZN3cub18CUB_300001_SM_10006detail6reduce28DeviceReduceSingleTileKernelINS2_10policy_hubIdyN4cuda3__47maximumIdEEE10Policy1000EPdSB_iS8_ddNS5_3std3__410__identityEEEvT0_T1_T2_T3_T4_T6__param_1];
	ld.param.u32 	%r68, [_ZN3cub18CUB_300001_SM_10006detail6reduce28DeviceReduceSingleTileKernelINS2_10policy_hubIdyN4cuda3__47maximumIdEEE10Policy1000EPdSB_iS8_ddNS5_3std3__410__identityEEEvT0_T1_T2_T3_T4_T6__param_2];
	ld.param.f64 	%fd58, [_ZN3cub18CUB_300001_SM_10006detail6reduce28DeviceReduceSingleTileKernelINS2_10policy_hubIdyN4cuda3__47maximumIdEEE10Policy1000EPdSB_iS8_ddNS5_3std3__410__identityEEEvT0_T1_T2_T3_T4_T6__param_4];
	cvta.to.global.u64 	%rd1, %rd16;
	setp.ne.s32 	%p1, %r68, 0;
	@%p1 bra 	$L__BB9_3;
	mov.u32 	%r445, %tid.x;
	setp.ne.s32 	%p219, %r445, 0;
	@%p219 bra 	$L__BB9_74;
	st.global.f64 	[%rd1], %fd58;
	bra.uni 	$L__BB9_74;
$L__BB9_3:
	and.b64  	%rd17, %rd15, 31;
	setp.ne.s64 	%p2, %rd17, 0;
	@%p2 bra 	$L__BB9_38;
	setp.gt.s32 	%p110, %r68, 2047;
	@%p110 bra 	$L__BB9_22;
	mov.u32 	%r1, %tid.x;
	setp.ge.s32 	%p159, %r1, %r68;
	mov.f64 	%fd359, 0d0000000000000000;
	mov.u32 	%r449, %r1;
	@%p159 bra 	$L__BB9_7;
	mul.wide.u32 	%rd169, %r1, 8;
	add.s64 	%rd168, %rd15, %rd169;
	// begin inline asm
	ld.global.nc.u64 %rd167, [%rd168];
	// end inline asm
	mov.b64 	%fd359, %rd167;
	add.s32 	%r449, %r1, 256;
$L__BB9_7:
	setp.ge.s32 	%p160, %r449, %r68;
	@%p160 bra 	$L__BB9_13;
	not.b32 	%r321, %r449;
	add.s32 	%r4, %r68, %r321;
	and.b32  	%r322, %r4, 768;
	setp.eq.s32 	%p161, %r322, 768;
	@%p161 bra 	$L__BB9_11;
	mul.wide.u32 	%rd170, %r449, 8;
	add.s64 	%rd202, %rd15, %rd170;
	shr.u32 	%r323, %r4, 8;
	add.s32 	%r324, %r323, 1;
	and.b32  	%r325, %r324, 3;
	neg.s32 	%r447, %r325;
$L__BB9_10:
	.pragma "nounroll";
	// begin inline asm
	ld.global.nc.u64 %rd171, [%rd202];
	// end inline asm
	mov.b64 	%fd272, %rd171;
	setp.lt.f64 	%p162, %fd359, %fd272;
	selp.f64 	%fd359, %fd272, %fd359, %p162;
	add.s32 	%r449, %r449, 256;
	add.s64 	%rd202, %rd202, 2048;
	add.s32 	%r447, %r447, 1;
	setp.ne.s32 	%p163, %r447, 0;
	@%p163 bra 	$L__BB9_10;
$L__BB9_11:
	setp.lt.u32 	%p164, %r4, 768;
	@%p164 bra 	$L__BB9_13;
$L__BB9_12:
	mul.wide.s32 	%rd181, %r449, 8;
	add.s64 	%rd174, %rd15, %rd181;
	// begin inline asm
	ld.global.nc.u64 %rd173, [%rd174];
	// end inline asm
	mov.b64 	%fd273, %rd173;
	setp.lt.f64 	%p165, %fd359, %fd273;
	selp.f64 	%fd274, %fd273, %fd359, %p165;
	add.s64 	%rd176, %rd174, 2048;
	// begin inline asm
	ld.global.nc.u64 %rd175, [%rd176];
	// end inline asm
	mov.b64 	%fd275, %rd175;
	setp.lt.f64 	%p166, %fd274, %fd275;
	selp.f64 	%fd276, %fd275, %fd274, %p166;
	add.s64 	%rd178, %rd174, 4096;
	// begin inline asm
	ld.global.nc.u64 %rd177, [%rd178];
	// end inline asm
	mov.b64 	%fd277, %rd177;
	setp.lt.f64 	%p167, %fd276, %fd277;
	selp.f64 	%fd278, %fd277, %fd276, %p167;
	add.s64 	%rd180, %rd174, 6144;
	// begin inline asm
	ld.global.nc.u64 %rd179, [%rd180];
	// end inline asm
	mov.b64 	%fd279, %rd179;
	setp.lt.f64 	%p168, %fd278, %fd279;
	selp.f64 	%fd359, %fd279, %fd278, %p168;
	add.s32 	%r449, %r449, 1024;
	setp.lt.s32 	%p169, %r449, %r68;
	@%p169 bra 	$L__BB9_12;
$L__BB9_13:
	setp.lt.s32 	%p170, %r68, 256;
	@%p170 bra 	$L__BB9_18;
	// begin inline asm
	mov.u32 %r389, %laneid;
	// end inline asm
	mov.b64 	%rd192, %fd359;
	mov.b64 	{%r391, %r396}, %rd192;
	mov.b32 	%r397, 1;
	mov.b32 	%r438, 31;
	mov.b32 	%r439, -1;
	// begin inline asm
	shfl.sync.down.b32 %r390, %r391, %r397, %r438, %r439;
	// end inline asm
	// begin inline asm
	shfl.sync.down.b32 %r395, %r396, %r397, %r438, %r439;
	// end inline asm
	mov.b64 	%rd193, {%r390, %r395};
	mov.b64 	%fd327, %rd193;
	setp.gt.s32 	%p198, %r389, 30;
	setp.lt.f64 	%p199, %fd359, %fd327;
	selp.f64 	%fd328, %fd327, %fd359, %p199;
	selp.f64 	%fd329, %fd359, %fd328, %p198;
	mov.b64 	%rd194, %fd329;
	mov.b64 	{%r401, %r406}, %rd194;
	mov.b32 	%r407, 2;
	// begin inline asm
	shfl.sync.down.b32 %r400, %r401, %r407, %r438, %r439;
	// end inline asm
	// begin inline asm
	shfl.sync.down.b32 %r405, %r406, %r407, %r438, %r439;
	// end inline asm
	mov.b64 	%rd195, {%r400, %r405};
	mov.b64 	%fd330, %rd195;
	setp.gt.s32 	%p200, %r389, 29;
	setp.lt.f64 	%p201, %fd329, %fd330;
	selp.f64 	%fd331, %fd330, %fd329, %p201;
	selp.f64 	%fd332, %fd329, %fd331, %p200;
	mov.b64 	%rd196, %fd332;
	mov.b64 	{%r411, %r416}, %rd196;
	mov.b32 	%r417, 4;
	// begin inline asm
	shfl.sync.down.b32 %r410, %r411, %r417, %r438, %r439;
	// end inline asm
	// begin inline asm
	shfl.sync.down.b32 %r415, %r416, %r417, %r438, %r439;
	// end inline asm
	mov.b64 	%rd197, {%r410, %r415};
	mov.b64 	%fd333, %rd197;
	setp.gt.s32 	%p202, %r389, 27;
	setp.lt.f64 	%p203, %fd332, %fd333;
	selp.f64 	%fd334, %fd333, %fd332, %p203;
	selp.f64 	%fd335, %fd332, %fd334, %p202;
	mov.b64 	%rd198, %fd335;
	mov.b64 	{%r421, %r426}, %rd198;
	mov.b32 	%r427, 8;
	// begin inline asm
	shfl.sync.down.b32 %r420, %r421, %r427, %r438, %r439;
	// end inline asm
	// begin inline asm
	shfl.sync.down.b32 %r425, %r426, %r427, %r438, %r439;
	// end inline asm
	mov.b64 	%rd199, {%r420, %r425};
	mov.b64 	%fd336, %rd199;
	setp.gt.s32 	%p204, %r389, 23;
	setp.lt.f64 	%p205, %fd335, %fd336;
	selp.f64 	%fd337, %fd336, %fd335, %p205;
	selp.f64 	%fd338, %fd335, %fd337, %p204;
	mov.b64 	%rd200, %fd338;
	mov.b64 	{%r431, %r436}, %rd200;
	mov.b32 	%r437, 16;
	// begin inline asm
	shfl.sync.down.b32 %r430, %r431, %r437, %r438, %r439;
	// end inline asm
	// begin inline asm
	shfl.sync.down.b32 %r435, %r436, %r437, %r438, %r439;
	// end inline asm
	mov.b64 	%rd201, {%r430, %r435};
	mov.b64 	%fd339, %rd201;
	setp.gt.s32 	%p206, %r389, 15;
	setp.lt.f64 	%p207, %fd338, %fd339;
	selp.f64 	%fd10, %fd339, %fd338, %p207;
	selp.f64 	%fd380, %fd338, %fd10, %p206;
	setp.ne.s32 	%p208, %r389, 0;
	@%p208 bra 	$L__BB9_16;
	shr.u32 	%r440, %r1, 2;
	and.b32  	%r441, %r440, 248;
	mov.u32 	%r442, _ZZN3cub18CUB_300001_SM_10006detail6reduce28DeviceReduceSingleTileKernelINS2_10policy_hubIdyN4cuda3__47maximumIdEEE10Policy1000EPdSB_iS8_ddNS5_3std3__410__identityEEEvT0_T1_T2_T3_T4_T6_E12temp_storage;
	add.s32 	%r443, %r442, %r441;
	st.shared.f64 	[%r443+8], %fd10;
$L__BB9_16:
	bar.sync 	0;
	setp.ne.s32 	%p209, %r1, 0;
	@%p209 bra 	$L__BB9_72;
	ld.shared.f64 	%fd340, [_ZZN3cub18CUB_300001_SM_10006detail6reduce28DeviceReduceSingleTileKernelINS2_10policy_hubIdyN4cuda3__47maximumIdEEE10Policy1000EPdSB_iS8_ddNS5_3std3__410__identityEEEvT0_T1_T2_T3_T4_T6_E12temp_storage+16];
	setp.lt.f64 	%p210, %fd380, %fd340;
	selp.f64 	%fd341, %fd340, %fd380, %p210;
	ld.shared.f64 	%fd342, [_ZZN3cub18CUB_300001_SM_10006detail6reduce28DeviceReduceSingleTileKernelINS2_10policy_hubIdyN4cuda3__47maximumIdEEE10Policy1000EPdSB_iS8_ddNS5_3std3__410__identityEEEvT0_T1_T2_T3_T4_T6_E12temp_storage+24];
	setp.lt.f64 	%p211, %fd341, %fd342;
	selp.f64 	%fd343, %fd342, %fd341, %p211;
	ld.shared.f64 	%fd344, [_ZZN3cub18CUB_300001_SM_10006detail6reduce28DeviceReduceSingleTileKernelINS2_10policy_hubIdyN4cuda3__47maximumIdEEE10Policy1000EPdSB_iS8_ddNS5_3std3__410__identityEEEvT0_T1_T2_T3_T4_T6_E12temp_storage+32];
	setp.lt.f64 	%p212, %fd343, %fd344;
	selp.f64 	%fd345, %fd344, %fd343, %p212;
	ld.shared.f64 	%fd346, [_ZZN3cub18CUB_300001_SM_10006detail6reduce28DeviceReduceSingleTileKernelINS2_10policy_hubIdyN4cuda3__47maximumIdEEE10Policy1000EPdSB_iS8_ddNS5_3std3__410__identityEEEvT0_T1_T2_T3_T4_T6_E12temp_storage+40];
	setp.lt.f64 	%p213, %fd345, %fd346;
	selp.f64 	%fd347, %fd346, %fd345, %p213;
	ld.shared.f64 	%fd348, [_ZZN3cub18CUB_300001_SM_10006detail6reduce28DeviceReduceSingleTileKernelINS2_10policy_hubIdyN4cuda3__47maximumIdEEE10Policy1000EPdSB_iS8_ddNS5_3std3__410__identityEEEvT0_T1_T2_T3_T4_T6_E12temp_storage+48];
	setp.lt.f64 	%p214, %fd347, %fd348;
	selp.f64 	%fd349, %fd348, %fd347, %p214;
	ld.shared.f64 	%fd350, [_ZZN3cub18CUB_300001_SM_10006detail6reduce28DeviceReduceSingleTileKernelINS2_10policy_hubIdyN4cuda3__47maximumIdEEE10Policy1000EPdSB_iS8_ddNS5_3std3__410__identityEEEvT0_T1_T2_T3_T4_T6_E12temp_storage+56];
	setp.lt.f64 	%p215, %fd349, %fd350;
	selp.f64 	%fd351, %fd350, %fd349, %p215;
	ld.shared.f64 	%fd352, [_ZZN3cub18CUB_300001_SM_10006detail6reduce28DeviceReduceSingleTileKernelINS2_10policy_hubIdyN4cuda3__47maximumIdEEE10Policy1000EPdSB_iS8_ddNS5_3std3__410__identityEEEvT0_T1_T2_T3_T4_T6_E12temp_storage+64];
	setp.lt.f64 	%p216, %fd351, %fd352;
	selp.f64 	%fd380, %fd352, %fd351, %p216;
	bra.uni 	$L__BB9_72;
$L__BB9_18:
	// begin inline asm
	mov.u32 %r326, %laneid;
	// end inline asm
	and.b32  	%r377, %r1, 992;
	add.s32 	%r378, %r377, 32;
	setp.gt.s32 	%p171, %r378, %r68;
	not.b32 	%r379, %r377;
	add.s32 	%r380, %r68, %r379;
	selp.b32 	%r375, %r380, 31, %p171;
	mov.b64 	%rd182, %fd359;
	mov.b64 	{%r328, %r333}, %rd182;
	mov.b32 	%r334, 1;
	mov.b32 	%r376, -1;
	// begin inline asm
	shfl.sync.down.b32 %r327, %r328, %r334, %r375, %r376;
	// end inline asm
	// begin inline asm
	shfl.sync.down.b32 %r332, %r333, %r334, %r375, %r376;
	// end inline asm
	mov.b64 	%rd183, {%r327, %r332};
	mov.b64 	%fd280, %rd183;
	setp.lt.s32 	%p172, %r326, %r375;
	setp.lt.f64 	%p173, %fd359, %fd280;
	selp.f64 	%fd281, %fd280, %fd359, %p173;
	selp.f64 	%fd282, %fd281, %fd359, %p172;
	mov.b64 	%rd184, %fd282;
	mov.b64 	{%r338, %r343}, %rd184;
	mov.b32 	%r344, 2;
	// begin inline asm
	shfl.sync.down.b32 %r337, %r338, %r344, %r375, %r376;
	// end inline asm
	// begin inline asm
	shfl.sync.down.b32 %r342, %r343, %r344, %r375, %r376;
	// end inline asm
	mov.b64 	%rd185, {%r337, %r342};
	mov.b64 	%fd283, %rd185;
	add.s32 	%r381, %r326, 2;
	setp.gt.s32 	%p174, %r381, %r375;
	setp.lt.f64 	%p175, %fd282, %fd283;
	selp.f64 	%fd284, %fd283, %fd282, %p175;
	selp.f64 	%fd285, %fd282, %fd284, %p174;
	mov.b64 	%rd186, %fd285;
	mov.b64 	{%r348, %r353}, %rd186;
	mov.b32 	%r354, 4;
	// begin inline asm
	shfl.sync.down.b32 %r347, %r348, %r354, %r375, %r376;
	// end inline asm
	// begin inline asm
	shfl.sync.down.b32 %r352, %r353, %r354, %r375, %r376;
	// end inline asm
	mov.b64 	%rd187, {%r347, %r352};
	mov.b64 	%fd286, %rd187;
	add.s32 	%r382, %r326, 4;
	setp.gt.s32 	%p176, %r382, %r375;
	setp.lt.f64 	%p177, %fd285, %fd286;
	selp.f64 	%fd287, %fd286, %fd285, %p177;
	selp.f64 	%fd288, %fd285, %fd287, %p176;
	mov.b64 	%rd188, %fd288;
	mov.b64 	{%r358, %r363}, %rd188;
	mov.b32 	%r364, 8;
	// begin inline asm
	shfl.sync.down.b32 %r357, %r358, %r364, %r375, %r376;
	// end inline asm
	// begin inline asm
	shfl.sync.down.b32 %r362, %r363, %r364, %r375, %r376;
	// end inline asm
	mov.b64 	%rd189, {%r357, %r362};
	mov.b64 	%fd289, %rd189;
	add.s32 	%r383, %r326, 8;
	setp.gt.s32 	%p178, %r383, %r375;
	setp.lt.f64 	%p179, %fd288, %fd289;
	selp.f64 	%fd290, %fd289, %fd288, %p179;
	selp.f64 	%fd291, %fd288, %fd290, %p178;
	mov.b64 	%rd190, %fd291;
	mov.b64 	{%r368, %r373}, %rd190;
	mov.b32 	%r374, 16;
	// begin inline asm
	shfl.sync.down.b32 %r367, %r368, %r374, %r375, %r376;
	// end inline asm
	// begin inline asm
	shfl.sync.down.b32 %r372, %r373, %r374, %r375, %r376;
	// end inline asm
	mov.b64 	%rd191, {%r367, %r372};
	mov.b64 	%fd292, %rd191;
	add.s32 	%r384, %r326, 16;
	setp.gt.s32 	%p180, %r384, %r375;
	setp.lt.f64 	%p181, %fd291, %fd292;
	selp.f64 	%fd293, %fd292, %fd291, %p181;
	selp.f64 	%fd380, %fd291, %fd293, %p180;
	setp.ne.s32 	%p182, %r326, 0;
	@%p182 bra 	$L__BB9_20;
	shr.u32 	%r385, %r1, 2;
	and.b32  	%r386, %r385, 248;
	mov.u32 	%r387, _ZZN3cub18CUB_300001_SM_10006detail6reduce28DeviceReduceSingleTileKernelINS2_10policy_hubIdyN4cuda3__47maximumIdEEE10Policy1000EPdSB_iS8_ddNS5_3std3__410__identityEEEvT0_T1_T2_T3_T4_T6_E12temp_storage;
	add.s32 	%r388, %r387, %r386;
	st.shared.f64 	[%r388+8], %fd380;
$L__BB9_20:
	bar.sync 	0;
	setp.ne.s32 	%p183, %r1, 0;
	@%p183 bra 	$L__BB9_72;
	setp.gt.s32 	%p184, %r68, 32;
	ld.shared.f64 	%fd294, [_ZZN3cub18CUB_300001_SM_10006detail6reduce28DeviceReduceSingleTileKernelINS2_10policy_hubIdyN4cuda3__47maximumIdEEE10Policy1000EPdSB_iS8_ddNS5_3std3__410__identityEEEvT0_T1_T2_T3_T4_T6_E12temp_storage+16];
	setp.lt.f64 	%p185, %fd380, %fd294;
	selp.f64 	%fd296, %fd294, %fd380, %p185;
	selp.f64 	%fd297, %fd296, %fd380, %p184;
	setp.gt.s32 	%p186, %r68, 64;
	ld.shared.f64 	%fd299, [_ZZN3cub18CUB_300001_SM_10006detail6reduce28DeviceReduceSingleTileKernelINS2_10policy_hubIdyN4cuda3__47maximumIdEEE10Policy1000EPdSB_iS8_ddNS5_3std3__410__identityEEEvT0_T1_T2_T3_T4_T6_E12temp_storage+24];
	setp.lt.f64 	%p187, %fd297, %fd299;
	selp.f64 	%fd301, %fd299, %fd297, %p187;
	selp.f64 	%fd302, %fd301, %fd297, %p186;
	setp.gt.s32 	%p188, %r68, 96;
	ld.shared.f64 	%fd304, [_ZZN3cub18CUB_300001_SM_10006detail6reduce28DeviceReduceSingleTileKernelINS2_10policy_hubIdyN4cuda3__47maximumIdEEE10Policy1000EPdSB_iS8_ddNS5_3std3__410__identityEEEvT0_T1_T2_T3_T4_T6_E12temp_storage+32];
	setp.lt.f64 	%p189, %fd302, %fd304;
	selp.f64 	%fd306, %fd304, %fd302, %p189;
	selp.f64 	%fd307, %fd306, %fd302, %p188;
	setp.gt.s32 	%p190, %r68, 128;
	ld.shared.f64 	%fd309, [_ZZN3cub18CUB_300001_SM_10006detail6reduce28DeviceReduceSingleTileKernelINS2_10policy_hubIdyN4cuda3__47maximumIdEEE10Policy1000EPdSB_iS8_ddNS5_3std3__410__identityEEEvT0_T1_T2_T3_T4_T6_E12temp_storage+40];
	setp.lt.f64 	%p191, %fd307, %fd309;
	selp.f64 	%fd311, %fd309, %fd307, %p191;
	selp.f64 	%fd312, %fd311, %fd307, %p190;
	setp.gt.s32 	%p192, %r68, 160;
	ld.shared.f64 	%fd314, [_ZZN3cub18CUB_300001_SM_10006detail6reduce28DeviceReduceSingleTileKernelINS2_10policy_hubIdyN4cuda3__47maximumIdEEE10Policy1000EPdSB_iS8_ddNS5_3std3__410__identityEEEvT0_T1_T2_T3_T4_T6_E12temp_storage+48];
	setp.lt.f64 	%p193, %fd312, %fd314;
	selp.f64 	%fd316, %fd314, %fd312, %p193;
	selp.f64 	%fd317, %fd316, %fd312, %p192;
	setp.gt.s32 	%p194, %r68, 192;
	ld.shared.f64 	%fd319, [_ZZN3cub18CUB_300001_SM_10006detail6reduce28DeviceReduceSingleTileKernelINS2_10policy_hubIdyN4cuda3__47maximumIdEEE10Policy1000EPdSB_iS8_ddNS5_3std3__410__identityEEEvT0_T1_T2_T3_T4_T6_E12temp_storage+56];
	setp.lt.f64 	%p195, %fd317, %fd319;
	selp.f64 	%fd321, %fd319, %fd317, %p195;
	selp.f64 	%fd322, %fd321, %fd317, %p194;
	setp.gt.s32 	%p196, %r68, 224;
	ld.shared.f64 	%fd324, [_ZZN3cub18CUB_300001_SM_10006detail6reduce28DeviceReduceSingleTileKernelINS2_10policy_hubIdyN4cuda3__47maximumIdEEE10Policy1000EPdSB_iS8_ddNS5_3std3__410__identityEEEvT0_T1_T2_T3_T4_T6_E12temp_storage+64];
	setp.lt.f64 	%p197, %fd322, %fd324;
	selp.f64 	%fd326, %fd324, %fd322, %p197;
	selp.f64 	%fd380, %fd326, %fd322, %p196;
	bra.uni 	$L__BB9_72;
$L__BB9_22:
	mov.u32 	%r13, %tid.x;
	shl.b32 	%r14, %r13, 2;
	mul.wide.u32 	%rd126, %r14, 8;
	add.s64 	%rd116, %rd15, %rd126;
	// begin inline asm
	ld.global.nc.v2.u64 {%rd114, %rd115}, [%rd116];
	// end inline asm
	add.s64 	%rd119, %rd116, 16;
	// begin inline asm
	ld.global.nc.v2.u64 {%rd117, %rd118}, [%rd119];
	// end inline asm
	mov.b64 	%fd206, %rd114;
	mov.b64 	%fd207, %rd115;
	mov.b64 	%fd208, %rd117;
	mov.b64 	%fd209, %rd118;
	add.s64 	%rd122, %rd116, 8192;
	// begin inline asm
	ld.global.nc.v2.u64 {%rd120, %rd121}, [%rd122];
	// end inline asm
	add.s64 	%rd125, %rd116, 8208;
	// begin inline asm
	ld.global.nc.v2.u64 {%rd123, %rd124}, [%rd125];
	// end inline asm
	mov.b64 	%fd210, %rd120;
	mov.b64 	%fd211, %rd121;
	mov.b64 	%fd212, %rd123;
	mov.b64 	%fd213, %rd124;
	setp.lt.f64 	%p111, %fd206, %fd207;
	selp.f64 	%fd214, %fd207, %fd206, %p111;
	setp.lt.f64 	%p112, %fd214, %fd208;
	selp.f64 	%fd215, %fd208, %fd214, %p112;
	setp.lt.f64 	%p113, %fd215, %fd209;
	selp.f64 	%fd216, %fd209, %fd215, %p113;
	setp.lt.f64 	%p114, %fd216, %fd210;
	selp.f64 	%fd217, %fd210, %fd216, %p114;
	setp.lt.f64 	%p115, %fd217, %fd211;
	selp.f64 	%fd218, %fd211, %fd217, %p115;
	setp.lt.f64 	%p116, %fd218, %fd212;
	selp.f64 	%fd219, %fd212, %fd218, %p116;
	setp.lt.f64 	%p117, %fd219, %fd213;
	selp.f64 	%fd366, %fd213, %fd219, %p117;
	setp.lt.u32 	%p118, %r68, 4096;
	mov.b32 	%r452, 2048;
	@%p118 bra 	$L__BB9_26;
	add.s32 	%r15, %r68, -2048;
	mov.b32 	%r452, 2048;
$L__BB9_24:
	add.s32 	%r258, %r452, %r14;
	mul.wide.u32 	%rd139, %r258, 8;
	add.s64 	%rd129, %rd15, %rd139;
	// begin inline asm
	ld.global.nc.v2.u64 {%rd127, %rd128}, [%rd129];
	// end inline asm
	add.s64 	%rd132, %rd129, 16;
	// begin inline asm
	ld.global.nc.v2.u64 {%rd130, %rd131}, [%rd132];
	// end inline asm
	mov.b64 	%fd220, %rd127;
	mov.b64 	%fd221, %rd128;
	mov.b64 	%fd222, %rd130;
	mov.b64 	%fd223, %rd131;
	add.s64 	%rd135, %rd129, 8192;
	// begin inline asm
	ld.global.nc.v2.u64 {%rd133, %rd134}, [%rd135];
	// end inline asm
	add.s64 	%rd138, %rd129, 8208;
	// begin inline asm
	ld.global.nc.v2.u64 {%rd136, %rd137}, [%rd138];
	// end inline asm
	mov.b64 	%fd224, %rd133;
	mov.b64 	%fd225, %rd134;
	mov.b64 	%fd226, %rd136;
	mov.b64 	%fd227, %rd137;
	setp.lt.f64 	%p119, %fd366, %fd220;
	selp.f64 	%fd228, %fd220, %fd366, %p119;
	setp.lt.f64 	%p120, %fd228, %fd221;
	selp.f64 	%fd229, %fd221, %fd228, %p120;
	setp.lt.f64 	%p121, %fd229, %fd222;
	selp.f64 	%fd230, %fd222, %fd229, %p121;
	setp.lt.f64 	%p122, %fd230, %fd223;
	selp.f64 	%fd231, %fd223, %fd230, %p122;
	setp.lt.f64 	%p123, %fd231, %fd224;
	selp.f64 	%fd232, %fd224, %fd231, %p123;
	setp.lt.f64 	%p124, %fd232, %fd225;
	selp.f64 	%fd233, %fd225, %fd232, %p124;
	setp.lt.f64 	%p125, %fd233, %fd226;
	selp.f64 	%fd234, %fd226, %fd233, %p125;
	setp.lt.f64 	%p126, %fd234, %fd227;
	selp.f64 	%fd366, %fd227, %fd234, %p126;
	sub.s32 	%r259, %r68, %r452;
	setp.lt.s32 	%p127, %r259, 2048;
	@%p127 bra 	$L__BB9_34;
	add.s32 	%r452, %r452, 2048;
	setp.le.s32 	%p128, %r452, %r15;
	@%p128 bra 	$L__BB9_24;
$L__BB9_26:
	setp.le.s32 	%p129, %r68, %r452;
	@%p129 bra 	$L__BB9_34;
	sub.s32 	%r19, %r68, %r452;
	setp.ge.s32 	%p130, %r13, %r19;
	@%p130 bra 	$L__BB9_34;
	not.b32 	%r260, %r13;
	add.s32 	%r261, %r68, %r260;
	sub.s32 	%r20, %r261, %r452;
	and.b32  	%r262, %r20, 768;
	setp.eq.s32 	%p131, %r262, 768;
	mov.u32 	%r456, %r13;
	@%p131 bra 	$L__BB9_31;
	add.s32 	%r454, %r13, %r452;
	shr.u32 	%r263, %r20, 8;
	add.s32 	%r264, %r263, 1;
	and.b32  	%r265, %r264, 3;
	neg.s32 	%r453, %r265;
	mov.u32 	%r456, %r13;
$L__BB9_30:
	.pragma "nounroll";
	mul.wide.u32 	%rd142, %r454, 8;
	add.s64 	%rd141, %rd15, %rd142;
	// begin inline asm
	ld.global.nc.u64 %rd140, [%rd141];
	// end inline asm
	mov.b64 	%fd236, %rd140;
	setp.lt.f64 	%p132, %fd366, %fd236;
	selp.f64 	%fd366, %fd236, %fd366, %p132;
	add.s32 	%r456, %r456, 256;
	add.s32 	%r454, %r454, 256;
	add.s32 	%r453, %r453, 1;
	setp.ne.s32 	%p133, %r453, 0;
	@%p133 bra 	$L__BB9_30;
$L__BB9_31:
	setp.lt.u32 	%p134, %r20, 768;
	@%p134 bra 	$L__BB9_34;
	cvt.u64.u32 	%rd143, %r456;
	cvt.u64.u32 	%rd144, %r452;
	add.s64 	%rd145, %rd143, %rd144;
	shl.b64 	%rd146, %rd145, 3;
	add.s64 	%rd147, %rd146, %rd15;
	add.s64 	%rd203, %rd147, 4096;
	add.s32 	%r457, %r456, %r452;
$L__BB9_33:
	mul.wide.u32 	%rd156, %r457, 8;
	add.s64 	%rd149, %rd15, %rd156;
	// begin inline asm
	ld.global.nc.u64 %rd148, [%rd149];
	// end inline asm
	mov.b64 	%fd237, %rd148;
	setp.lt.f64 	%p135, %fd366, %fd237;
	selp.f64 	%fd238, %fd237, %fd366, %p135;
	add.s64 	%rd151, %rd203, -2048;
	// begin inline asm
	ld.global.nc.u64 %rd150, [%rd151];
	// end inline asm
	mov.b64 	%fd239, %rd150;
	setp.lt.f64 	%p136, %fd238, %fd239;
	selp.f64 	%fd240, %fd239, %fd238, %p136;
	// begin inline asm
	ld.global.nc.u64 %rd152, [%rd203];
	// end inline asm
	mov.b64 	%fd241, %rd152;
	setp.lt.f64 	%p137, %fd240, %fd241;
	selp.f64 	%fd242, %fd241, %fd240, %p137;
	add.s64 	%rd155, %rd203, 2048;
	// begin inline asm
	ld.global.nc.u64 %rd154, [%rd155];
	// end inline asm
	mov.b64 	%fd243, %rd154;
	setp.lt.f64 	%p138, %fd242, %fd243;
	selp.f64 	%fd366, %fd243, %fd242, %p138;
	add.s32 	%r456, %r456, 1024;
	add.s64 	%rd203, %rd203, 8192;
	add.s32 	%r457, %r457, 1024;
	setp.lt.s32 	%p139, %r456, %r19;
	@%p139 bra 	$L__BB9_33;
$L__BB9_34:
	// begin inline asm
	mov.u32 %r266, %laneid;
	// end inline asm
	mov.b64 	%rd157, %fd366;
	mov.b64 	{%r268, %r273}, %rd157;
	mov.b32 	%r274, 1;
	mov.b32 	%r315, 31;
	mov.b32 	%r316, -1;
	// begin inline asm
	shfl.sync.down.b32 %r267, %r268, %r274, %r315, %r316;
	// end inline asm
	// begin inline asm
	shfl.sync.down.b32 %r272, %r273, %r274, %r315, %r316;
	// end inline asm
	mov.b64 	%rd158, {%r267, %r272};
	mov.b64 	%fd244, %rd158;
	setp.gt.s32 	%p140, %r266, 30;
	setp.lt.f64 	%p141, %fd366, %fd244;
	selp.f64 	%fd245, %fd244, %fd366, %p141;
	selp.f64 	%fd246, %fd366, %fd245, %p140;
	mov.b64 	%rd159, %fd246;
	mov.b64 	{%r278, %r283}, %rd159;
	mov.b32 	%r284, 2;
	// begin inline asm
	shfl.sync.down.b32 %r277, %r278, %r284, %r315, %r316;
	// end inline asm
	// begin inline asm
	shfl.sync.down.b32 %r282, %r283, %r284, %r315, %r316;
	// end inline asm
	mov.b64 	%rd160, {%r277, %r282};
	mov.b64 	%fd247, %rd160;
	setp.gt.s32 	%p142, %r266, 29;
	setp.lt.f64 	%p143, %fd246, %fd247;
	selp.f64 	%fd248, %fd247, %fd246, %p143;
	selp.f64 	%fd249, %fd246, %fd248, %p142;
	mov.b64 	%rd161, %fd249;
	mov.b64 	{%r288, %r293}, %rd161;
	mov.b32 	%r294, 4;
	// begin inline asm
	shfl.sync.down.b32 %r287, %r288, %r294, %r315, %r316;
	// end inline asm
	// begin inline asm
	shfl.sync.down.b32 %r292, %r293, %r294, %r315, %r316;
	// end inline asm
	mov.b64 	%rd162, {%r287, %r292};
	mov.b64 	%fd250, %rd162;
	setp.gt.s32 	%p144, %r266, 27;
	setp.lt.f64 	%p145, %fd249, %fd250;
	selp.f64 	%fd251, %fd250, %fd249, %p145;
	selp.f64 	%fd252, %fd249, %fd251, %p144;
	mov.b64 	%rd163, %fd252;
	mov.b64 	{%r298, %r303}, %rd163;
	mov.b32 	%r304, 8;
	// begin inline asm
	shfl.sync.down.b32 %r297, %r298, %r304, %r315, %r316;
	// end inline asm
	// begin inline asm
	shfl.sync.down.b32 %r302, %r303, %r304, %r315, %r316;
	// end inline asm
	mov.b64 	%rd164, {%r297, %r302};
	mov.b64 	%fd253, %rd164;
	setp.gt.s32 	%p146, %r266, 23;
	setp.lt.f64 	%p147, %fd252, %fd253;
	selp.f64 	%fd254, %fd253, %fd252, %p147;
	selp.f64 	%fd255, %fd252, %fd254, %p146;
	mov.b64 	%rd165, %fd255;
	mov.b64 	{%r308, %r313}, %rd165;
	mov.b32 	%r314, 16;
	// begin inline asm
	shfl.sync.down.b32 %r307, %r308, %r314, %r315, %r316;
	// end inline asm
	// begin inline asm
	shfl.sync.down.b32 %r312, %r313, %r314, %r315, %r316;
	// end inline asm
	mov.b64 	%rd166, {%r307, %r312};
	mov.b64 	%fd256, %rd166;
	setp.gt.s32 	%p148, %r266, 15;
	setp.lt.f64 	%p149, %fd255, %fd256;
	selp.f64 	%fd26, %fd256, %fd255, %p149;
	selp.f64 	%fd380, %fd255, %fd26, %p148;
	setp.ne.s32 	%p150, %r266, 0;
	@%p150 bra 	$L__BB9_36;
	shr.u32 	%r317, %r13, 2;
	and.b32  	%r318, %r317, 248;
	mov.u32 	%r319, _ZZN3cub18CUB_300001_SM_10006detail6reduce28DeviceReduceSingleTileKernelINS2_10policy_hubIdyN4cuda3__47maximumIdEEE10Policy1000EPdSB_iS8_ddNS5_3std3__410__identityEEEvT0_T1_T2_T3_T4_T6_E12temp_storage;
	add.s32 	%r320, %r319, %r318;
	st.shared.f64 	[%r320+8], %fd26;
$L__BB9_36:
	bar.sync 	0;
	setp.ne.s32 	%p151, %r13, 0;
	@%p151 bra 	$L__BB9_72;
	ld.shared.f64 	%fd257, [_ZZN3cub18CUB_300001_SM_10006detail6reduce28DeviceReduceSingleTileKernelINS2_10policy_hubIdyN4cuda3__47maximumIdEEE10Policy1000EPdSB_iS8_ddNS5_3std3__410__identityEEEvT0_T1_T2_T3_T4_T6_E12temp_storage+16];
	setp.lt.f64 	%p152, %fd380, %fd257;
	selp.f64 	%fd258, %fd257, %fd380, %p152;
	ld.shared.f64 	%fd259, [_ZZN3cub18CUB_300001_SM_10006detail6reduce28DeviceReduceSingleTileKernelINS2_10policy_hubIdyN4cuda3__47maximumIdEEE10Policy1000EPdSB_iS8_ddNS5_3std3__410__identityEEEvT0_T1_T2_T3_T4_T6_E12temp_storage+24];
	setp.lt.f64 	%p153, %fd258, %fd259;
	selp.f64 	%fd260, %fd259, %fd258, %p153;
	ld.shared.f64 	%fd261, [_ZZN3cub18CUB_300001_SM_10006detail6reduce28DeviceReduceSingleTileKernelINS2_10policy_hubIdyN4cuda3__47maximumIdEEE10Policy1000EPdSB_iS8_ddNS5_3std3__410__identityEEEvT0_T1_T2_T3_T4_T6_E12temp_storage+32];
	setp.lt.f64 	%p154, %fd260, %fd261;
	selp.f64 	%fd262, %fd261, %fd260, %p154;
	ld.shared.f64 	%fd263, [_ZZN3cub18CUB_300001_SM_10006detail6reduce28DeviceReduceSingleTileKernelINS2_10policy_hubIdyN4cuda3__47maximumIdEEE10Policy1000EPdSB_iS8_ddNS5_3std3__410__identityEEEvT0_T1_T2_T3_T4_T6_E12temp_storage+40];
	setp.lt.f64 	%p155, %fd262, %fd263;
	selp.f64 	%fd264, %fd263, %fd262, %p155;
	ld.shared.f64 	%fd265, [_ZZN3cub18CUB_300001_SM_10006detail6reduce28DeviceReduceSingleTileKernelINS2_10policy_hubIdyN4cuda3__47maximumIdEEE10Policy1000EPdSB_iS8_ddNS5_3std3__410__identityEEEvT0_T1_T2_T3_T4_T6_E12temp_storage+48];
	setp.lt.f64 	%p156, %fd264, %fd265;
	selp.f64 	%fd266, %fd265, %fd264, %p156;
	ld.shared.f64 	%fd267, [_ZZN3cub18CUB_300001_SM_10006detail6reduce28DeviceReduceSingleTileKernelINS2_10policy_hubIdyN4cuda3__47maximumIdEEE10Policy1000EPdSB_iS8_ddNS5_3std3__410__identityEEEvT0_T1_T2_T3_T4_T6_E12temp_storage+56];
	setp.lt.f64 	%p157, %fd266, %fd267;
	selp.f64 	%fd268, %fd267, %fd266, %p157;
	ld.shared.f64 	%fd269, [_ZZN3cub18CUB_300001_SM_10006detail6reduce28DeviceReduceSingleTileKernelINS2_10policy_hubIdyN4cuda3__47maximumIdEEE10Policy1000EPdSB_iS8_ddNS5_3std3__410__identityEEEvT0_T1_T2_T3_T4_T6_E12temp_storage+64];
	setp.lt.f64 	%p158, %fd268, %fd269;
	selp.f64 	%fd380, %fd269, %fd268, %p158;
	bra.uni 	$L__BB9_72;
$L__BB9_38:
	setp.gt.s32 	%p3, %r68, 2047;
	@%p3 bra 	$L__BB9_56;
	mov.u32 	%r35, %tid.x;
	setp.ge.s32 	%p52, %r35, %r68;
	mov.f64 	%fd372, 0d0000000000000000;
	mov.u32 	%r462, %r35;
	@%p52 bra 	$L__BB9_41;
	mul.wide.u32 	%rd81, %r35, 8;
	add.s64 	%rd80, %rd15, %rd81;
	// begin inline asm
	ld.global.nc.u64 %rd79, [%rd80];
	// end inline asm
	mov.b64 	%fd372, %rd79;
	add.s32 	%r462, %r35, 256;
$L__BB9_41:
	setp.ge.s32 	%p53, %r462, %r68;
	@%p53 bra 	$L__BB9_47;
	not.b32 	%r133, %r462;
	add.s32 	%r38, %r68, %r133;
	and.b32  	%r134, %r38, 768;
	setp.eq.s32 	%p54, %r134, 768;
	@%p54 bra 	$L__BB9_45;
	mul.wide.u32 	%rd82, %r462, 8;
	add.s64 	%rd204, %rd15, %rd82;
	shr.u32 	%r135, %r38, 8;
	add.s32 	%r136, %r135, 1;
	and.b32  	%r137, %r136, 3;
	neg.s32 	%r460, %r137;
$L__BB9_44:
	.pragma "nounroll";
	// begin inline asm
	ld.global.nc.u64 %rd83, [%rd204];
	// end inline asm
	mov.b64 	%fd125, %rd83;
	setp.lt.f64 	%p55, %fd372, %fd125;
	selp.f64 	%fd372, %fd125, %fd372, %p55;
	add.s32 	%r462, %r462, 256;
	add.s64 	%rd204, %rd204, 2048;
	add.s32 	%r460, %r460, 1;
	setp.ne.s32 	%p56, %r460, 0;
	@%p56 bra 	$L__BB9_44;
$L__BB9_45:
	setp.lt.u32 	%p57, %r38, 768;
	@%p57 bra 	$L__BB9_47;
$L__BB9_46:
	mul.wide.s32 	%rd93, %r462, 8;
	add.s64 	%rd86, %rd15, %rd93;
	// begin inline asm
	ld.global.nc.u64 %rd85, [%rd86];
	// end inline asm
	mov.b64 	%fd126, %rd85;
	setp.lt.f64 	%p58, %fd372, %fd126;
	selp.f64 	%fd127, %fd126, %fd372, %p58;
	add.s64 	%rd88, %rd86, 2048;
	// begin inline asm
	ld.global.nc.u64 %rd87, [%rd88];
	// end inline asm
	mov.b64 	%fd128, %rd87;
	setp.lt.f64 	%p59, %fd127, %fd128;
	selp.f64 	%fd129, %fd128, %fd127, %p59;
	add.s64 	%rd90, %rd86, 4096;
	// begin inline asm
	ld.global.nc.u64 %rd89, [%rd90];
	// end inline asm
	mov.b64 	%fd130, %rd89;
	setp.lt.f64 	%p60, %fd129, %fd130;
	selp.f64 	%fd131, %fd130, %fd129, %p60;
	add.s64 	%rd92, %rd86, 6144;
	// begin inline asm
	ld.global.nc.u64 %rd91, [%rd92];
	// end inline asm
	mov.b64 	%fd132, %rd91;
	setp.lt.f64 	%p61, %fd131, %fd132;
	selp.f64 	%fd372, %fd132, %fd131, %p61;
	add.s32 	%r462, %r462, 1024;
	setp.lt.s32 	%p62, %r462, %r68;
	@%p62 bra 	$L__BB9_46;
$L__BB9_47:
	setp.lt.s32 	%p63, %r68, 256;
	@%p63 bra 	$L__BB9_52;
	// begin inline asm
	mov.u32 %r201, %laneid;
	// end inline asm
	mov.b64 	%rd104, %fd372;
	mov.b64 	{%r203, %r208}, %rd104;
	mov.b32 	%r209, 1;
	mov.b32 	%r250, 31;
	mov.b32 	%r251, -1;
	// begin inline asm
	shfl.sync.down.b32 %r202, %r203, %r209, %r250, %r251;
	// end inline asm
	// begin inline asm
	shfl.sync.down.b32 %r207, %r208, %r209, %r250, %r251;
	// end inline asm
	mov.b64 	%rd105, {%r202, %r207};
	mov.b64 	%fd180, %rd105;
	setp.gt.s32 	%p91, %r201, 30;
	setp.lt.f64 	%p92, %fd372, %fd180;
	selp.f64 	%fd181, %fd180, %fd372, %p92;
	selp.f64 	%fd182, %fd372, %fd181, %p91;
	mov.b64 	%rd106, %fd182;
	mov.b64 	{%r213, %r218}, %rd106;
	mov.b32 	%r219, 2;
	// begin inline asm
	shfl.sync.down.b32 %r212, %r213, %r219, %r250, %r251;
	// end inline asm
	// begin inline asm
	shfl.sync.down.b32 %r217, %r218, %r219, %r250, %r251;
	// end inline asm
	mov.b64 	%rd107, {%r212, %r217};
	mov.b64 	%fd183, %rd107;
	setp.gt.s32 	%p93, %r201, 29;
	setp.lt.f64 	%p94, %fd182, %fd183;
	selp.f64 	%fd184, %fd183, %fd182, %p94;
	selp.f64 	%fd185, %fd182, %fd184, %p93;
	mov.b64 	%rd108, %fd185;
	mov.b64 	{%r223, %r228}, %rd108;
	mov.b32 	%r229, 4;
	// begin inline asm
	shfl.sync.down.b32 %r222, %r223, %r229, %r250, %r251;
	// end inline asm
	// begin inline asm
	shfl.sync.down.b32 %r227, %r228, %r229, %r250, %r251;
	// end inline asm
	mov.b64 	%rd109, {%r222, %r227};
	mov.b64 	%fd186, %rd109;
	setp.gt.s32 	%p95, %r201, 27;
	setp.lt.f64 	%p96, %fd185, %fd186;
	selp.f64 	%fd187, %fd186, %fd185, %p96;
	selp.f64 	%fd188, %fd185, %fd187, %p95;
	mov.b64 	%rd110, %fd188;
	mov.b64 	{%r233, %r238}, %rd110;
	mov.b32 	%r239, 8;
	// begin inline asm
	shfl.sync.down.b32 %r232, %r233, %r239, %r250, %r251;
	// end inline asm
	// begin inline asm
	shfl.sync.down.b32 %r237, %r238, %r239, %r250, %r251;
	// end inline asm
	mov.b64 	%rd111, {%r232, %r237};
	mov.b64 	%fd189, %rd111;
	setp.gt.s32 	%p97, %r201, 23;
	setp.lt.f64 	%p98, %fd188, %fd189;
	selp.f64 	%fd190, %fd189, %fd188, %p98;
	selp.f64 	%fd191, %fd188, %fd190, %p97;
	mov.b64 	%rd112, %fd191;
	mov.b64 	{%r243, %r248}, %rd112;
	mov.b32 	%r249, 16;
	// begin inline asm
	shfl.sync.down.b32 %r242, %r243, %r249, %r250, %r251;
	// end inline asm
	// begin inline asm
	shfl.sync.down.b32 %r247, %r248, %r249, %r250, %r251;
	// end inline asm
	mov.b64 	%rd113, {%r242, %r247};
	mov.b64 	%fd192, %rd113;
	setp.gt.s32 	%p99, %r201, 15;
	setp.lt.f64 	%p100, %fd191, %fd192;
	selp.f64 	%fd38, %fd192, %fd191, %p100;
	selp.f64 	%fd380, %fd191, %fd38, %p99;
	setp.ne.s32 	%p101, %r201, 0;
	@%p101 bra 	$L__BB9_50;
	shr.u32 	%r252, %r35, 2;
	and.b32  	%r253, %r252, 248;
	mov.u32 	%r254, _ZZN3cub18CUB_300001_SM_10006detail6reduce28DeviceReduceSingleTileKernelINS2_10policy_hubIdyN4cuda3__47maximumIdEEE10Policy1000EPdSB_iS8_ddNS5_3std3__410__identityEEEvT0_T1_T2_T3_T4_T6_E12temp_storage;
	add.s32 	%r255, %r254, %r253;
	st.shared.f64 	[%r255+8], %fd38;
$L__BB9_50:
	bar.sync 	0;
	setp.ne.s32 	%p102, %r35, 0;
	@%p102 bra 	$L__BB9_72;
	ld.shared.f64 	%fd193, [_ZZN3cub18CUB_300001_SM_10006detail6reduce28DeviceReduceSingleTileKernelINS2_10policy_hubIdyN4cuda3__47maximumIdEEE10Policy1000EPdSB_iS8_ddNS5_3std3__410__identityEEEvT0_T1_T2_T3_T4_T6_E12temp_storage+16];
	setp.lt.f64 	%p103, %fd380, %fd193;
	selp.f64 	%fd194, %fd193, %fd380, %p103;
	ld.shared.f64 	%fd195, [_ZZN3cub18CUB_300001_SM_10006detail6reduce28DeviceReduceSingleTileKernelINS2_10policy_hubIdyN4cuda3__47maximumIdEEE10Policy1000EPdSB_iS8_ddNS5_3std3__410__identityEEEvT0_T1_T2_T3_T4_T6_E12temp_storage+24];
	setp.lt.f64 	%p104, %fd194, %fd195;
	selp.f64 	%fd196, %fd195, %fd194, %p104;
	ld.shared.f64 	%fd197, [_ZZN3cub18CUB_300001_SM_10006detail6reduce28DeviceReduceSingleTileKernelINS2_10policy_hubIdyN4cuda3__47maximumIdEEE10Policy1000EPdSB_iS8_ddNS5_3std3__410__identityEEEvT0_T1_T2_T3_T4_T6_E12temp_storage+32];
	setp.lt.f64 	%p105, %fd196, %fd197;
	selp.f64 	%fd198, %fd197, %fd196, %p105;
	ld.shared.f64 	%fd199, [_ZZN3cub18CUB_300001_SM_10006detail6reduce28DeviceReduceSingleTileKernelINS2_10policy_hubIdyN4cuda3__47maximumIdEEE10Policy1000EPdSB_iS8_ddNS5_3std3__410__identityEEEvT0_T1_T2_T3_T4_T6_E12temp_storage+40];
	setp.lt.f64 	%p106, %fd198, %fd199;
	selp.f64 	%fd200, %fd199, %fd198, %p106;
	ld.shared.f64 	%fd201, [_ZZN3cub18CUB_300001_SM_10006detail6reduce28DeviceReduceSingleTileKernelINS2_10policy_hubIdyN4cuda3__47maximumIdEEE10Policy1000EPdSB_iS8_ddNS5_3std3__410__identityEEEvT0_T1_T2_T3_T4_T6_E12temp_storage+48];
	setp.lt.f64 	%p107, %fd200, %fd201;
	selp.f64 	%fd202, %fd201, %fd200, %p107;
	ld.shared.f64 	%fd203, [_ZZN3cub18CUB_300001_SM_10006detail6reduce28DeviceReduceSingleTileKernelINS2_10policy_hubIdyN4cuda3__47maximumIdEEE10Policy1000EPdSB_iS8_ddNS5_3std3__410__identityEEEvT0_T1_T2_T3_T4_T6_E12temp_storage+56];
	setp.lt.f64 	%p108, %fd202, %fd203;
	selp.f64 	%fd204, %fd203, %fd202, %p108;
	ld.shared.f64 	%fd205, [_ZZN3cub18CUB_300001_SM_10006detail6reduce28DeviceReduceSingleTileKernelINS2_10policy_hubIdyN4cuda3__47maximumIdEEE10Policy1000EPdSB_iS8_ddNS5_3std3__410__identityEEEvT0_T1_T2_T3_T4_T6_E12temp_storage+64];
	setp.lt.f64 	%p109, %fd204, %fd205;
	selp.f64 	%fd380, %fd205, %fd204, %p109;
	bra.uni 	$L__BB9_72;
$L__BB9_52:
	// begin inline asm
	mov.u32 %r138, %laneid;
	// end inline asm
	and.b32  	%r189, %r35, 992;
	add.s32 	%r190, %r189, 32;
	setp.gt.s32 	%p64, %r190, %r68;
	not.b32 	%r191, %r189;
	add.s32 	%r192, %r68, %r191;
	selp.b32 	%r187, %r192, 31, %p64;
	mov.b64 	%rd94, %fd372;
	mov.b64 	{%r140, %r145}, %rd94;
	mov.b32 	%r146, 1;
	mov.b32 	%r188, -1;
	// begin inline asm
	shfl.sync.down.b32 %r139, %r140, %r146, %r187, %r188;
	// end inline asm
	// begin inline asm
	shfl.sync.down.b32 %r144, %r145, %r146, %r187, %r188;
	// end inline asm
	mov.b64 	%rd95, {%r139, %r144};
	mov.b64 	%fd133, %rd95;
	setp.lt.s32 	%p65, %r138, %r187;
	setp.lt.f64 	%p66, %fd372, %fd133;
	selp.f64 	%fd134, %fd133, %fd372, %p66;
	selp.f64 	%fd135, %fd134, %fd372, %p65;
	mov.b64 	%rd96, %fd135;
	mov.b64 	{%r150, %r155}, %rd96;
	mov.b32 	%r156, 2;
	// begin inline asm
	shfl.sync.down.b32 %r149, %r150, %r156, %r187, %r188;
	// end inline asm
	// begin inline asm
	shfl.sync.down.b32 %r154, %r155, %r156, %r187, %r188;
	// end inline asm
	mov.b64 	%rd97, {%r149, %r154};
	mov.b64 	%fd136, %rd97;
	add.s32 	%r193, %r138, 2;
	setp.gt.s32 	%p67, %r193, %r187;
	setp.lt.f64 	%p68, %fd135, %fd136;
	selp.f64 	%fd137, %fd136, %fd135, %p68;
	selp.f64 	%fd138, %fd135, %fd137, %p67;
	mov.b64 	%rd98, %fd138;
	mov.b64 	{%r160, %r165}, %rd98;
	mov.b32 	%r166, 4;
	// begin inline asm
	shfl.sync.down.b32 %r159, %r160, %r166, %r187, %r188;
	// end inline asm
	// begin inline asm
	shfl.sync.down.b32 %r164, %r165, %r166, %r187, %r188;
	// end inline asm
	mov.b64 	%rd99, {%r159, %r164};
	mov.b64 	%fd139, %rd99;
	add.s32 	%r194, %r138, 4;
	setp.gt.s32 	%p69, %r194, %r187;
	setp.lt.f64 	%p70, %fd138, %fd139;
	selp.f64 	%fd140, %fd139, %fd138, %p70;
	selp.f64 	%fd141, %fd138, %fd140, %p69;
	mov.b64 	%rd100, %fd141;
	mov.b64 	{%r170, %r175}, %rd100;
	mov.b32 	%r176, 8;
	// begin inline asm
	shfl.sync.down.b32 %r169, %r170, %r176, %r187, %r188;
	// end inline asm
	// begin inline asm
	shfl.sync.down.b32 %r174, %r175, %r176, %r187, %r188;
	// end inline asm
	mov.b64 	%rd101, {%r169, %r174};
	mov.b64 	%fd142, %rd101;
	add.s32 	%r195, %r138, 8;
	setp.gt.s32 	%p71, %r195, %r187;
	setp.lt.f64 	%p72, %fd141, %fd142;
	selp.f64 	%fd143, %fd142, %fd141, %p72;
	selp.f64 	%fd144, %fd141, %fd143, %p71;
	mov.b64 	%rd102, %fd144;
	mov.b64 	{%r180, %r185}, %rd102;
	mov.b32 	%r186, 16;
	// begin inline asm
	shfl.sync.down.b32 %r179, %r180, %r186, %r187, %r188;
	// end inline asm
	// begin inline asm
	shfl.sync.down.b32 %r184, %r185, %r186, %r187, %r188;
	// end inline asm
	mov.b64 	%rd103, {%r179, %r184};
	mov.b64 	%fd145, %rd103;
	add.s32 	%r196, %r138, 16;
	setp.gt.s32 	%p73, %r196, %r187;
	setp.lt.f64 	%p74, %fd144, %fd145;
	selp.f64 	%fd146, %fd145, %fd144, %p74;
	selp.f64 	%fd380, %fd144, %fd146, %p73;
	setp.ne.s32 	%p75, %r138, 0;
	@%p75 bra 	$L__BB9_54;
	shr.u32 	%r197, %r35, 2;
	and.b32  	%r198, %r197, 248;
	mov.u32 	%r199, _ZZN3cub18CUB_300001_SM_10006detail6reduce28DeviceReduceSingleTileKernelINS2_10policy_hubIdyN4cuda3__47maximumIdEEE10Policy1000EPdSB_iS8_ddNS5_3std3__410__identityEEEvT0_T1_T2_T3_T4_T6_E12temp_storage;
	add.s32 	%r200, %r199, %r198;
	st.shared.f64 	[%r200+8], %fd380;
$L__BB9_54:
	bar.sync 	0;
	setp.ne.s32 	%p76, %r35, 0;
	@%p76 bra 	$L__BB9_72;
	setp.gt.s32 	%p77, %r68, 32;
	ld.shared.f64 	%fd147, [_ZZN3cub18CUB_300001_SM_10006detail6reduce28DeviceReduceSingleTileKernelINS2_10policy_hubIdyN4cuda3__47maximumIdEEE10Policy1000EPdSB_iS8_ddNS5_3std3__410__identityEEEvT0_T1_T2_T3_T4_T6_E12temp_storage+16];
	setp.lt.f64 	%p78, %fd380, %fd147;
	selp.f64 	%fd149, %fd147, %fd380, %p78;
	selp.f64 	%fd150, %fd149, %fd380, %p77;
	setp.gt.s32 	%p79, %r68, 64;
	ld.shared.f64 	%fd152, [_ZZN3cub18CUB_300001_SM_10006detail6reduce28DeviceReduceSingleTileKernelINS2_10policy_hubIdyN4cuda3__47maximumIdEEE10Policy1000EPdSB_iS8_ddNS5_3std3__410__identityEEEvT0_T1_T2_T3_T4_T6_E12temp_storage+24];
	setp.lt.f64 	%p80, %fd150, %fd152;
	selp.f64 	%fd154, %fd152, %fd150, %p80;
	selp.f64 	%fd155, %fd154, %fd150, %p79;
	setp.gt.s32 	%p81, %r68, 96;
	ld.shared.f64 	%fd157, [_ZZN3cub18CUB_300001_SM_10006detail6reduce28DeviceReduceSingleTileKernelINS2_10policy_hubIdyN4cuda3__47maximumIdEEE10Policy1000EPdSB_iS8_ddNS5_3std3__410__identityEEEvT0_T1_T2_T3_T4_T6_E12temp_storage+32];
	setp.lt.f64 	%p82, %fd155, %fd157;
	selp.f64 	%fd159, %fd157, %fd155, %p82;
	selp.f64 	%fd160, %fd159, %fd155, %p81;
	setp.gt.s32 	%p83, %r68, 128;
	ld.shared.f64 	%fd162, [_ZZN3cub18CUB_300001_SM_10006detail6reduce28DeviceReduceSingleTileKernelINS2_10policy_hubIdyN4cuda3__47maximumIdEEE10Policy1000EPdSB_iS8_ddNS5_3std3__410__identityEEEvT0_T1_T2_T3_T4_T6_E12temp_storage+40];
	setp.lt.f64 	%p84, %fd160, %fd162;
	selp.f64 	%fd164, %fd162, %fd160, %p84;
	selp.f64 	%fd165, %fd164, %fd160, %p83;
	setp.gt.s32 	%p85, %r68, 160;
	ld.shared.f64 	%fd167, [_ZZN3cub18CUB_300001_SM_10006detail6reduce28DeviceReduceSingleTileKernelINS2_10policy_hubIdyN4cuda3__47maximumIdEEE10Policy1000EPdSB_iS8_ddNS5_3std3__410__identityEEEvT0_T1_T2_T3_T4_T6_E12temp_storage+48];
	setp.lt.f64 	%p86, %fd165, %fd167;
	selp.f64 	%fd169, %fd167, %fd165, %p86;
	selp.f64 	%fd170, %fd169, %fd165, %p85;
	setp.gt.s32 	%p87, %r68, 192;
	ld.shared.f64 	%fd172, [_ZZN3cub18CUB_300001_SM_10006detail6reduce28DeviceReduceSingleTileKernelINS2_10policy_hubIdyN4cuda3__47maximumIdEEE10Policy1000EPdSB_iS8_ddNS5_3std3__410__identityEEEvT0_T1_T2_T3_T4_T6_E12temp_storage+56];
	setp.lt.f64 	%p88, %fd170, %fd172;
	selp.f64 	%fd174, %fd172, %fd170, %p88;
	selp.f64 	%fd175, %fd174, %fd170, %p87;
	setp.gt.s32 	%p89, %r68, 224;
	ld.shared.f64 	%fd177, [_ZZN3cub18CUB_300001_SM_10006detail6reduce28DeviceReduceSingleTileKernelINS2_10policy_hubIdyN4cuda3__47maximumIdEEE10Policy1000EPdSB_iS8_ddNS5_3std3__410__identityEEEvT0_T1_T2_T3_T4_T6_E12temp_storage+64];
	setp.lt.f64 	%p90, %fd175, %fd177;
	selp.f64 	%fd179, %fd177, %fd175, %p90;
	selp.f64 	%fd380, %fd179, %fd175, %p89;
	bra.uni 	$L__BB9_72;
$L__BB9_56:
	mov.u32 	%r47, %tid.x;
	mul.wide.u32 	%rd34, %r47, 8;
	add.s64 	%rd19, %rd15, %rd34;
	// begin inline asm
	ld.global.nc.u64 %rd18, [%rd19];
	// end inline asm
	mov.b64 	%fd59, %rd18;
	add.s64 	%rd21, %rd19, 2048;
	// begin inline asm
	ld.global.nc.u64 %rd20, [%rd21];
	// end inline asm
	mov.b64 	%fd60, %rd20;
	add.s64 	%rd23, %rd19, 4096;
	// begin inline asm
	ld.global.nc.u64 %rd22, [%rd23];
	// end inline asm
	mov.b64 	%fd61, %rd22;
	add.s64 	%rd25, %rd19, 6144;
	// begin inline asm
	ld.global.nc.u64 %rd24, [%rd25];
	// end inline asm
	mov.b64 	%fd62, %rd24;
	add.s64 	%rd27, %rd19, 8192;
	// begin inline asm
	ld.global.nc.u64 %rd26, [%rd27];
	// end inline asm
	mov.b64 	%fd63, %rd26;
	add.s64 	%rd29, %rd19, 10240;
	// begin inline asm
	ld.global.nc.u64 %rd28, [%rd29];
	// end inline asm
	mov.b64 	%fd64, %rd28;
	add.s64 	%rd31, %rd19, 12288;
	// begin inline asm
	ld.global.nc.u64 %rd30, [%rd31];
	// end inline asm
	mov.b64 	%fd65, %rd30;
	add.s64 	%rd33, %rd19, 14336;
	// begin inline asm
	ld.global.nc.u64 %rd32, [%rd33];
	// end inline asm
	mov.b64 	%fd66, %rd32;
	setp.lt.f64 	%p4, %fd59, %fd60;
	selp.f64 	%fd67, %fd60, %fd59, %p4;
	setp.lt.f64 	%p5, %fd67, %fd61;
	selp.f64 	%fd68, %fd61, %fd67, %p5;
	setp.lt.f64 	%p6, %fd68, %fd62;
	selp.f64 	%fd69, %fd62, %fd68, %p6;
	setp.lt.f64 	%p7, %fd69, %fd63;
	selp.f64 	%fd70, %fd63, %fd69, %p7;
	setp.lt.f64 	%p8, %fd70, %fd64;
	selp.f64 	%fd71, %fd64, %fd70, %p8;
	setp.lt.f64 	%p9, %fd71, %fd65;
	selp.f64 	%fd72, %fd65, %fd71, %p9;
	setp.lt.f64 	%p10, %fd72, %fd66;
	selp.f64 	%fd379, %fd66, %fd72, %p10;
	setp.lt.u32 	%p11, %r68, 4096;
	mov.b32 	%r465, 2048;
	@%p11 bra 	$L__BB9_60;
	add.s32 	%r48, %r68, -2048;
	mov.b32 	%r465, 2048;
$L__BB9_58:
	mul.wide.s32 	%rd51, %r465, 8;
	add.s64 	%rd36, %rd19, %rd51;
	// begin inline asm
	ld.global.nc.u64 %rd35, [%rd36];
	// end inline asm
	mov.b64 	%fd73, %rd35;
	add.s64 	%rd38, %rd36, 2048;
	// begin inline asm
	ld.global.nc.u64 %rd37, [%rd38];
	// end inline asm
	mov.b64 	%fd74, %rd37;
	add.s64 	%rd40, %rd36, 4096;
	// begin inline asm
	ld.global.nc.u64 %rd39, [%rd40];
	// end inline asm
	mov.b64 	%fd75, %rd39;
	add.s64 	%rd42, %rd36, 6144;
	// begin inline asm
	ld.global.nc.u64 %rd41, [%rd42];
	// end inline asm
	mov.b64 	%fd76, %rd41;
	add.s64 	%rd44, %rd36, 8192;
	// begin inline asm
	ld.global.nc.u64 %rd43, [%rd44];
	// end inline asm
	mov.b64 	%fd77, %rd43;
	add.s64 	%rd46, %rd36, 10240;
	// begin inline asm
	ld.global.nc.u64 %rd45, [%rd46];
	// end inline asm
	mov.b64 	%fd78, %rd45;
	add.s64 	%rd48, %rd36, 12288;
	// begin inline asm
	ld.global.nc.u64 %rd47, [%rd48];
	// end inline asm
	mov.b64 	%fd79, %rd47;
	add.s64 	%rd50, %rd36, 14336;
	// begin inline asm
	ld.global.nc.u64 %rd49, [%rd50];
	// end inline asm
	mov.b64 	%fd80, %rd49;
	setp.lt.f64 	%p12, %fd379, %fd73;
	selp.f64 	%fd81, %fd73, %fd379, %p12;
	setp.lt.f64 	%p13, %fd81, %fd74;
	selp.f64 	%fd82, %fd74, %fd81, %p13;
	setp.lt.f64 	%p14, %fd82, %fd75;
	selp.f64 	%fd83, %fd75, %fd82, %p14;
	setp.lt.f64 	%p15, %fd83, %fd76;
	selp.f64 	%fd84, %fd76, %fd83, %p15;
	setp.lt.f64 	%p16, %fd84, %fd77;
	selp.f64 	%fd85, %fd77, %fd84, %p16;
	setp.lt.f64 	%p17, %fd85, %fd78;
	selp.f64 	%fd86, %fd78, %fd85, %p17;
	setp.lt.f64 	%p18, %fd86, %fd79;
	selp.f64 	%fd87, %fd79, %fd86, %p18;
	setp.lt.f64 	%p19, %fd87, %fd80;
	selp.f64 	%fd379, %fd80, %fd87, %p19;
	sub.s32 	%r71, %r68, %r465;
	setp.lt.s32 	%p20, %r71, 2048;
	@%p20 bra 	$L__BB9_68;
	add.s32 	%r465, %r465, 2048;
	setp.le.s32 	%p21, %r465, %r48;
	@%p21 bra 	$L__BB9_58;
$L__BB9_60:
	setp.le.s32 	%p22, %r68, %r465;
	@%p22 bra 	$L__BB9_68;
	sub.s32 	%r52, %r68, %r465;
	setp.ge.s32 	%p23, %r47, %r52;
	@%p23 bra 	$L__BB9_68;
	not.b32 	%r72, %r47;
	add.s32 	%r73, %r68, %r72;
	sub.s32 	%r53, %r73, %r465;
	and.b32  	%r74, %r53, 768;
	setp.eq.s32 	%p24, %r74, 768;
	mov.u32 	%r469, %r47;
	@%p24 bra 	$L__BB9_65;
	add.s32 	%r467, %r47, %r465;
	shr.u32 	%r75, %r53, 8;
	add.s32 	%r76, %r75, 1;
	and.b32  	%r77, %r76, 3;
	neg.s32 	%r466, %r77;
	mov.u32 	%r469, %r47;
$L__BB9_64:
	.pragma "nounroll";
	mul.wide.u32 	%rd54, %r467, 8;
	add.s64 	%rd53, %rd15, %rd54;
	// begin inline asm
	ld.global.nc.u64 %rd52, [%rd53];
	// end inline asm
	mov.b64 	%fd89, %rd52;
	setp.lt.f64 	%p25, %fd379, %fd89;
	selp.f64 	%fd379, %fd89, %fd379, %p25;
	add.s32 	%r469, %r469, 256;
	add.s32 	%r467, %r467, 256;
	add.s32 	%r466, %r466, 1;
	setp.ne.s32 	%p26, %r466, 0;
	@%p26 bra 	$L__BB9_64;
$L__BB9_65:
	setp.lt.u32 	%p27, %r53, 768;
	@%p27 bra 	$L__BB9_68;
	cvt.u64.u32 	%rd55, %r469;
	cvt.u64.u32 	%rd56, %r465;
	add.s64 	%rd57, %rd55, %rd56;
	shl.b64 	%rd58, %rd57, 3;
	add.s64 	%rd59, %rd58, %rd15;
	add.s64 	%rd205, %rd59, 4096;
	add.s32 	%r470, %r469, %r465;
$L__BB9_67:
	mul.wide.u32 	%rd68, %r470, 8;
	add.s64 	%rd61, %rd15, %rd68;
	// begin inline asm
	ld.global.nc.u64 %rd60, [%rd61];
	// end inline asm
	mov.b64 	%fd90, %rd60;
	setp.lt.f64 	%p28, %fd379, %fd90;
	selp.f64 	%fd91, %fd90, %fd379, %p28;
	add.s64 	%rd63, %rd205, -2048;
	// begin inline asm
	ld.global.nc.u64 %rd62, [%rd63];
	// end inline asm
	mov.b64 	%fd92, %rd62;
	setp.lt.f64 	%p29, %fd91, %fd92;
	selp.f64 	%fd93, %fd92, %fd91, %p29;
	// begin inline asm
	ld.global.nc.u64 %rd64, [%rd205];
	// end inline asm
	mov.b64 	%fd94, %rd64;
	setp.lt.f64 	%p30, %fd93, %fd94;
	selp.f64 	%fd95, %fd94, %fd93, %p30;
	add.s64 	%rd67, %rd205, 2048;
	// begin inline asm
	ld.global.nc.u64 %rd66, [%rd67];
	// end inline asm
	mov.b64 	%fd96, %rd66;
	setp.lt.f64 	%p31, %fd95, %fd96;
	selp.f64 	%fd379, %fd96, %fd95, %p31;
	add.s32 	%r469, %r469, 1024;
	add.s64 	%rd205, %rd205, 8192;
	add.s32 	%r470, %r470, 1024;
	setp.lt.s32 	%p32, %r469, %r52;
	@%p32 bra 	$L__BB9_67;
$L__BB9_68:
	// begin inline asm
	mov.u32 %r78, %laneid;
	// end inline asm
	mov.b64 	%rd69, %fd379;
	mov.b64 	{%r80, %r85}, %rd69;
	mov.b32 	%r86, 1;
	mov.b32 	%r127, 31;
	mov.b32 	%r128, -1;
	// begin inline asm
	shfl.sync.down.b32 %r79, %r80, %r86, %r127, %r128;
	// end inline asm
	// begin inline asm
	shfl.sync.down.b32 %r84, %r85, %r86, %r127, %r128;
	// end inline asm
	mov.b64 	%rd70, {%r79, %r84};
	mov.b64 	%fd97, %rd70;
	setp.gt.s32 	%p33, %r78, 30;
	setp.lt.f64 	%p34, %fd379, %fd97;
	selp.f64 	%fd98, %fd97, %fd379, %p34;
	selp.f64 	%fd99, %fd379, %fd98, %p33;
	mov.b64 	%rd71, %fd99;
	mov.b64 	{%r90, %r95}, %rd71;
	mov.b32 	%r96, 2;
	// begin inline asm
	shfl.sync.down.b32 %r89, %r90, %r96, %r127, %r128;
	// end inline asm
	// begin inline asm
	shfl.sync.down.b32 %r94, %r95, %r96, %r127, %r128;
	// end inline asm
	mov.b64 	%rd72, {%r89, %r94};
	mov.b64 	%fd100, %rd72;
	setp.gt.s32 	%p35, %r78, 29;
	setp.lt.f64 	%p36, %fd99, %fd100;
	selp.f64 	%fd101, %fd100, %fd99, %p36;
	selp.f64 	%fd102, %fd99, %fd101, %p35;
	mov.b64 	%rd73, %fd102;
	mov.b64 	{%r100, %r105}, %rd73;
	mov.b32 	%r106, 4;
	// begin inline asm
	shfl.sync.down.b32 %r99, %r100, %r106, %r127, %r128;
	// end inline asm
	// begin inline asm
	shfl.sync.down.b32 %r104, %r105, %r106, %r127, %r128;
	// end inline asm
	mov.b64 	%rd74, {%r99, %r104};
	mov.b64 	%fd103, %rd74;
	setp.gt.s32 	%p37, %r78, 27;
	setp.lt.f64 	%p38, %fd102, %fd103;
	selp.f64 	%fd104, %fd103, %fd102, %p38;
	selp.f64 	%fd105, %fd102, %fd104, %p37;
	mov.b64 	%rd75, %fd105;
	mov.b64 	{%r110, %r115}, %rd75;
	mov.b32 	%r116, 8;
	// begin inline asm
	shfl.sync.down.b32 %r109, %r110, %r116, %r127, %r128;
	// end inline asm
	// begin inline asm
	shfl.sync.down.b32 %r114, %r115, %r116, %r127, %r128;
	// end inline asm
	mov.b64 	%rd76, {%r109, %r114};
	mov.b64 	%fd106, %rd76;
	setp.gt.s32 	%p39, %r78, 23;
	setp.lt.f64 	%p40, %fd105, %fd106;
	selp.f64 	%fd107, %fd106, %fd105, %p40;
	selp.f64 	%fd108, %fd105, %fd107, %p39;
	mov.b64 	%rd77, %fd108;
	mov.b64 	{%r120, %r125}, %rd77;
	mov.b32 	%r126, 16;
	// begin inline asm
	shfl.sync.down.b32 %r119, %r120, %r126, %r127, %r128;
	// end inline asm
	// begin inline asm
	shfl.sync.down.b32 %r124, %r125, %r126, %r127, %r128;
	// end inline asm
	mov.b64 	%rd78, {%r119, %r124};
	mov.b64 	%fd109, %rd78;
	setp.gt.s32 	%p41, %r78, 15;
	setp.lt.f64 	%p42, %fd108, %fd109;
	selp.f64 	%fd54, %fd109, %fd108, %p42;
	selp.f64 	%fd380, %fd108, %fd54, %p41;
	setp.ne.s32 	%p43, %r78, 0;
	@%p43 bra 	$L__BB9_70;
	shr.u32 	%r129, %r47, 2;
	and.b32  	%r130, %r129, 248;
	mov.u32 	%r131, _ZZN3cub18CUB_300001_SM_10006detail6reduce28DeviceReduceSingleTileKernelINS2_10policy_hubIdyN4cuda3__47maximumIdEEE10Policy1000EPdSB_iS8_ddNS5_3std3__410__identityEEEvT0_T1_T2_T3_T4_T6_E12temp_storage;
	add.s32 	%r132, %r131, %r130;
	st.shared.f64 	[%r132+8], %fd54;
$L__BB9_70:
	bar.sync 	0;
	setp.ne.s32 	%p44, %r47, 0;
	@%p44 bra 	$L__BB9_72;
	ld.shared.f64 	%fd110, [_ZZN3cub18CUB_300001_SM_10006detail6reduce28DeviceReduceSingleTileKernelINS2_10policy_hubIdyN4cuda3__47maximumIdEEE10Policy1000EPdSB_iS8_ddNS5_3std3__410__identityEEEvT0_T1_T2_T3_T4_T6_E12temp_storage+16];
	setp.lt.f64 	%p45, %fd380, %fd110;
	selp.f64 	%fd111, %fd110, %fd380, %p45;
	ld.shared.f64 	%fd112, [_ZZN3cub18CUB_300001_SM_10006detail6reduce28DeviceReduceSingleTileKernelINS2_10policy_hubIdyN4cuda3__47maximumIdEEE10Policy1000EPdSB_iS8_ddNS5_3std3__410__identityEEEvT0_T1_T2_T3_T4_T6_E12temp_storage+24];
	setp.lt.f64 	%p46, %fd111, %fd112;
	selp.f64 	%fd113, %fd112, %fd111, %p46;
	ld.shared.f64 	%fd114, [_ZZN3cub18CUB_300001_SM_10006detail6reduce28DeviceReduceSingleTileKernelINS2_10policy_hubIdyN4cuda3__47maximumIdEEE10Policy1000EPdSB_iS8_ddNS5_3std3__410__identityEEEvT0_T1_T2_T3_T4_T6_E12temp_storage+32];
	setp.lt.f64 	%p47, %fd113, %fd114;
	selp.f64 	%fd115, %fd114, %fd113, %p47;
	ld.shared.f64 	%fd116, [_ZZN3cub18CUB_300001_SM_10006detail6reduce28DeviceReduceSingleTileKernelINS2_10policy_hubIdyN4cuda3__47maximumIdEEE10Policy1000EPdSB_iS8_ddNS5_3std3__410__identityEEEvT0_T1_T2_T3_T4_T6_E12temp_storage+40];
	setp.lt.f64 	%p48, %fd115, %fd116;
	selp.f64 	%fd117, %fd116, %fd115, %p48;
	ld.shared.f64 	%fd118, [_ZZN3cub18CUB_300001_SM_10006detail6reduce28DeviceReduceSingleTileKernelINS2_10policy_hubIdyN4cuda3__47maximumIdEEE10Policy1000EPdSB_iS8_ddNS5_3std3__410__identityEEEvT0_T1_T2_T3_T4_T6_E12temp_storage+48];
	setp.lt.f64 	%p49, %fd117, %fd118;
	selp.f64 	%fd119, %fd118, %fd117, %p49;
	ld.shared.f64 	%fd120, [_ZZN3cub18CUB_300001_SM_10006detail6reduce28DeviceReduceSingleTileKernelINS2_10policy_hubIdyN4cuda3__47maximumIdEEE10Policy1000EPdSB_iS8_ddNS5_3std3__410__identityEEEvT0_T1_T2_T3_T4_T6_E12temp_storage+56];
	setp.lt.f64 	%p50, %fd119, %fd120;
	selp.f64 	%fd121, %fd120, %fd119, %p50;
	ld.shared.f64 	%fd122, [_ZZN3cub18CUB_300001_SM_10006detail6reduce28DeviceReduceSingleTileKernelINS2_10policy_hubIdyN4cuda3__47maximumIdEEE10Policy1000EPdSB_iS8_ddNS5_3std3__410__identityEEEvT0_T1_T2_T3_T4_T6_E12temp_storage+64];
	setp.lt.f64 	%p51, %fd121, %fd122;
	selp.f64 	%fd380, %fd122, %fd121, %p51;
$L__BB9_72:
	mov.u32 	%r444, %tid.x;
	setp.ne.s32 	%p217, %r444, 0;
	@%p217 bra 	$L__BB9_74;
	setp.lt.f64 	%p218, %fd58, %fd380;
	selp.f64 	%fd353, %fd380, %fd58, %p218;
	st.global.f64 	[%rd1], %fd353;
$L__BB9_74:
	ret;

}


// ===== COMPILED SASS (sm_100) =====

	.target	sm_100

	.elftype	@"ET_EXEC"


//--------------------- .note.nv.tkinfo           --------------------------
	.section	.note.nv.tkinfo,"",@"SHT_NOTE"
	.sectionflags	@"SHF_NOTE_NV_TKINFO"
	.tkinfo
        /*0018*/ 	.word	0x00000002
        /*0030*/ 	.string	""
        /*0030*/ 	.string	"ptxas"
        /*0030*/ 	.string	"Cuda compilation tools, release 13.0, V13.0.88"
        /*0030*/ 	.string	"Build cuda_13.0.r13.0/compiler.36424714_0"
        /*0030*/ 	.string	"-arch sm_100 -m 64 "



//--------------------- .note.nv.cuinfo           --------------------------
	.section	.note.nv.cuinfo,"",@"SHT_NOTE"
	.sectionflags	@"SHF_NOTE_NV_CUINFO"
        /*0018*/ 	.short	0x0002
        /*001a*/ 	.short	0x0064
        /*001c*/ 	.short	0x0082
	.zero		2


//--------------------- .nv.info                  --------------------------
	.section	.nv.info,"",@"SHT_CUDA_INFO"
	.align	4


	//----- nvinfo : EIATTR_REGCOUNT
	.align		4
        /*0000*/ 	.byte	0x04, 0x2f
        /*0002*/ 	.short	(.L_44 - .L_43)
	.align		4
.L_43:
        /*0004*/ 	.word	index@(_Z36compute_i_direction_kernel_32_threadPd)
        /*0008*/ 	.word	0x0000001a


	//----- nvinfo : EIATTR_FRAME_SIZE
	.align		4
.L_44:
        /*000c*/ 	.byte	0x04, 0x11
        /*000e*/ 	.short	(.L_46 - .L_45)
	.align		4
.L_45:
        /*0010*/ 	.word	index@(_Z36compute_i_direction_kernel_32_threadPd)
        /*0014*/ 	.word	0x00000000


	//----- nvinfo : EIATTR_REGCOUNT
	.align		4
.L_46:
        /*0018*/ 	.byte	0x04, 0x2f
        /*001a*/ 	.short	(.L_48 - .L_47)
	.align		4
.L_47:
        /*001c*/ 	.word	index@(_Z36compute_j_direction_kernel_32_threadPd)
        /*0020*/ 	.word	0x0000001a


	//----- nvinfo : EIATTR_FRAME_SIZE
	.align		4
.L_48:
        /*0024*/ 	.byte	0x04, 0x11
        /*0026*/ 	.short	(.L_50 - .L_49)
	.align		4
.L_49:
        /*0028*/ 	.word	index@(_Z36compute_j_direction_kernel_32_threadPd)
        /*002c*/ 	.word	0x00000000


	//----- nvinfo : EIATTR_REGCOUNT
	.align		4
.L_50:
        /*0030*/ 	.byte	0x04, 0x2f
        /*0032*/ 	.short	(.L_52 - .L_51)
	.align		4
.L_51:
        /*0034*/ 	.word	index@(_Z36compute_k_direction_kernel_32_threadPdS_)
        /*0038*/ 	.word	0x00000020


	//----- nvinfo : EIATTR_FRAME_SIZE
	.align		4
.L_52:
        /*003c*/ 	.byte	0x04, 0x11
        /*003e*/ 	.short	(.L_54 - .L_53)
	.align		4
.L_53:
        /*0040*/ 	.word	index@($__internal_0_$__cuda_sm20_div_u16)
        /*0044*/ 	.word	0x00000000


	//----- nvinfo : EIATTR_FRAME_SIZE
	.align		4
.L_54:
        /*0048*/ 	.byte	0x04, 0x11
        /*004a*/ 	.short	(.L_56 - .L_55)
	.align		4
.L_55:
        /*004c*/ 	.word	index@(_Z36compute_k_direction_kernel_32_threadPdS_)
        /*0050*/ 	.word	0x00000000


	//----- nvinfo : EIATTR_REGCOUNT
	.align		4
.L_56:
        /*0054*/ 	.byte	0x04, 0x2f
        /*0056*/ 	.short	(.L_58 - .L_57)
	.align		4
.L_57:
        /*0058*/ 	.word	index@(_ZN3cub18CUB_300001_SM_10006detail11EmptyKernelIvEEvv)
        /*005c*/ 	.word	0x00000004


	//----- nvinfo : EIATTR_FRAME_SIZE
	.align		4
.L_58:
        /*0060*/ 	.byte	0x04, 0x11
        /*0062*/ 	.short	(.L_60 - .L_59)
	.align		4
.L_59:
        /*0064*/ 	.word	index@(_ZN3cub18CUB_300001_SM_10006detail11EmptyKernelIvEEvv)
        /*0068*/ 	.word	0x00000000


	//----- nvinfo : EIATTR_REGCOUNT
	.align		4
.L_60:
        /*006c*/ 	.byte	0x04, 0x2f
        /*006e*/ 	.short	(.L_62 - .L_61)
	.align		4
.L_61:
        /*0070*/ 	.word	index@(_ZN3cub18CUB_300001_SM_10006detail6reduce28DeviceReduceSingleTileKernelINS2_10policy_hubIdjN4cuda3__47maximumIdEEE10Policy1000EN6thrust24THRUST_300001_SM_1000_NS10device_ptrIdEEPdjS8_ddNS5_3std3__410__identityEEEvT0_T1_T2_T3_T4_T6_)
        /*0074*/ 	.word	0x0000002d


	//----- nvinfo : EIATTR_FRAME_SIZE
	.align		4
.L_62:
        /*0078*/ 	.byte	0x04, 0x11
        /*007a*/ 	.short	(.L_64 - .L_63)
	.align		4
.L_63:
        /*007c*/ 	.word	index@(_ZN3cub18CUB_300001_SM_10006detail6reduce28DeviceReduceSingleTileKernelINS2_10policy_hubIdjN4cuda3__47maximumIdEEE10Policy1000EN6thrust24THRUST_300001_SM_1000_NS10device_ptrIdEEPdjS8_ddNS5_3std3__410__identityEEEvT0_T1_T2_T3_T4_T6_)
        /*0080*/ 	.word	0x00000000


	//----- nvinfo : EIATTR_REGCOUNT
	.align		4
.L_64:
        /*0084*/ 	.byte	0x04, 0x2f
        /*0086*/ 	.short	(.L_66 - .L_65)
	.align		4
.L_65:
        /*0088*/ 	.word	index@(_ZN3cub18CUB_300001_SM_10006detail6reduce18DeviceReduceKernelINS2_10policy_hubIdjN4cuda3__47maximumIdEEE10Policy1000EN6thrust24THRUST_300001_SM_1000_NS10device_ptrIdEEjS8_dNS5_3std3__410__identityEEEvT0_PT3_T1_NS0_13GridEvenShareISL_EET2_T4_)
        /*008c*/ 	.word	0x0000001d


	//----- nvinfo : EIATTR_FRAME_SIZE
	.align		4
.L_66:
        /*0090*/ 	.byte	0x04, 0x11
        /*0092*/ 	.short	(.L_68 - .L_67)
	.align		4
.L_67:
        /*0094*/ 	.word	index@(_ZN3cub18CUB_300001_SM_10006detail6reduce18DeviceReduceKernelINS2_10policy_hubIdjN4cuda3__47maximumIdEEE10Policy1000EN6thrust24THRUST_300001_SM_1000_NS10device_ptrIdEEjS8_dNS5_3std3__410__identityEEEvT0_PT3_T1_NS0_13GridEvenShareISL_EET2_T4_)
        /*0098*/ 	.word	0x00000000


	//----- nvinfo : EIATTR_REGCOUNT
	.align		4
.L_68:
        /*009c*/ 	.byte	0x04, 0x2f
        /*009e*/ 	.short	(.L_70 - .L_69)
	.align		4
.L_69:
        /*00a0*/ 	.word	index@(_ZN3cub18CUB_300001_SM_10006detail6reduce28DeviceReduceSingleTileKernelINS2_10policy_hubIdjN4cuda3__47maximumIdEEE10Policy1000EPdSB_iS8_ddNS5_3std3__410__identityEEEvT0_T1_T2_T3_T4_T6_)
        /*00a4*/ 	.word	0x00000030


	//----- nvinfo : EIATTR_FRAME_SIZE
	.align		4
.L_70:
        /*00a8*/ 	.byte	0x04, 0x11
        /*00aa*/ 	.short	(.L_72 - .L_71)
	.align		4
.L_71:
        /*00ac*/ 	.word	index@(_ZN3cub18CUB_300001_SM_10006detail6reduce28DeviceReduceSingleTileKernelINS2_10policy_hubIdjN4cuda3__47maximumIdEEE10Policy1000EPdSB_iS8_ddNS5_3std3__410__identityEEEvT0_T1_T2_T3_T4_T6_)
        /*00b0*/ 	.word	0x00000000


	//----- nvinfo : EIATTR_REGCOUNT
	.align		4
.L_72:
        /*00b4*/ 	.byte	0x04, 0x2f
        /*00b6*/ 	.short	(.L_74 - .L_73)
	.align		4
.L_73:
        /*00b8*/ 	.word	index@(_ZN3cub18CUB_300001_SM_10006detail6reduce28DeviceReduceSingleTileKernelINS2_10policy_hubIdyN4cuda3__47maximumIdEEE10Policy1000EN6thrust24THRUST_300001_SM_1000_NS10device_ptrIdEEPdyS8_ddNS5_3std3__410__identityEEEvT0_T1_T2_T3_T4_T6_)
        /*00bc*/ 	.word	0x0000002e


	//----- nvinfo : EIATTR_FRAME_SIZE
	.align		4
.L_74:
        /*00c0*/ 	.byte	0x04, 0x11
        /*00c2*/ 	.short	(.L_76 - .L_75)
	.align		4
.L_75:
        /*00c4*/ 	.word	index@(_ZN3cub18CUB_300001_SM_10006detail6reduce28DeviceReduceSingleTileKernelINS2_10policy_hubIdyN4cuda3__47maximumIdEEE10Policy1000EN6thrust24THRUST_300001_SM_1000_NS10device_ptrIdEEPdyS8_ddNS5_3std3__410__identityEEEvT0_T1_T2_T3_T4_T6_)
        /*00c8*/ 	.word	0x00000000


	//----- nvinfo : EIATTR_REGCOUNT
	.align		4
.L_76:
        /*00cc*/ 	.byte	0x04, 0x2f
        /*00ce*/ 	.short	(.L_78 - .L_77)
	.align		4
.L_77:
        /*00d0*/ 	.word	index@(_ZN3cub18CUB_300001_SM_10006detail6reduce18DeviceReduceKernelINS2_10policy_hubIdyN4cuda3__47maximumIdEEE10Policy1000EN6thrust24THRUST_300001_SM_1000_NS10device_ptrIdEEyS8_dNS5_3std3__410__identityEEEvT0_PT3_T1_NS0_13GridEvenShareISL_EET2_T4_)
        /*00d4*/ 	.word	0x0000001e


	//----- nvinfo : EIATTR_FRAME_SIZE
	.align		4
.L_78:
        /*00d8*/ 	.byte	0x04, 0x11
        /*00da*/ 	.short	(.L_80 - .L_79)
	.align		4
.L_79:
        /*00dc*/ 	.word	index@(_ZN3cub18CUB_300001_SM_10006detail6reduce18DeviceReduceKernelINS2_10policy_hubIdyN4cuda3__47maximumIdEEE10Policy1000EN6thrust24THRUST_300001_SM_1000_NS10device_ptrIdEEyS8_dNS5_3std3__410__identityEEEvT0_PT3_T1_NS0_13GridEvenShareISL_EET2_T4_)
        /*00e0*/ 	.word	0x00000000


	//----- nvinfo : EIATTR_REGCOUNT
	.align		4
.L_80:
        /*00e4*/ 	.byte	0x04, 0x2f
        /*00e6*/ 	.short	(.L_82 - .L_81)
	.align		4
.L_81:
        /*00e8*/ 	.word	index@(_ZN3cub18CUB_300001_SM_10006detail6reduce28DeviceReduceSingleTileKernelINS2_10policy_hubIdyN4cuda3__47maximumIdEEE10Policy1000EPdSB_iS8_ddNS5_3std3__410__identityEEEvT0_T1_T2_T3_T4_T6_)
        /*00ec*/ 	.word	0x00000030


	//----- nvinfo : EIATTR_FRAME_SIZE
	.align		4
.L_82:
        /*00f0*/ 	.byte	0x04, 0x11
        /*00f2*/ 	.short	(.L_84 - .L_83)
	.align		4
.L_83:
        /*00f4*/ 	.word	index@(_ZN3cub18CUB_300001_SM_10006detail6reduce28DeviceReduceSingleTileKernelINS2_10policy_hubIdyN4cuda3__47maximumIdEEE10Policy1000EPdSB_iS8_ddNS5_3std3__410__identityEEEvT0_T1_T2_T3_T4_T6_)
        /*00f8*/ 	.word	0x00000000


	//----- nvinfo : EIATTR_MIN_STACK_SIZE
	.align		4
.L_84:
        /*00fc*/ 	.byte	0x04, 0x12
        /*00fe*/ 	.short	(.L_86 - .L_85)
	.align		4
.L_85:
        /*0100*/ 	.word	index@(_ZN3cub18CUB_300001_SM_10006detail6reduce28DeviceReduceSingleTileKernelINS2_10policy_hubIdyN4cuda3__47maximumIdEEE10Policy1000EPdSB_iS8_ddNS5_3std3__410__identityEEEvT0_T1_T2_T3_T4_T6_)
        /*0104*/ 	.word	0x00000000


	//----- nvinfo : EIATTR_MIN_STACK_SIZE
	.align		4
.L_86:
        /*0108*/ 	.byte	0x04, 0x12
        /*010a*/ 	.short	(.L_88 - .L_87)
	.align		4
.L_87:
        /*010c*/ 	.word	index@(_ZN3cub18CUB_300001_SM_10006detail6reduce18DeviceReduceKernelINS2_10policy_hubIdyN4cuda3__47maximumIdEEE10Policy1000EN6thrust24THRUST_300001_SM_1000_NS10device_ptrIdEEyS8_dNS5_3std3__410__identityEEEvT0_PT3_T1_NS0_13GridEvenShareISL_EET2_T4_)
        /*0110*/ 	.word	0x00000000


	//----- nvinfo : EIATTR_MIN_STACK_SIZE
	.align		4
.L_88:
        /*0114*/ 	.byte	0x04, 0x12
        /*0116*/ 	.short	(.L_90 - .L_89)
	.align		4
.L_89:
        /*0118*/ 	.word	index@(_ZN3cub18CUB_300001_SM_10006detail6reduce28DeviceReduceSingleTileKernelINS2_10policy_hubIdyN4cuda3__47maximumIdEEE10Policy1000EN6thrust24THRUST_300001_SM_1000_NS10device_ptrIdEEPdyS8_ddNS5_3std3__410__identityEEEvT0_T1_T2_T3_T4_T6_)
        /*011c*/ 	.word	0x00000000


	//----- nvinfo : EIATTR_MIN_STACK_SIZE
	.align		4
.L_90:
        /*0120*/ 	.byte	0x04, 0x12
        /*0122*/ 	.short	(.L_92 - .L_91)
	.align		4
.L_91:
        /*0124*/ 	.word	index@(_ZN3cub18CUB_300001_SM_10006detail6reduce28DeviceReduceSingleTileKernelINS2_10policy_hubIdjN4cuda3__47maximumIdEEE10Policy1000EPdSB_iS8_ddNS5_3std3__410__identityEEEvT0_T1_T2_T3_T4_T6_)
        /*0128*/ 	.word	0x00000000


	//----- nvinfo : EIATTR_MIN_STACK_SIZE
	.align		4
.L_92:
        /*012c*/ 	.byte	0x04, 0x12
        /*012e*/ 	.short	(.L_94 - .L_93)
	.align		4
.L_93:
        /*0130*/ 	.word	index@(_ZN3cub18CUB_300001_SM_10006detail6reduce18DeviceReduceKernelINS2_10policy_hubIdjN4cuda3__47maximumIdEEE10Policy1000EN6thrust24THRUST_300001_SM_1000_NS10device_ptrIdEEjS8_dNS5_3std3__410__identityEEEvT0_PT3_T1_NS0_13GridEvenShareISL_EET2_T4_)
        /*0134*/ 	.word	0x00000000


	//----- nvinfo : EIATTR_MIN_STACK_SIZE
	.align		4
.L_94:
        /*0138*/ 	.byte	0x04, 0x12
        /*013a*/ 	.short	(.L_96 - .L_95)
	.align		4
.L_95:
        /*013c*/ 	.word	index@(_ZN3cub18CUB_300001_SM_10006detail6reduce28DeviceReduceSingleTileKernelINS2_10policy_hubIdjN4cuda3__47maximumIdEEE10Policy1000EN6thrust24THRUST_300001_SM_1000_NS10device_ptrIdEEPdjS8_ddNS5_3std3__410__identityEEEvT0_T1_T2_T3_T4_T6_)
        /*0140*/ 	.word	0x00000000


	//----- nvinfo : EIATTR_MIN_STACK_SIZE
	.align		4
.L_96:
        /*0144*/ 	.byte	0x04, 0x12
        /*0146*/ 	.short	(.L_98 - .L_97)
	.align		4
.L_97:
        /*0148*/ 	.word	index@(_ZN3cub18CUB_300001_SM_10006detail11EmptyKernelIvEEvv)
        /*014c*/ 	.word	0x00000000


	//----- nvinfo : EIATTR_MIN_STACK_SIZE
	.align		4
.L_98:
        /*0150*/ 	.byte	0x04, 0x12
        /*0152*/ 	.short	(.L_100 - .L_99)
	.align		4
.L_99:
        /*0154*/ 	.word	index@(_Z36compute_k_direction_kernel_32_threadPdS_)
        /*0158*/ 	.word	0x00000000


	//----- nvinfo : EIATTR_MIN_STACK_SIZE
	.align		4
.L_100:
        /*015c*/ 	.byte	0x04, 0x12
        /*015e*/ 	.short	(.L_102 - .L_101)
	.align		4
.L_101:
        /*0160*/ 	.word	index@(_Z36compute_j_direction_kernel_32_threadPd)
        /*0164*/ 	.word	0x00000000


	//----- nvinfo : EIATTR_MIN_STACK_SIZE
	.align		4
.L_102:
        /*0168*/ 	.byte	0x04, 0x12
        /*016a*/ 	.short	(.L_104 - .L_103)
	.align		4
.L_103:
        /*016c*/ 	.word	index@(_Z36compute_i_direction_kernel_32_threadPd)
        /*0170*/ 	.word	0x00000000
.L_104:


//--------------------- .nv.compat                --------------------------
	.section	.nv.compat,"",@"SHT_CUDA_COMPAT_INFO"
	.align	4
        /*0000*/ 	.byte	0x02, 0x09, 0x00, 0x00, 0x02, 0x02, 0x01, 0x00, 0x02, 0x05, 0x05, 0x00, 0x03, 0x07, 0x01, 0x01
        /*0010*/ 	.byte	0x02, 0x03, 0x00, 0x00, 0x02, 0x06, 0x01, 0x00, 0x04, 0x0b, 0x08, 0x00, 0x01, 0x00, 0x00, 0x00
        /*0020*/ 	.byte	0x00, 0x00, 0x00, 0x00


//--------------------- .nv.info._ZN3cub18CUB_300001_SM_10006detail6reduce28DeviceReduceSingleTileKernelINS2_10policy_hubIdyN4cuda3__47maximumIdEEE10Policy1000EPdSB_iS8_ddNS5_3std3__410__identityEEEvT0_T1_T2_T3_T4_T6_ --------------------------
	.section	.nv.info._ZN3cub18CUB_300001_SM_10006detail6reduce28DeviceReduceSingleTileKernelINS2_10policy_hubIdyN4cuda3__47maximumIdEEE10Policy1000EPdSB_iS8_ddNS5_3std3__410__identityEEEvT0_T1_T2_T3_T4_T6_,"",@"SHT_CUDA_INFO"
	.sectionflags	@""
	.align	4


	//----- nvinfo : EIATTR_CUDA_API_VERSION
	.align		4
        /*0000*/ 	.byte	0x04, 0x37
        /*0002*/ 	.short	(.L_106 - .L_105)
.L_105:
        /*0004*/ 	.word	0x00000082


	//----- nvinfo : EIATTR_KPARAM_INFO
	.align		4
.L_106:
        /*0008*/ 	.byte	0x04, 0x17
        /*000a*/ 	.short	(.L_108 - .L_107)
.L_107:
        /*000c*/ 	.word	0x00000000
        /*0010*/ 	.short	0x0005
        /*0012*/ 	.short	0x0020
        /*0014*/ 	.byte	0x00, 0xf0, 0x05, 0x00


	//----- nvinfo : EIATTR_KPARAM_INFO
	.align		4
.L_108:
        /*0018*/ 	.byte	0x04, 0x17
        /*001a*/ 	.short	(.L_110 - .L_109)
.L_109:
        /*001c*/ 	.word	0x00000000
        /*0020*/ 	.short	0x0004
        /*0022*/ 	.short	0x0018
        /*0024*/ 	.byte	0x00, 0xf0, 0x21, 0x00


	//----- nvinfo : EIATTR_KPARAM_INFO
	.align		4
.L_110:
        /*0028*/ 	.byte	0x04, 0x17
        /*002a*/ 	.short	(.L_112 - .L_111)
.L_111:
        /*002c*/ 	.word	0x00000000
        /*0030*/ 	.short	0x0003
        /*0032*/ 	.short	0x0014
        /*0034*/ 	.byte	0x00, 0xf0, 0x05, 0x00


	//----- nvinfo : EIATTR_KPARAM_INFO
	.align		4
.L_112:
        /*0038*/ 	.byte	0x04, 0x17
        /*003a*/ 	.short	(.L_114 - .L_113)
.L_113:
        /*003c*/ 	.word	0x00000000
        /*0040*/ 	.short	0x0002
        /*0042*/ 	.short	0x0010
        /*0044*/ 	.byte	0x00, 0xf0, 0x11, 0x00


	//----- nvinfo : EIATTR_KPARAM_INFO
	.align		4
.L_114:
        /*0048*/ 	.byte	0x04, 0x17
        /*004a*/ 	.short	(.L_116 - .L_115)
.L_115:
        /*004c*/ 	.word	0x00000000
        /*0050*/ 	.short	0x0001
        /*0052*/ 	.short	0x0008
        /*0054*/ 	.byte	0x00, 0xf5, 0x21, 0x00


	//----- nvinfo : EIATTR_KPARAM_INFO
	.align		4
.L_116:
        /*0058*/ 	.byte	0x04, 0x17
        /*005a*/ 	.short	(.L_118 - .L_117)
.L_117:
        /*005c*/ 	.word	0x00000000
        /*0060*/ 	.short	0x0000
        /*0062*/ 	.short	0x0000
        /*0064*/ 	.byte	0x00, 0xf5, 0x21, 0x00


	//----- nvinfo : EIATTR_SPARSE_MMA_MASK
	.align		4
.L_118:
        /*0068*/ 	.byte	0x03, 0x50
        /*006a*/ 	.short	0x0000


	//----- nvinfo : EIATTR_MAXREG_COUNT
	.align		4
        /*006c*/ 	.byte	0x03, 0x1b
        /*006e*/ 	.short	0x00ff


	//----- nvinfo : EIATTR_NUM_BARRIERS
	.align		4
        /*0070*/ 	.byte	0x02, 0x4c
        /*0072*/ 	.byte	0x01
	.zero		1


	//----- nvinfo : EIATTR_MERCURY_ISA_VERSION
	.align		4
        /*0074*/ 	.byte	0x03, 0x5f
        /*0076*/ 	.short	0x0101


	//----- nvinfo : EIATTR_COOP_GROUP_MASK_REGIDS
	.align		4
        /*0078*/ 	.byte	0x04, 0x29
        /*007a*/ 	.short	(.L_120 - .L_119)


	//   ....[0]....
.L_119:
        /*007c*/ 	.word	0xffffffff


	//   ....[1]....
        /*0080*/ 	.word	0xffffffff


	//   ....[2]....
        /*0084*/ 	.word	0xffffffff


	//   ....[3]....
        /*0088*/ 	.word	0xffffffff


	//   ....[4]....
        /*008c*/ 	.word	0xffffffff


	//   ....[5]....
        /*0090*/ 	.word	0xffffffff


	//   ....[6]....
        /*0094*/ 	.word	0xffffffff


	//   ....[7]....
        /*0098*/ 	.word	0xffffffff


	//   ....[8]....
        /*009c*/ 	.word	0xffffffff


	//   ....[9]....
        /*00a0*/ 	.word	0xffffffff


	//   ....[10]....
        /*00a4*/ 	.word	0xffffffff


	//   ....[11]....
        /*00a8*/ 	.word	0xffffffff


	//   ....[12]....
        /*00ac*/ 	.word	0xffffffff


	//   ....[13]....
        /*00b0*/ 	.word	0xffffffff


	//   ....[14]....
        /*00b4*/ 	.word	0xffffffff


	//   ....[15]....
        /*00b8*/ 	.word	0xffffffff


	//   ....[16]....
        /*00bc*/ 	.word	0xffffffff


	//   ....[17]....
        /*00c0*/ 	.word	0xffffffff


	//   ....[18]....
        /*00c4*/ 	.word	0xffffffff


	//   ....[19]....
        /*00c8*/ 	.word	0xffffffff


	//   ....[20]....
        /*00cc*/ 	.word	0xffffffff


	//   ....[21]....
        /*00d0*/ 	.word	0xffffffff


	//   ....[22]....
        /*00d4*/ 	.word	0xffffffff


	//   ....[23]....
        /*00d8*/ 	.word	0xffffffff


	//   ....[24]....
        /*00dc*/ 	.word	0xffffffff


	//   ....[25]....
        /*00e0*/ 	.word	0xffffffff


	//   ....[26]....
        /*00e4*/ 	.word	0xffffffff


	//   ....[27]....
        /*00e8*/ 	.word	0xffffffff


	//   ....[28]....
        /*00ec*/ 	.word	0xffffffff


	//   ....[29]....
        /*00f0*/ 	.word	0xffffffff


	//   ....[30]....
        /*00f4*/ 	.word	0xffffffff


	//   ....[31]....
        /*00f8*/ 	.word	0xffffffff


	//   ....[32]....
        /*00fc*/ 	.word	0xffffffff


	//   ....[33]....
        /*0100*/ 	.word	0xffffffff


	//   ....[34]....
        /*0104*/ 	.word	0xffffffff


	//   ....[35]....
        /*0108*/ 	.word	0xffffffff


	//   ....[36]....
        /*010c*/ 	.word	0xffffffff


	//   ....[37]....
        /*0110*/ 	.word	0xffffffff


	//   ....[38]....
        /*0114*/ 	.word	0xffffffff


	//   ....[39]....
        /*0118*/ 	.word	0xffffffff


	//   ....[40]....
        /*011c*/ 	.word	0xffffffff


	//   ....[41]....
        /*0120*/ 	.word	0xffffffff


	//   ....[42]....
        /*0124*/ 	.word	0xffffffff


	//   ....[43]....
        /*0128*/ 	.word	0xffffffff


	//   ....[44]....
        /*012c*/ 	.word	0xffffffff


	//   ....[45]....
        /*0130*/ 	.word	0xffffffff


	//   ....[46]....
        /*0134*/ 	.word	0xffffffff


	//   ....[47]....
        /*0138*/ 	.word	0xffffffff


	//   ....[48]....
        /*013c*/ 	.word	0xffffffff


	//   ....[49]....
        /*0140*/ 	.word	0xffffffff


	//   ....[50]....
        /*0144*/ 	.word	0xffffffff


	//   ....[51]....
        /*0148*/ 	.word	0xffffffff


	//   ....[52]....
        /*014c*/ 	.word	0xffffffff


	//   ....[53]....
        /*0150*/ 	.word	0xffffffff


	//   ....[54]....
        /*0154*/ 	.word	0xffffffff


	//   ....[55]....
        /*0158*/ 	.word	0xffffffff


	//   ....[56]....
        /*015c*/ 	.word	0xffffffff


	//   ....[57]....
        /*0160*/ 	.word	0xffffffff


	//   ....[58]....
        /*0164*/ 	.word	0xffffffff


	//   ....[59]....
        /*0168*/ 	.word	0xffffffff


	//----- nvinfo : EIATTR_COOP_GROUP_INSTR_OFFSETS
	.align		4
.L_120:
        /*016c*/ 	.byte	0x04, 0x28
        /*016e*/ 	.short	(.L_122 - .L_121)


	//   ....[0]....
.L_121:
        /*0170*/ 	.word	0x00000d30


	//   ....[1]....
        /*0174*/ 	.word	0x00000d40


	//   ....[2]....
        /*0178*/ 	.word	0x00000dd0


	//   ....[3]....
        /*017c*/ 	.word	0x00000e10


	//   ....[4]....
        /*0180*/ 	.word	0x00000e80


	//   ....[5]....
        /*0184*/ 	.word	0x00000ea0


	//   ....[6]....
        /*0188*/ 	.word	0x00000ef0


	//   ....[7]....
        /*018c*/ 	.word	0x00000f10


	//   ....[8]....
        /*0190*/ 	.word	0x00000f60


	//   ....[9]....
        /*0194*/ 	.word	0x00000f80


	//   ....[10]....
        /*0198*/ 	.word	0x00001280


	//   ....[11]....
        /*019c*/ 	.word	0x00001290


	//   ....[12]....
        /*01a0*/ 	.word	0x00001320


	//   ....[13]....
        /*01a4*/ 	.word	0x00001350


	//   ....[14]....
        /*01a8*/ 	.word	0x000013b0


	//   ....[15]....
        /*01ac*/ 	.word	0x000013e0


	//   ....[16]....
        /*01b0*/ 	.word	0x00001440


	//   ....[17]....
        /*01b4*/ 	.word	0x00001480


	//   ....[18]....
        /*01b8*/ 	.word	0x000014f0


	//   ....[19]....
        /*01bc*/ 	.word	0x00001530


	//   ....[20]....
        /*01c0*/ 	.word	0x00002960


	//   ....[21]....
        /*01c4*/ 	.word	0x00002970


	//   ....[22]....
        /*01c8*/ 	.word	0x00002a00


	//   ....[23]....
        /*01cc*/ 	.word	0x00002a30


	//   ....[24]....
        /*01d0*/ 	.word	0x00002aa0


	//   ....[25]....
        /*01d4*/ 	.word	0x00002ac0


	//   ....[26]....
        /*01d8*/ 	.word	0x00002b20


	//   ....[27]....
        /*01dc*/ 	.word	0x00002b30


	//   ....[28]....
        /*01e0*/ 	.word	0x00002b80


	//   ....[29]....
        /*01e4*/ 	.word	0x00002b90


	//   ....[30]....
        /*01e8*/ 	.word	0x00003a20


	//   ....[31]....
        /*01ec*/ 	.word	0x00003a30


	//   ....[32]....
        /*01f0*/ 	.word	0x00003ac0


	//   ....[33]....
        /*01f4*/ 	.word	0x00003b00


	//   ....[34]....
        /*01f8*/ 	.word	0x00003b80


	//   ....[35]....
        /*01fc*/ 	.word	0x00003bc0


	//   ....[36]....
        /*0200*/ 	.word	0x00003c20


	//   ....[37]....
        /*0204*/ 	.word	0x00003c50


	//   ....[38]....
        /*0208*/ 	.word	0x00003ca0


	//   ....[39]....
        /*020c*/ 	.word	0x00003cd0


	//   ....[40]....
        /*0210*/ 	.word	0x00003fb0


	//   ....[41]....
        /*0214*/ 	.word	0x00003fc0


	//   ....[42]....
        /*0218*/ 	.word	0x00004050


	//   ....[43]....
        /*021c*/ 	.word	0x00004080


	//   ....[44]....
        /*0220*/ 	.word	0x000040d0


	//   ....[45]....
        /*0224*/ 	.word	0x00004100


	//   ....[46]....
        /*0228*/ 	.word	0x00004170


	//   ....[47]....
        /*022c*/ 	.word	0x000041b0


	//   ....[48]....
        /*0230*/ 	.word	0x00004220


	//   ....[49]....
        /*0234*/ 	.word	0x00004250


	//   ....[50]....
        /*0238*/ 	.word	0x00005700


	//   ....[51]....
        /*023c*/ 	.word	0x00005710


	//   ....[52]....
        /*0240*/ 	.word	0x000057a0


	//   ....[53]....
        /*0244*/ 	.word	0x000057e0


	//   ....[54]....
        /*0248*/ 	.word	0x00005860


	//   ....[55]....
        /*024c*/ 	.word	0x000058a0


	//   ....[56]....
        /*0250*/ 	.word	0x00005900


	//   ....[57]....
        /*0254*/ 	.word	0x00005930


	//   ....[58]....
        /*0258*/ 	.word	0x00005980


	//   ....[59]....
        /*025c*/ 	.word	0x000059b0


	//----- nvinfo : EIATTR_VRC_CTA_INIT_COUNT
	.align		4
.L_122:
        /*0260*/ 	.byte	0x02, 0x4a
	.zero		1
	.zero		1


	//----- nvinfo : EIATTR_EXIT_INSTR_OFFSETS
	.align		4
        /*0264*/ 	.byte	0x04, 0x1c
        /*0266*/ 	.short	(.L_124 - .L_123)


	//   ....[0]....
.L_123:
        /*0268*/ 	.word	0x00000080


	//   ....[1]....
        /*026c*/ 	.word	0x000000c0


	//   ....[2]....
        /*0270*/ 	.word	0x00005c20


	//   ....[3]....
        /*0274*/ 	.word	0x00005ca0


	//----- nvinfo : EIATTR_MAX_THREADS
	.align		4
.L_124:
        /*0278*/ 	.byte	0x04, 0x05
        /*027a*/ 	.short	(.L_126 - .L_125)
.L_125:
        /*027c*/ 	.word	0x00000100
        /*0280*/ 	.word	0x00000001
        /*0284*/ 	.word	0x00000001


	//----- nvinfo : EIATTR_CRS_STACK_SIZE
	.align		4
.L_126:
        /*0288*/ 	.byte	0x04, 0x1e
        /*028a*/ 	.short	(.L_128 - .L_127)
.L_127:
        /*028c*/ 	.word	0x00000000


	//----- nvinfo : EIATTR_CBANK_PARAM_SIZE
	.align		4
.L_128:
        /*0290*/ 	.byte	0x03, 0x19
        /*0292*/ 	.short	0x0021


	//----- nvinfo : EIATTR_PARAM_CBANK
	.align		4
        /*0294*/ 	.byte	0x04, 0x0a
        /*0296*/ 	.short	(.L_130 - .L_129)
	.align		4
.L_129:
        /*0298*/ 	.word	index@(.nv.constant0._ZN3cub18CUB_300001_SM_10006detail6reduce28DeviceReduceSingleTileKernelINS2_10policy_hubIdyN4cuda3__47maximumIdEEE10Policy1000EPdSB_iS8_ddNS5_3std3__410__identityEEEvT0_T1_T2_T3_T4_T6_)
        /*029c*/ 	.short	0x0380
        /*029e*/ 	.short	0x0021


	//----- nvinfo : EIATTR_SW_WAR
	.align		4
.L_130:
        /*02a0*/ 	.byte	0x04, 0x36
        /*02a2*/ 	.short	(.L_132 - .L_131)
.L_131:
        /*02a4*/ 	.word	0x00000008
.L_132:


//--------------------- .nv.info._ZN3cub18CUB_300001_SM_10006detail6reduce18DeviceReduceKernelINS2_10policy_hubIdyN4cuda3__47maximumIdEEE10Policy1000EN6thrust24THRUST_300001_SM_1000_NS10device_ptrIdEEyS8_dNS5_3std3__410__identityEEEvT0_PT3_T1_NS0_13GridEvenShareISL_EET2_T4_ --------------------------
	.section	.nv.info._ZN3cub18CUB_300001_SM_10006detail6reduce18DeviceReduceKernelINS2_10policy_hubIdyN4cuda3__47maximumIdEEE10Policy1000EN6thrust24THRUST_300001_SM_1000_NS10device_ptrIdEEyS8_dNS5_3std3__410__identityEEEvT0_PT3_T1_NS0_13GridEvenShareISL_EET2_T4_,"",@"SHT_CUDA_INFO"
	.sectionflags	@""
	.align	4


	//----- nvinfo : EIATTR_CUDA_API_VERSION
	.align		4
        /*0000*/ 	.byte	0x04, 0x37
        /*0002*/ 	.short	(.L_134 - .L_133)
.L_133:
        /*0004*/ 	.word	0x00000082


	//----- nvinfo : EIATTR_KPARAM_INFO
	.align		4
.L_134:
        /*0008*/ 	.byte	0x04, 0x17
        /*000a*/ 	.short	(.L_136 - .L_135)
.L_135:
        /*000c*/ 	.word	0x00000000
        /*0010*/ 	.short	0x0005
        /*0012*/ 	.short	0x0061
        /*0014*/ 	.byte	0x00, 0xf0, 0x05, 0x00


	//----- nvinfo : EIATTR_KPARAM_INFO
	.align		4
.L_136:
        /*0018*/ 	.byte	0x04, 0x17
        /*001a*/ 	.short	(.L_138 - .L_137)
.L_137:
        /*001c*/ 	.word	0x00000000
        /*0020*/ 	.short	0x0004
        /*0022*/ 	.short	0x0060
        /*0024*/ 	.byte	0x00, 0xf0, 0x05, 0x00


	//----- nvinfo : EIATTR_KPARAM_INFO
	.align		4
.L_138:
        /*0028*/ 	.byte	0x04, 0x17
        /*002a*/ 	.short	(.L_140 - .L_139)
.L_139:
        /*002c*/ 	.word	0x00000000
        /*0030*/ 	.short	0x0003
        /*0032*/ 	.short	0x0018
        /*0034*/ 	.byte	0x00, 0xf0, 0x21, 0x01


	//----- nvinfo : EIATTR_KPARAM_INFO
	.align		4
.L_140:
        /*0038*/ 	.byte	0x04, 0x17
        /*003a*/ 	.short	(.L_142 - .L_141)
.L_141:
        /*003c*/ 	.word	0x00000000
        /*0040*/ 	.short	0x0002
        /*0042*/ 	.short	0x0010
        /*0044*/ 	.byte	0x00, 0xf0, 0x21, 0x00


	//----- nvinfo : EIATTR_KPARAM_INFO
	.align		4
.L_142:
        /*0048*/ 	.byte	0x04, 0x17
        /*004a*/ 	.short	(.L_144 - .L_143)
.L_143:
        /*004c*/ 	.word	0x00000000
        /*0050*/ 	.short	0x0001
        /*0052*/ 	.short	0x0008
        /*0054*/ 	.byte	0x00, 0xf5, 0x21, 0x00


	//----- nvinfo : EIATTR_KPARAM_INFO
	.align		4
.L_144:
        /*0058*/ 	.byte	0x04, 0x17
        /*005a*/ 	.short	(.L_146 - .L_145)
.L_145:
        /*005c*/ 	.word	0x00000000
        /*0060*/ 	.short	0x0000
        /*0062*/ 	.short	0x0000
        /*0064*/ 	.byte	0x00, 0xf0, 0x21, 0x00


	//----- nvinfo : EIATTR_SPARSE_MMA_MASK
	.align		4
.L_146:
        /*0068*/ 	.byte	0x03, 0x50
        /*006a*/ 	.short	0x0000


	//----- nvinfo : EIATTR_MAXREG_COUNT
	.align		4
        /*006c*/ 	.byte	0x03, 0x1b
        /*006e*/ 	.short	0x00ff


	//----- nvinfo : EIATTR_NUM_BARRIERS
	.align		4
        /*0070*/ 	.byte	0x02, 0x4c
        /*0072*/ 	.byte	0x01
	.zero		1


	//----- nvinfo : EIATTR_MERCURY_ISA_VERSION
	.align		4
        /*0074*/ 	.byte	0x03, 0x5f
        /*0076*/ 	.short	0x0101


	//----- nvinfo : EIATTR_COOP_GROUP_MASK_REGIDS
	.align		4
        /*0078*/ 	.byte	0x04, 0x29
        /*007a*/ 	.short	(.L_148 - .L_147)


	//   ....[0]....
.L_147:
        /*007c*/ 	.word	0xffffffff


	//   ....[1]....
        /*0080*/ 	.word	0xffffffff


	//   ....[2]....
        /*0084*/ 	.word	0xffffffff


	//   ....[3]....
        /*0088*/ 	.word	0xffffffff


	//   ....[4]....
        /*008c*/ 	.word	0xffffffff


	//   ....[5]....
        /*0090*/ 	.word	0xffffffff


	//   ....[6]....
        /*0094*/ 	.word	0xffffffff


	//   ....[7]....
        /*0098*/ 	.word	0xffffffff


	//   ....[8]....
        /*009c*/ 	.word	0xffffffff


	//   ....[9]....
        /*00a0*/ 	.word	0xffffffff


	//   ....[10]....
        /*00a4*/ 	.word	0xffffffff


	//   ....[11]....
        /*00a8*/ 	.word	0xffffffff


	//   ....[12]....
        /*00ac*/ 	.word	0xffffffff


	//   ....[13]....
        /*00b0*/ 	.word	0xffffffff


	//   ....[14]....
        /*00b4*/ 	.word	0xffffffff


	//   ....[15]....
        /*00b8*/ 	.word	0xffffffff


	//   ....[16]....
        /*00bc*/ 	.word	0xffffffff


	//   ....[17]....
        /*00c0*/ 	.word	0xffffffff


	//   ....[18]....
        /*00c4*/ 	.word	0xffffffff


	//   ....[19]....
        /*00c8*/ 	.word	0xffffffff


	//   ....[20]....
        /*00cc*/ 	.word	0xffffffff


	//   ....[21]....
        /*00d0*/ 	.word	0xffffffff


	//   ....[22]....
        /*00d4*/ 	.word	0xffffffff


	//   ....[23]....
        /*00d8*/ 	.word	0xffffffff


	//   ....[24]....
        /*00dc*/ 	.word	0xffffffff


	//   ....[25]....
        /*00e0*/ 	.word	0xffffffff


	//   ....[26]....
        /*00e4*/ 	.word	0xffffffff


	//   ....[27]....
        /*00e8*/ 	.word	0xffffffff


	//   ....[28]....
        /*00ec*/ 	.word	0xffffffff


	//   ....[29]....
        /*00f0*/ 	.word	0xffffffff


	//----- nvinfo : EIATTR_COOP_GROUP_INSTR_OFFSETS
	.align		4
.L_148:
        /*00f4*/ 	.byte	0x04, 0x28
        /*00f6*/ 	.short	(.L_150 - .L_149)


	//   ....[0]....
.L_149:
        /*00f8*/ 	.word	0x00000d50


	//   ....[1]....
        /*00fc*/ 	.word	0x00000d60


	//   ....[2]....
        /*0100*/ 	.word	0x00000df0


	//   ....[3]....
        /*0104*/ 	.word	0x00000e20


	//   ....[4]....
        /*0108*/ 	.word	0x00000e80


	//   ....[5]....
        /*010c*/ 	.word	0x00000eb0


	//   ....[6]....
        /*0110*/ 	.word	0x00000f10


	//   ....[7]....
        /*0114*/ 	.word	0x00000f20


	//   ....[8]....
        /*0118*/ 	.word	0x00000f70


	//   ....[9]....
        /*011c*/ 	.word	0x00000f80


	//   ....[10]....
        /*0120*/ 	.word	0x00001260


	//   ....[11]....
        /*0124*/ 	.word	0x00001270


	//   ....[12]....
        /*0128*/ 	.word	0x00001300


	//   ....[13]....
        /*012c*/ 	.word	0x00001320


	//   ....[14]....
        /*0130*/ 	.word	0x00001380


	//   ....[15]....
        /*0134*/ 	.word	0x000013a0


	//   ....[16]....
        /*0138*/ 	.word	0x00001400


	//   ....[17]....
        /*013c*/ 	.word	0x00001440


	//   ....[18]....
        /*0140*/ 	.word	0x000014b0


	//   ....[19]....
        /*0144*/ 	.word	0x000014d0


	//   ....[20]....
        /*0148*/ 	.word	0x00002c00


	//   ....[21]....
        /*014c*/ 	.word	0x00002c10


	//   ....[22]....
        /*0150*/ 	.word	0x00002cb0


	//   ....[23]....
        /*0154*/ 	.word	0x00002ce0


	//   ....[24]....
        /*0158*/ 	.word	0x00002d40


	//   ....[25]....
        /*015c*/ 	.word	0x00002d70


	//   ....[26]....
        /*0160*/ 	.word	0x00002dc0


	//   ....[27]....
        /*0164*/ 	.word	0x00002de0


	//   ....[28]....
        /*0168*/ 	.word	0x00002e30


	//   ....[29]....
        /*016c*/ 	.word	0x00002e50


	//----- nvinfo : EIATTR_VRC_CTA_INIT_COUNT
	.align		4
.L_150:
        /*0170*/ 	.byte	0x02, 0x4a
	.zero		1
	.zero		1


	//----- nvinfo : EIATTR_EXIT_INSTR_OFFSETS
	.align		4
        /*0174*/ 	.byte	0x04, 0x1c
        /*0176*/ 	.short	(.L_152 - .L_151)


	//   ....[0]....
.L_151:
        /*0178*/ 	.word	0x000030f0


	//   ....[1]....
        /*017c*/ 	.word	0x00003150


	//----- nvinfo : EIATTR_MAX_THREADS
	.align		4
.L_152:
        /*0180*/ 	.byte	0x04, 0x05
        /*0182*/ 	.short	(.L_154 - .L_153)
.L_153:
        /*0184*/ 	.word	0x00000100
        /*0188*/ 	.word	0x00000001
        /*018c*/ 	.word	0x00000001


	//----- nvinfo : EIATTR_CRS_STACK_SIZE
	.align		4
.L_154:
        /*0190*/ 	.byte	0x04, 0x1e
        /*0192*/ 	.short	(.L_156 - .L_155)
.L_155:
        /*0194*/ 	.word	0x00000000


	//----- nvinfo : EIATTR_CBANK_PARAM_SIZE
	.align		4
.L_156:
        /*0198*/ 	.byte	0x03, 0x19
        /*019a*/ 	.short	0x0062


	//----- nvinfo : EIATTR_PARAM_CBANK
	.align		4
        /*019c*/ 	.byte	0x04, 0x0a
        /*019e*/ 	.short	(.L_158 - .L_157)
	.align		4
.L_157:
        /*01a0*/ 	.word	index@(.nv.constant0._ZN3cub18CUB_300001_SM_10006detail6reduce18DeviceReduceKernelINS2_10policy_hubIdyN4cuda3__47maximumIdEEE10Policy1000EN6thrust24THRUST_300001_SM_1000_NS10device_ptrIdEEyS8_dNS5_3std3__410__identityEEEvT0_PT3_T1_NS0_13GridEvenShareISL_EET2_T4_)
        /*01a4*/ 	.short	0x0380
        /*01a6*/ 	.short	0x0062


	//----- nvinfo : EIATTR_SW_WAR
	.align		4
.L_158:
        /*01a8*/ 	.byte	0x04, 0x36
        /*01aa*/ 	.short	(.L_160 - .L_159)
.L_159:
        /*01ac*/ 	.word	0x00000008
.L_160:


//--------------------- .nv.info._ZN3cub18CUB_300001_SM_10006detail6reduce28DeviceReduceSingleTileKernelINS2_10policy_hubIdyN4cuda3__47maximumIdEEE10Policy1000EN6thrust24THRUST_300001_SM_1000_NS10device_ptrIdEEPdyS8_ddNS5_3std3__410__identityEEEvT0_T1_T2_T3_T4_T6_ --------------------------
	.section	.nv.info._ZN3cub18CUB_300001_SM_10006detail6reduce28DeviceReduceSingleTileKernelINS2_10policy_hubIdyN4cuda3__47maximumIdEEE10Policy1000EN6thrust24THRUST_300001_SM_1000_NS10device_ptrIdEEPdyS8_ddNS5_3std3__410__identityEEEvT0_T1_T2_T3_T4_T6_,"",@"SHT_CUDA_INFO"
	.sectionflags	@""
	.align	4


	//----- nvinfo : EIATTR_CUDA_API_VERSION
	.align		4
        /*0000*/ 	.byte	0x04, 0x37
        /*0002*/ 	.short	(.L_162 - .L_161)
.L_161:
        /*0004*/ 	.word	0x00000082


	//----- nvinfo : EIATTR_KPARAM_INFO
	.align		4
.L_162:
        /*0008*/ 	.byte	0x04, 0x17
        /*000a*/ 	.short	(.L_164 - .L_163)
.L_163:
        /*000c*/ 	.word	0x00000000
        /*0010*/ 	.short	0x0005
        /*0012*/ 	.short	0x0028
        /*0014*/ 	.byte	0x00, 0xf0, 0x05, 0x00


	//----- nvinfo : EIATTR_KPARAM_INFO
	.align		4
.L_164:
        /*0018*/ 	.byte	0x04, 0x17
        /*001a*/ 	.short	(.L_166 - .L_165)
.L_165:
        /*001c*/ 	.word	0x00000000
        /*0020*/ 	.short	0x0004
        /*0022*/ 	.short	0x0020
        /*0024*/ 	.byte	0x00, 0xf0, 0x21, 0x00


	//----- nvinfo : EIATTR_KPARAM_INFO
	.align		4
.L_166:
        /*0028*/ 	.byte	0x04, 0x17
        /*002a*/ 	.short	(.L_168 - .L_167)
.L_167:
        /*002c*/ 	.word	0x00000000
        /*0030*/ 	.short	0x0003
        /*0032*/ 	.short	0x0018
        /*0034*/ 	.byte	0x00, 0xf0, 0x05, 0x00


	//----- nvinfo : EIATTR_KPARAM_INFO
	.align		4
.L_168:
        /*0038*/ 	.byte	0x04, 0x17
        /*003a*/ 	.short	(.L_170 - .L_169)
.L_169:
        /*003c*/ 	.word	0x00000000
        /*0040*/ 	.short	0x0002
        /*0042*/ 	.short	0x0010
        /*0044*/ 	.byte	0x00, 0xf0, 0x21, 0x00


	//----- nvinfo : EIATTR_KPARAM_INFO
	.align		4
.L_170:
        /*0048*/ 	.byte	0x04, 0x17
        /*004a*/ 	.short	(.L_172 - .L_171)
.L_171:
        /*004c*/ 	.word	0x00000000
        /*0050*/ 	.short	0x0001
        /*0052*/ 	.short	0x0008
        /*0054*/ 	.byte	0x00, 0xf5, 0x21, 0x00


	//----- nvinfo : EIATTR_KPARAM_INFO
	.align		4
.L_172:
        /*0058*/ 	.byte	0x04, 0x17
        /*005a*/ 	.short	(.L_174 - .L_173)
.L_173:
        /*005c*/ 	.word	0x00000000
        /*0060*/ 	.short	0x0000
        /*0062*/ 	.short	0x0000
        /*0064*/ 	.byte	0x00, 0xf0, 0x21, 0x00


	//----- nvinfo : EIATTR_SPARSE_MMA_MASK
	.align		4
.L_174:
        /*0068*/ 	.byte	0x03, 0x50
        /*006a*/ 	.short	0x0000


	//----- nvinfo : EIATTR_MAXREG_COUNT
	.align		4
        /*006c*/ 	.byte	0x03, 0x1b
        /*006e*/ 	.short	0x00ff


	//----- nvinfo : EIATTR_NUM_BARRIERS
	.align		4
        /*0070*/ 	.byte	0x02, 0x4c
        /*0072*/ 	.byte	0x01
	.zero		1


	//----- nvinfo : EIATTR_MERCURY_ISA_VERSION
	.align		4
        /*0074*/ 	.byte	0x03, 0x5f
        /*0076*/ 	.short	0x0101


	//----- nvinfo : EIATTR_COOP_GROUP_MASK_REGIDS
	.align		4
        /*0078*/ 	.byte	0x04, 0x29
        /*007a*/ 	.short	(.L_176 - .L_175)


	//   ....[0]....
.L_175:
        /*007c*/ 	.word	0xffffffff


	//   ....[1]....
        /*0080*/ 	.word	0xffffffff


	//   ....[2]....
        /*0084*/ 	.word	0xffffffff


	//   ....[3]....
        /*0088*/ 	.word	0xffffffff


	//   ....[4]....
        /*008c*/ 	.word	0xffffffff


	//   ....[5]....
        /*0090*/ 	.word	0xffffffff


	//   ....[6]....
        /*0094*/ 	.word	0xffffffff


	//   ....[7]....
        /*0098*/ 	.word	0xffffffff


	//   ....[8]....
        /*009c*/ 	.word	0xffffffff


	//   ....[9]....
        /*00a0*/ 	.word	0xffffffff


	//   ....[10]....
        /*00a4*/ 	.word	0xffffffff


	//   ....[11]....
        /*00a8*/ 	.word	0xffffffff


	//   ....[12]....
        /*00ac*/ 	.word	0xffffffff


	//   ....[13]....
        /*00b0*/ 	.word	0xffffffff


	//   ....[14]....
        /*00b4*/ 	.word	0xffffffff


	//   ....[15]....
        /*00b8*/ 	.word	0xffffffff


	//   ....[16]....
        /*00bc*/ 	.word	0xffffffff


	//   ....[17]....
        /*00c0*/ 	.word	0xffffffff


	//   ....[18]....
        /*00c4*/ 	.word	0xffffffff


	//   ....[19]....
        /*00c8*/ 	.word	0xffffffff


	//   ....[20]....
        /*00cc*/ 	.word	0xffffffff


	//   ....[21]....
        /*00d0*/ 	.word	0xffffffff


	//   ....[22]....
        /*00d4*/ 	.word	0xffffffff


	//   ....[23]....
        /*00d8*/ 	.word	0xffffffff


	//   ....[24]....
        /*00dc*/ 	.word	0xffffffff


	//   ....[25]....
        /*00e0*/ 	.word	0xffffffff


	//   ....[26]....
        /*00e4*/ 	.word	0xffffffff


	//   ....[27]....
        /*00e8*/ 	.word	0xffffffff


	//   ....[28]....
        /*00ec*/ 	.word	0xffffffff


	//   ....[29]....
        /*00f0*/ 	.word	0xffffffff


	//----- nvinfo : EIATTR_COOP_GROUP_INSTR_OFFSETS
	.align		4
.L_176:
        /*00f4*/ 	.byte	0x04, 0x28
        /*00f6*/ 	.short	(.L_178 - .L_177)


	//   ....[0]....
.L_177:
        /*00f8*/ 	.word	0x00000cb0


	//   ....[1]....
        /*00fc*/ 	.word	0x00000cc0


	//   ....[2]....
        /*0100*/ 	.word	0x00000d50


	//   ....[3]....
        /*0104*/ 	.word	0x00000d90


	//   ....[4]....
        /*0108*/ 	.word	0x00000df0


	//   ....[5]....
        /*010c*/ 	.word	0x00000e30


	//   ....[6]....
        /*0110*/ 	.word	0x00000e80


	//   ....[7]....
        /*0114*/ 	.word	0x00000eb0


	//   ....[8]....
        /*0118*/ 	.word	0x00000ef0


	//   ....[9]....
        /*011c*/ 	.word	0x00000f20


	//   ....[10]....
        /*0120*/ 	.word	0x00001240


	//   ....[11]....
        /*0124*/ 	.word	0x00001250


	//   ....[12]....
        /*0128*/ 	.word	0x000012e0


	//   ....[13]....
        /*012c*/ 	.word	0x00001300


	//   ....[14]....
        /*0130*/ 	.word	0x00001360


	//   ....[15]....
        /*0134*/ 	.word	0x00001380


	//   ....[16]....
        /*0138*/ 	.word	0x000013e0


	//   ....[17]....
        /*013c*/ 	.word	0x00001410


	//   ....[18]....
        /*0140*/ 	.word	0x00001490


	//   ....[19]....
        /*0144*/ 	.word	0x000014b0


	//   ....[20]....
        /*0148*/ 	.word	0x00002a40


	//   ....[21]....
        /*014c*/ 	.word	0x00002a50


	//   ....[22]....
        /*0150*/ 	.word	0x00002ae0


	//   ....[23]....
        /*0154*/ 	.word	0x00002b10


	//   ....[24]....
        /*0158*/ 	.word	0x00002b80


	//   ....[25]....
        /*015c*/ 	.word	0x00002ba0


	//   ....[26]....
        /*0160*/ 	.word	0x00002c00


	//   ....[27]....
        /*0164*/ 	.word	0x00002c10


	//   ....[28]....
        /*0168*/ 	.word	0x00002c50


	//   ....[29]....
        /*016c*/ 	.word	0x00002c60


	//----- nvinfo : EIATTR_VRC_CTA_INIT_COUNT
	.align		4
.L_178:
        /*0170*/ 	.byte	0x02, 0x4a
	.zero		1
	.zero		1


	//----- nvinfo : EIATTR_EXIT_INSTR_OFFSETS
	.align		4
        /*0174*/ 	.byte	0x04, 0x1c
        /*0176*/ 	.short	(.L_180 - .L_179)


	//   ....[0]....
.L_179:
        /*0178*/ 	.word	0x000000a0


	//   ....[1]....
        /*017c*/ 	.word	0x000000e0


	//   ....[2]....
        /*0180*/ 	.word	0x00002f00


	//   ....[3]....
        /*0184*/ 	.word	0x00002f80


	//----- nvinfo : EIATTR_MAX_THREADS
	.align		4
.L_180:
        /*0188*/ 	.byte	0x04, 0x05
        /*018a*/ 	.short	(.L_182 - .L_181)
.L_181:
        /*018c*/ 	.word	0x00000100
        /*0190*/ 	.word	0x00000001
        /*0194*/ 	.word	0x00000001


	//----- nvinfo : EIATTR_CRS_STACK_SIZE
	.align		4
.L_182:
        /*0198*/ 	.byte	0x04, 0x1e
        /*019a*/ 	.short	(.L_184 - .L_183)
.L_183:
        /*019c*/ 	.word	0x00000000


	//----- nvinfo : EIATTR_CBANK_PARAM_SIZE
	.align		4
.L_184:
        /*01a0*/ 	.byte	0x03, 0x19
        /*01a2*/ 	.short	0x0029


	//----- nvinfo : EIATTR_PARAM_CBANK
	.align		4
        /*01a4*/ 	.byte	0x04, 0x0a
        /*01a6*/ 	.short	(.L_186 - .L_185)
	.align		4
.L_185:
        /*01a8*/ 	.word	index@(.nv.constant0._ZN3cub18CUB_300001_SM_10006detail6reduce28DeviceReduceSingleTileKernelINS2_10policy_hubIdyN4cuda3__47maximumIdEEE10Policy1000EN6thrust24THRUST_300001_SM_1000_NS10device_ptrIdEEPdyS8_ddNS5_3std3__410__identityEEEvT0_T1_T2_T3_T4_T6_)
        /*01ac*/ 	.short	0x0380
        /*01ae*/ 	.short	0x0029


	//----- nvinfo : EIATTR_SW_WAR
	.align		4
.L_186:
        /*01b0*/ 	.byte	0x04, 0x36
        /*01b2*/ 	.short	(.L_188 - .L_187)
.L_187:
        /*01b4*/ 	.word	0x00000008
.L_188:


//--------------------- .nv.info._ZN3cub18CUB_300001_SM_10006detail6reduce28DeviceReduceSingleTileKernelINS2_10policy_hubIdjN4cuda3__47maximumIdEEE10Policy1000EPdSB_iS8_ddNS5_3std3__410__identityEEEvT0_T1_T2_T3_T4_T6_ --------------------------
	.section	.nv.info._ZN3cub18CUB_300001_SM_10006detail6reduce28DeviceReduceSingleTileKernelINS2_10policy_hubIdjN4cuda3__47maximumIdEEE10Policy1000EPdSB_iS8_ddNS5_3std3__410__identityEEEvT0_T1_T2_T3_T4_T6_,"",@"SHT_CUDA_INFO"
	.sectionflags	@""
	.align	4


	//----- nvinfo : EIATTR_CUDA_API_VERSION
	.align		4
        /*0000*/ 	.byte	0x04, 0x37
        /*0002*/ 	.short	(.L_190 - .L_189)
.L_189:
        /*0004*/ 	.word	0x00000082


	//----- nvinfo : EIATTR_KPARAM_INFO
	.align		4
.L_190:
        /*0008*/ 	.byte	0x04, 0x17
        /*000a*/ 	.short	(.L_192 - .L_191)
.L_191:
        /*000c*/ 	.word	0x00000000
        /*0010*/ 	.short	0x0005
        /*0012*/ 	.short	0x0020
        /*0014*/ 	.byte	0x00, 0xf0, 0x05, 0x00


	//----- nvinfo : EIATTR_KPARAM_INFO
	.align		4
.L_192:
        /*0018*/ 	.byte	0x04, 0x17
        /*001a*/ 	.short	(.L_194 - .L_193)
.L_193:
        /*001c*/ 	.word	0x00000000
        /*0020*/ 	.short	0x0004
        /*0022*/ 	.short	0x0018
        /*0024*/ 	.byte	0x00, 0xf0, 0x21, 0x00


	//----- nvinfo : EIATTR_KPARAM_INFO
	.align		4
.L_194:
        /*0028*/ 	.byte	0x04, 0x17
        /*002a*/ 	.short	(.L_196 - .L_195)
.L_195:
        /*002c*/ 	.word	0x00000000
        /*0030*/ 	.short	0x0003
        /*0032*/ 	.short	0x0014
        /*0034*/ 	.byte	0x00, 0xf0, 0x05, 0x00


	//----- nvinfo : EIATTR_KPARAM_INFO
	.align		4
.L_196:
        /*0038*/ 	.byte	0x04, 0x17
        /*003a*/ 	.short	(.L_198 - .L_197)
.L_197:
        /*003c*/ 	.word	0x00000000
        /*0040*/ 	.short	0x0002
        /*0042*/ 	.short	0x0010
        /*0044*/ 	.byte	0x00, 0xf0, 0x11, 0x00


	//----- nvinfo : EIATTR_KPARAM_INFO
	.align		4
.L_198:
        /*0048*/ 	.byte	0x04, 0x17
        /*004a*/ 	.short	(.L_200 - .L_199)
.L_199:
        /*004c*/ 	.word	0x00000000
        /*0050*/ 	.short	0x0001
        /*0052*/ 	.short	0x0008
        /*0054*/ 	.byte	0x00, 0xf5, 0x21, 0x00


	//----- nvinfo : EIATTR_KPARAM_INFO
	.align		4
.L_200:
        /*0058*/ 	.byte	0x04, 0x17
        /*005a*/ 	.short	(.L_202 - .L_201)
.L_201:
        /*005c*/ 	.word	0x00000000
        /*0060*/ 	.short	0x0000
        /*0062*/ 	.short	0x0000
        /*0064*/ 	.byte	0x00, 0xf5, 0x21, 0x00


	//----- nvinfo : EIATTR_SPARSE_MMA_MASK
	.align		4
.L_202:
        /*0068*/ 	.byte	0x03, 0x50
        /*006a*/ 	.short	0x0000


	//----- nvinfo : EIATTR_MAXREG_COUNT
	.align		4
        /*006c*/ 	.byte	0x03, 0x1b
        /*006e*/ 	.short	0x00ff


	//----- nvinfo : EIATTR_NUM_BARRIERS
	.align		4
        /*0070*/ 	.byte	0x02, 0x4c
        /*0072*/ 	.byte	0x01
	.zero		1


	//----- nvinfo : EIATTR_MERCURY_ISA_VERSION
	.align		4
        /*0074*/ 	.byte	0x03, 0x5f
        /*0076*/ 	.short	0x0101


	//----- nvinfo : EIATTR_COOP_GROUP_MASK_REGIDS
	.align		4
        /*0078*/ 	.byte	0x04, 0x29
        /*007a*/ 	.short	(.L_204 - .L_203)


	//   ....[0]....
.L_203:
        /*007c*/ 	.word	0xffffffff


	//   ....[1]....
        /*0080*/ 	.word	0xffffffff


	//   ....[2]....
        /*0084*/ 	.word	0xffffffff


	//   ....[3]....
        /*0088*/ 	.word	0xffffffff


	//   ....[4]....
        /*008c*/ 	.word	0xffffffff


	//   ....[5]....
        /*0090*/ 	.word	0xffffffff


	//   ....[6]....
        /*0094*/ 	.word	0xffffffff


	//   ....[7]....
        /*0098*/ 	.word	0xffffffff


	//   ....[8]....
        /*009c*/ 	.word	0xffffffff


	//   ....[9]....
        /*00a0*/ 	.word	0xffffffff


	//   ....[10]....
        /*00a4*/ 	.word	0xffffffff


	//   ....[11]....
        /*00a8*/ 	.word	0xffffffff


	//   ....[12]....
        /*00ac*/ 	.word	0xffffffff


	//   ....[13]....
        /*00b0*/ 	.word	0xffffffff


	//   ....[14]....
        /*00b4*/ 	.word	0xffffffff


	//   ....[15]....
        /*00b8*/ 	.word	0xffffffff


	//   ....[16]....
        /*00bc*/ 	.word	0xffffffff


	//   ....[17]....
        /*00c0*/ 	.word	0xffffffff


	//   ....[18]....
        /*00c4*/ 	.word	0xffffffff


	//   ....[19]....
        /*00c8*/ 	.word	0xffffffff


	//   ....[20]....
        /*00cc*/ 	.word	0xffffffff


	//   ....[21]....
        /*00d0*/ 	.word	0xffffffff


	//   ....[22]....
        /*00d4*/ 	.word	0xffffffff


	//   ....[23]....
        /*00d8*/ 	.word	0xffffffff


	//   ....[24]....
        /*00dc*/ 	.word	0xffffffff


	//   ....[25]....
        /*00e0*/ 	.word	0xffffffff


	//   ....[26]....
        /*00e4*/ 	.word	0xffffffff


	//   ....[27]....
        /*00e8*/ 	.word	0xffffffff


	//   ....[28]....
        /*00ec*/ 	.word	0xffffffff


	//   ....[29]....
        /*00f0*/ 	.word	0xffffffff


	//   ....[30]....
        /*00f4*/ 	.word	0xffffffff


	//   ....[31]....
        /*00f8*/ 	.word	0xffffffff


	//   ....[32]....
        /*00fc*/ 	.word	0xffffffff


	//   ....[33]....
        /*0100*/ 	.word	0xffffffff


	//   ....[34]....
        /*0104*/ 	.word	0xffffffff


	//   ....[35]....
        /*0108*/ 	.word	0xffffffff


	//   ....[36]....
        /*010c*/ 	.word	0xffffffff


	//   ....[37]....
        /*0110*/ 	.word	0xffffffff


	//   ....[38]....
        /*0114*/ 	.word	0xffffffff


	//   ....[39]....
        /*0118*/ 	.word	0xffffffff


	//   ....[40]....
        /*011c*/ 	.word	0xffffffff


	//   ....[41]....
        /*0120*/ 	.word	0xffffffff


	//   ....[42]....
        /*0124*/ 	.word	0xffffffff


	//   ....[43]....
        /*0128*/ 	.word	0xffffffff


	//   ....[44]....
        /*012c*/ 	.word	0xffffffff


	//   ....[45]....
        /*0130*/ 	.word	0xffffffff


	//   ....[46]....
        /*0134*/ 	.word	0xffffffff


	//   ....[47]....
        /*0138*/ 	.word	0xffffffff


	//   ....[48]....
        /*013c*/ 	.word	0xffffffff


	//   ....[49]....
        /*0140*/ 	.word	0xffffffff


	//   ....[50]....
        /*0144*/ 	.word	0xffffffff


	//   ....[51]....
        /*0148*/ 	.word	0xffffffff


	//   ....[52]....
        /*014c*/ 	.word	0xffffffff


	//   ....[53]....
        /*0150*/ 	.word	0xffffffff


	//   ....[54]....
        /*0154*/ 	.word	0xffffffff


	//   ....[55]....
        /*0158*/ 	.word	0xffffffff


	//   ....[56]....
        /*015c*/ 	.word	0xffffffff


	//   ....[57]....
        /*0160*/ 	.word	0xffffffff


	//   ....[58]....
        /*0164*/ 	.word	0xffffffff


	//   ....[59]....
        /*0168*/ 	.word	0xffffffff


	//----- nvinfo : EIATTR_COOP_GROUP_INSTR_OFFSETS
	.align		4
.L_204:
        /*016c*/ 	.byte	0x04, 0x28
        /*016e*/ 	.short	(.L_206 - .L_205)


	//   ....[0]....
.L_205:
        /*0170*/ 	.word	0x00000d30


	//   ....[1]....
        /*0174*/ 	.word	0x00000d40


	//   ....[2]....
        /*0178*/ 	.word	0x00000dd0


	//   ....[3]....
        /*017c*/ 	.word	0x00000e10


	//   ....[4]....
        /*0180*/ 	.word	0x00000e80


	//   ....[5]....
        /*0184*/ 	.word	0x00000ea0


	//   ....[6]....
        /*0188*/ 	.word	0x00000ef0


	//   ....[7]....
        /*018c*/ 	.word	0x00000f10


	//   ....[8]....
        /*0190*/ 	.word	0x00000f60


	//   ....[9]....
        /*0194*/ 	.word	0x00000f80


	//   ....[10]....
        /*0198*/ 	.word	0x00001280


	//   ....[11]....
        /*019c*/ 	.word	0x00001290


	//   ....[12]....
        /*01a0*/ 	.word	0x00001320


	//   ....[13]....
        /*01a4*/ 	.word	0x00001350


	//   ....[14]....
        /*01a8*/ 	.word	0x000013b0


	//   ....[15]....
        /*01ac*/ 	.word	0x000013e0


	//   ....[16]....
        /*01b0*/ 	.word	0x00001440


	//   ....[17]....
        /*01b4*/ 	.word	0x00001480


	//   ....[18]....
        /*01b8*/ 	.word	0x000014f0


	//   ....[19]....
        /*01bc*/ 	.word	0x00001530


	//   ....[20]....
        /*01c0*/ 	.word	0x00002960


	//   ....[21]....
        /*01c4*/ 	.word	0x00002970


	//   ....[22]....
        /*01c8*/ 	.word	0x00002a00


	//   ....[23]....
        /*01cc*/ 	.word	0x00002a30


	//   ....[24]....
        /*01d0*/ 	.word	0x00002aa0


	//   ....[25]....
        /*01d4*/ 	.word	0x00002ac0


	//   ....[26]....
        /*01d8*/ 	.word	0x00002b20


	//   ....[27]....
        /*01dc*/ 	.word	0x00002b30


	//   ....[28]....
        /*01e0*/ 	.word	0x00002b80


	//   ....[29]....
        /*01e4*/ 	.word	0x00002b90


	//   ....[30]....
        /*01e8*/ 	.word	0x00003a20


	//   ....[31]....
        /*01ec*/ 	.word	0x00003a30


	//   ....[32]....
        /*01f0*/ 	.word	0x00003ac0


	//   ....[33]....
        /*01f4*/ 	.word	0x00003b00


	//   ....[34]....
        /*01f8*/ 	.word	0x00003b80


	//   ....[35]....
        /*01fc*/ 	.word	0x00003bc0


	//   ....[36]....
        /*0200*/ 	.word	0x00003c20


	//   ....[37]....
        /*0204*/ 	.word	0x00003c50


	//   ....[38]....
        /*0208*/ 	.word	0x00003ca0


	//   ....[39]....
        /*020c*/ 	.word	0x00003cd0


	//   ....[40]....
        /*0210*/ 	.word	0x00003fb0


	//   ....[41]....
        /*0214*/ 	.word	0x00003fc0


	//   ....[42]....
        /*0218*/ 	.word	0x00004050


	//   ....[43]....
        /*021c*/ 	.word	0x00004080


	//   ....[44]....
        /*0220*/ 	.word	0x000040d0


	//   ....[45]....
        /*0224*/ 	.word	0x00004100


	//   ....[46]....
        /*0228*/ 	.word	0x00004170


	//   ....[47]....
        /*022c*/ 	.word	0x000041b0


	//   ....[48]....
        /*0230*/ 	.word	0x00004220


	//   ....[49]....
        /*0234*/ 	.word	0x00004250


	//   ....[50]....
        /*0238*/ 	.word	0x00005700


	//   ....[51]....
        /*023c*/ 	.word	0x00005710


	//   ....[52]....
        /*0240*/ 	.word	0x000057a0


	//   ....[53]....
        /*0244*/ 	.word	0x000057e0


	//   ....[54]....
        /*0248*/ 	.word	0x00005860


	//   ....[55]....
        /*024c*/ 	.word	0x000058a0


	//   ....[56]....
        /*0250*/ 	.word	0x00005900


	//   ....[57]....
        /*0254*/ 	.word	0x00005930


	//   ....[58]....
        /*0258*/ 	.word	0x00005980


	//   ....[59]....
        /*025c*/ 	.word	0x000059b0


	//----- nvinfo : EIATTR_VRC_CTA_INIT_COUNT
	.align		4
.L_206:
        /*0260*/ 	.byte	0x02, 0x4a
	.zero		1
	.zero		1


	//----- nvinfo : EIATTR_EXIT_INSTR_OFFSETS
	.align		4
        /*0264*/ 	.byte	0x04, 0x1c
        /*0266*/ 	.short	(.L_208 - .L_207)


	//   ....[0]....
.L_207:
        /*0268*/ 	.word	0x00000080


	//   ....[1]....
        /*026c*/ 	.word	0x000000c0


	//   ....[2]....
        /*0270*/ 	.word	0x00005c20


	//   ....[3]....
        /*0274*/ 	.word	0x00005ca0


	//----- nvinfo : EIATTR_MAX_THREADS
	.align		4
.L_208:
        /*0278*/ 	.byte	0x04, 0x05
        /*027a*/ 	.short	(.L_210 - .L_209)
.L_209:
        /*027c*/ 	.word	0x00000100
        /*0280*/ 	.word	0x00000001
        /*0284*/ 	.word	0x00000001


	//----- nvinfo : EIATTR_CRS_STACK_SIZE
	.align		4
.L_210:
        /*0288*/ 	.byte	0x04, 0x1e
        /*028a*/ 	.short	(.L_212 - .L_211)
.L_211:
        /*028c*/ 	.word	0x00000000


	//----- nvinfo : EIATTR_CBANK_PARAM_SIZE
	.align		4
.L_212:
        /*0290*/ 	.byte	0x03, 0x19
        /*0292*/ 	.short	0x0021


	//----- nvinfo : EIATTR_PARAM_CBANK
	.align		4
        /*0294*/ 	.byte	0x04, 0x0a
        /*0296*/ 	.short	(.L_214 - .L_213)
	.align		4
.L_213:
        /*0298*/ 	.word	index@(.nv.constant0._ZN3cub18CUB_300001_SM_10006detail6reduce28DeviceReduceSingleTileKernelINS2_10policy_hubIdjN4cuda3__47maximumIdEEE10Policy1000EPdSB_iS8_ddNS5_3std3__410__identityEEEvT0_T1_T2_T3_T4_T6_)
        /*029c*/ 	.short	0x0380
        /*029e*/ 	.short	0x0021


	//----- nvinfo : EIATTR_SW_WAR
	.align		4
.L_214:
        /*02a0*/ 	.byte	0x04, 0x36
        /*02a2*/ 	.short	(.L_216 - .L_215)
.L_215:
        /*02a4*/ 	.word	0x00000008
.L_216:


//--------------------- .nv.info._ZN3cub18CUB_300001_SM_10006detail6reduce18DeviceReduceKernelINS2_10policy_hubIdjN4cuda3__47maximumIdEEE10Policy1000EN6thrust24THRUST_300001_SM_1000_NS10device_ptrIdEEjS8_dNS5_3std3__410__identityEEEvT0_PT3_T1_NS0_13GridEvenShareISL_EET2_T4_ --------------------------
	.section	.nv.info._ZN3cub18CUB_300001_SM_10006detail6reduce18DeviceReduceKernelINS2_10policy_hubIdjN4cuda3__47maximumIdEEE10Policy1000EN6thrust24THRUST_300001_SM_1000_NS10device_ptrIdEEjS8_dNS5_3std3__410__identityEEEvT0_PT3_T1_NS0_13GridEvenShareISL_EET2_T4_,"",@"SHT_CUDA_INFO"
	.sectionflags	@""
	.align	4


	//----- nvinfo : EIATTR_CUDA_API_VERSION
	.align		4
        /*0000*/ 	.byte	0x04, 0x37
        /*0002*/ 	.short	(.L_218 - .L_217)
.L_217:
        /*0004*/ 	.word	0x00000082


	//----- nvinfo : EIATTR_KPARAM_INFO
	.align		4
.L_218:
        /*0008*/ 	.byte	0x04, 0x17
        /*000a*/ 	.short	(.L_220 - .L_219)
.L_219:
        /*000c*/ 	.word	0x00000000
        /*0010*/ 	.short	0x0005
        /*0012*/ 	.short	0x003d
        /*0014*/ 	.byte	0x00, 0xf0, 0x05, 0x00


	//----- nvinfo : EIATTR_KPARAM_INFO
	.align		4
.L_220:
        /*0018*/ 	.byte	0x04, 0x17
        /*001a*/ 	.short	(.L_222 - .L_221)
.L_221:
        /*001c*/ 	.word	0x00000000
        /*0020*/ 	.short	0x0004
        /*0022*/ 	.short	0x003c
        /*0024*/ 	.byte	0x00, 0xf0, 0x05, 0x00


	//----- nvinfo : EIATTR_KPARAM_INFO
	.align		4
.L_222:
        /*0028*/ 	.byte	0x04, 0x17
        /*002a*/ 	.short	(.L_224 - .L_223)
.L_223:
        /*002c*/ 	.word	0x00000000
        /*0030*/ 	.short	0x0003
        /*0032*/ 	.short	0x0014
        /*0034*/ 	.byte	0x00, 0xf0, 0xa1, 0x00


	//----- nvinfo : EIATTR_KPARAM_INFO
	.align		4
.L_224:
        /*0038*/ 	.byte	0x04, 0x17
        /*003a*/ 	.short	(.L_226 - .L_225)
.L_225:
        /*003c*/ 	.word	0x00000000
        /*0040*/ 	.short	0x0002
        /*0042*/ 	.short	0x0010
        /*0044*/ 	.byte	0x00, 0xf0, 0x11, 0x00


	//----- nvinfo : EIATTR_KPARAM_INFO
	.align		4
.L_226:
        /*0048*/ 	.byte	0x04, 0x17
        /*004a*/ 	.short	(.L_228 - .L_227)
.L_227:
        /*004c*/ 	.word	0x00000000
        /*0050*/ 	.short	0x0001
        /*0052*/ 	.short	0x0008
        /*0054*/ 	.byte	0x00, 0xf5, 0x21, 0x00


	//----- nvinfo : EIATTR_KPARAM_INFO
	.align		4
.L_228:
        /*0058*/ 	.byte	0x04, 0x17
        /*005a*/ 	.short	(.L_230 - .L_229)
.L_229:
        /*005c*/ 	.word	0x00000000
        /*0060*/ 	.short	0x0000
        /*0062*/ 	.short	0x0000
        /*0064*/ 	.byte	0x00, 0xf0, 0x21, 0x00


	//----- nvinfo : EIATTR_SPARSE_MMA_MASK
	.align		4
.L_230:
        /*0068*/ 	.byte	0x03, 0x50
        /*006a*/ 	.short	0x0000


	//----- nvinfo : EIATTR_MAXREG_COUNT
	.align		4
        /*006c*/ 	.byte	0x03, 0x1b
        /*006e*/ 	.short	0x00ff


	//----- nvinfo : EIATTR_NUM_BARRIERS
	.align		4
        /*0070*/ 	.byte	0x02, 0x4c
        /*0072*/ 	.byte	0x01
	.zero		1


	//----- nvinfo : EIATTR_MERCURY_ISA_VERSION
	.align		4
        /*0074*/ 	.byte	0x03, 0x5f
        /*0076*/ 	.short	0x0101


	//----- nvinfo : EIATTR_COOP_GROUP_MASK_REGIDS
	.align		4
        /*0078*/ 	.byte	0x04, 0x29
        /*007a*/ 	.short	(.L_232 - .L_231)


	//   ....[0]....
.L_231:
        /*007c*/ 	.word	0xffffffff


	//   ....[1]....
        /*0080*/ 	.word	0xffffffff


	//   ....[2]....
        /*0084*/ 	.word	0xffffffff


	//   ....[3]....
        /*0088*/ 	.word	0xffffffff


	//   ....[4]....
        /*008c*/ 	.word	0xffffffff


	//   ....[5]....
        /*0090*/ 	.word	0xffffffff


	//   ....[6]....
        /*0094*/ 	.word	0xffffffff


	//   ....[7]....
        /*0098*/ 	.word	0xffffffff


	//   ....[8]....
        /*009c*/ 	.word	0xffffffff


	//   ....[9]....
        /*00a0*/ 	.word	0xffffffff


	//   ....[10]....
        /*00a4*/ 	.word	0xffffffff


	//   ....[11]....
        /*00a8*/ 	.word	0xffffffff


	//   ....[12]....
        /*00ac*/ 	.word	0xffffffff


	//   ....[13]....
        /*00b0*/ 	.word	0xffffffff


	//   ....[14]....
        /*00b4*/ 	.word	0xffffffff


	//   ....[15]....
        /*00b8*/ 	.word	0xffffffff


	//   ....[16]....
        /*00bc*/ 	.word	0xffffffff


	//   ....[17]....
        /*00c0*/ 	.word	0xffffffff


	//   ....[18]....
        /*00c4*/ 	.word	0xffffffff


	//   ....[19]....
        /*00c8*/ 	.word	0xffffffff


	//   ....[20]....
        /*00cc*/ 	.word	0xffffffff


	//   ....[21]....
        /*00d0*/ 	.word	0xffffffff


	//   ....[22]....
        /*00d4*/ 	.word	0xffffffff


	//   ....[23]....
        /*00d8*/ 	.word	0xffffffff


	//   ....[24]....
        /*00dc*/ 	.word	0xffffffff


	//   ....[25]....
        /*00e0*/ 	.word	0xffffffff


	//   ....[26]....
        /*00e4*/ 	.word	0xffffffff


	//   ....[27]....
        /*00e8*/ 	.word	0xffffffff


	//   ....[28]....
        /*00ec*/ 	.word	0xffffffff


	//   ....[29]....
        /*00f0*/ 	.word	0xffffffff


	//----- nvinfo : EIATTR_COOP_GROUP_INSTR_OFFSETS
	.align		4
.L_232:
        /*00f4*/ 	.byte	0x04, 0x28
        /*00f6*/ 	.short	(.L_234 - .L_233)


	//   ....[0]....
.L_233:
        /*00f8*/ 	.word	0x00000fa0


	//   ....[1]....
        /*00fc*/ 	.word	0x00000fb0


	//   ....[2]....
        /*0100*/ 	.word	0x00001040


	//   ....[3]....
        /*0104*/ 	.word	0x00001070


	//   ....[4]....
        /*0108*/ 	.word	0x000010e0


	//   ....[5]....
        /*010c*/ 	.word	0x00001100


	//   ....[6]....
        /*0110*/ 	.word	0x00001160


	//   ....[7]....
        /*0114*/ 	.word	0x00001170


	//   ....[8]....
        /*0118*/ 	.word	0x000011c0


	//   ....[9]....
        /*011c*/ 	.word	0x000011d0


	//   ....[10]....
        /*0120*/ 	.word	0x000014b0


	//   ....[11]....
        /*0124*/ 	.word	0x000014c0


	//   ....[12]....
        /*0128*/ 	.word	0x00001550


	//   ....[13]....
        /*012c*/ 	.word	0x00001570


	//   ....[14]....
        /*0130*/ 	.word	0x000015d0


	//   ....[15]....
        /*0134*/ 	.word	0x000015f0


	//   ....[16]....
        /*0138*/ 	.word	0x00001650


	//   ....[17]....
        /*013c*/ 	.word	0x00001690


	//   ....[18]....
        /*0140*/ 	.word	0x00001700


	//   ....[19]....
        /*0144*/ 	.word	0x00001720


	//   ....[20]....
        /*0148*/ 	.word	0x00002f70


	//   ....[21]....
        /*014c*/ 	.word	0x00002f80


	//   ....[22]....
        /*0150*/ 	.word	0x00003010


	//   ....[23]....
        /*0154*/ 	.word	0x00003040


	//   ....[24]....
        /*0158*/ 	.word	0x000030b0


	//   ....[25]....
        /*015c*/ 	.word	0x000030d0


	//   ....[26]....
        /*0160*/ 	.word	0x00003130


	//   ....[27]....
        /*0164*/ 	.word	0x00003140


	//   ....[28]....
        /*0168*/ 	.word	0x00003190


	//   ....[29]....
        /*016c*/ 	.word	0x000031a0


	//----- nvinfo : EIATTR_VRC_CTA_INIT_COUNT
	.align		4
.L_234:
        /*0170*/ 	.byte	0x02, 0x4a
	.zero		1
	.zero		1


	//----- nvinfo : EIATTR_EXIT_INSTR_OFFSETS
	.align		4
        /*0174*/ 	.byte	0x04, 0x1c
        /*0176*/ 	.short	(.L_236 - .L_235)


	//   ....[0]....
.L_235:
        /*0178*/ 	.word	0x00003430


	//   ....[1]....
        /*017c*/ 	.word	0x00003490


	//----- nvinfo : EIATTR_MAX_THREADS
	.align		4
.L_236:
        /*0180*/ 	.byte	0x04, 0x05
        /*0182*/ 	.short	(.L_238 - .L_237)
.L_237:
        /*0184*/ 	.word	0x00000100
        /*0188*/ 	.word	0x00000001
        /*018c*/ 	.word	0x00000001


	//----- nvinfo : EIATTR_CRS_STACK_SIZE
	.align		4
.L_238:
        /*0190*/ 	.byte	0x04, 0x1e
        /*0192*/ 	.short	(.L_240 - .L_239)
.L_239:
        /*0194*/ 	.word	0x00000000


	//----- nvinfo : EIATTR_CBANK_PARAM_SIZE
	.align		4
.L_240:
        /*0198*/ 	.byte	0x03, 0x19
        /*019a*/ 	.short	0x003e


	//----- nvinfo : EIATTR_PARAM_CBANK
	.align		4
        /*019c*/ 	.byte	0x04, 0x0a
        /*019e*/ 	.short	(.L_242 - .L_241)
	.align		4
.L_241:
        /*01a0*/ 	.word	index@(.nv.constant0._ZN3cub18CUB_300001_SM_10006detail6reduce18DeviceReduceKernelINS2_10policy_hubIdjN4cuda3__47maximumIdEEE10Policy1000EN6thrust24THRUST_300001_SM_1000_NS10device_ptrIdEEjS8_dNS5_3std3__410__identityEEEvT0_PT3_T1_NS0_13GridEvenShareISL_EET2_T4_)
        /*01a4*/ 	.short	0x0380
        /*01a6*/ 	.short	0x003e


	//----- nvinfo : EIATTR_SW_WAR
	.align		4
.L_242:
        /*01a8*/ 	.byte	0x04, 0x36
        /*01aa*/ 	.short	(.L_244 - .L_243)
.L_243:
        /*01ac*/ 	.word	0x00000008
.L_244:


//--------------------- .nv.info._ZN3cub18CUB_300001_SM_10006detail6reduce28DeviceReduceSingleTileKernelINS2_10policy_hubIdjN4cuda3__47maximumIdEEE10Policy1000EN6thrust24THRUST_300001_SM_1000_NS10device_ptrIdEEPdjS8_ddNS5_3std3__410__identityEEEvT0_T1_T2_T3_T4_T6_ --------------------------
	.section	.nv.info._ZN3cub18CUB_300001_SM_10006detail6reduce28DeviceReduceSingleTileKernelINS2_10policy_hubIdjN4cuda3__47maximumIdEEE10Policy1000EN6thrust24THRUST_300001_SM_1000_NS10device_ptrIdEEPdjS8_ddNS5_3std3__410__identityEEEvT0_T1_T2_T3_T4_T6_,"",@"SHT_CUDA_INFO"
	.sectionflags	@""
	.align	4


	//----- nvinfo : EIATTR_CUDA_API_VERSION
	.align		4
        /*0000*/ 	.byte	0x04, 0x37
        /*0002*/ 	.short	(.L_246 - .L_245)
.L_245:
        /*0004*/ 	.word	0x00000082


	//----- nvinfo : EIATTR_KPARAM_INFO
	.align		4
.L_246:
        /*0008*/ 	.byte	0x04, 0x17
        /*000a*/ 	.short	(.L_248 - .L_247)
.L_247:
        /*000c*/ 	.word	0x00000000
        /*0010*/ 	.short	0x0005
        /*0012*/ 	.short	0x0020
        /*0014*/ 	.byte	0x00, 0xf0, 0x05, 0x00


	//----- nvinfo : EIATTR_KPARAM_INFO
	.align		4
.L_248:
        /*0018*/ 	.byte	0x04, 0x17
        /*001a*/ 	.short	(.L_250 - .L_249)
.L_249:
        /*001c*/ 	.word	0x00000000
        /*0020*/ 	.short	0x0004
        /*0022*/ 	.short	0x0018
        /*0024*/ 	.byte	0x00, 0xf0, 0x21, 0x00


	//----- nvinfo : EIATTR_KPARAM_INFO
	.align		4
.L_250:
        /*0028*/ 	.byte	0x04, 0x17
        /*002a*/ 	.short	(.L_252 - .L_251)
.L_251:
        /*002c*/ 	.word	0x00000000
        /*0030*/ 	.short	0x0003
        /*0032*/ 	.short	0x0014
        /*0034*/ 	.byte	0x00, 0xf0, 0x05, 0x00


	//----- nvinfo : EIATTR_KPARAM_INFO
	.align		4
.L_252:
        /*0038*/ 	.byte	0x04, 0x17
        /*003a*/ 	.short	(.L_254 - .L_253)
.L_253:
        /*003c*/ 	.word	0x00000000
        /*0040*/ 	.short	0x0002
        /*0042*/ 	.short	0x0010
        /*0044*/ 	.byte	0x00, 0xf0, 0x11, 0x00


	//----- nvinfo : EIATTR_KPARAM_INFO
	.align		4
.L_254:
        /*0048*/ 	.byte	0x04, 0x17
        /*004a*/ 	.short	(.L_256 - .L_255)
.L_255:
        /*004c*/ 	.word	0x00000000
        /*0050*/ 	.short	0x0001
        /*0052*/ 	.short	0x0008
        /*0054*/ 	.byte	0x00, 0xf5, 0x21, 0x00


	//----- nvinfo : EIATTR_KPARAM_INFO
	.align		4
.L_256:
        /*0058*/ 	.byte	0x04, 0x17
        /*005a*/ 	.short	(.L_258 - .L_257)
.L_257:
        /*005c*/ 	.word	0x00000000
        /*0060*/ 	.short	0x0000
        /*0062*/ 	.short	0x0000
        /*0064*/ 	.byte	0x00, 0xf0, 0x21, 0x00


	//----- nvinfo : EIATTR_SPARSE_MMA_MASK
	.align		4
.L_258:
        /*0068*/ 	.byte	0x03, 0x50
        /*006a*/ 	.short	0x0000


	//----- nvinfo : EIATTR_MAXREG_COUNT
	.align		4
        /*006c*/ 	.byte	0x03, 0x1b
        /*006e*/ 	.short	0x00ff


	//----- nvinfo : EIATTR_NUM_BARRIERS
	.align		4
        /*0070*/ 	.byte	0x02, 0x4c
        /*0072*/ 	.byte	0x01
	.zero		1


	//----- nvinfo : EIATTR_MERCURY_ISA_VERSION
	.align		4
        /*0074*/ 	.byte	0x03, 0x5f
        /*0076*/ 	.short	0x0101


	//----- nvinfo : EIATTR_COOP_GROUP_MASK_REGIDS
	.align		4
        /*0078*/ 	.byte	0x04, 0x29
        /*007a*/ 	.short	(.L_260 - .L_259)


	//   ....[0]....
.L_259:
        /*007c*/ 	.word	0xffffffff


	//   ....[1]....
        /*0080*/ 	.word	0xffffffff


	//   ....[2]....
        /*0084*/ 	.word	0xffffffff


	//   ....[3]....
        /*0088*/ 	.word	0xffffffff


	//   ....[4]....
        /*008c*/ 	.word	0xffffffff


	//   ....[5]....
        /*0090*/ 	.word	0xffffffff


	//   ....[6]....
        /*0094*/ 	.word	0xffffffff


	//   ....[7]....
        /*0098*/ 	.word	0xffffffff


	//   ....[8]....
        /*009c*/ 	.word	0xffffffff


	//   ....[9]....
        /*00a0*/ 	.word	0xffffffff


	//   ....[10]....
        /*00a4*/ 	.word	0xffffffff


	//   ....[11]....
        /*00a8*/ 	.word	0xffffffff


	//   ....[12]....
        /*00ac*/ 	.word	0xffffffff


	//   ....[13]....
        /*00b0*/ 	.word	0xffffffff


	//   ....[14]....
        /*00b4*/ 	.word	0xffffffff


	//   ....[15]....
        /*00b8*/ 	.word	0xffffffff


	//   ....[16]....
        /*00bc*/ 	.word	0xffffffff


	//   ....[17]....
        /*00c0*/ 	.word	0xffffffff


	//   ....[18]....
        /*00c4*/ 	.word	0xffffffff


	//   ....[19]....
        /*00c8*/ 	.word	0xffffffff


	//   ....[20]....
        /*00cc*/ 	.word	0xffffffff


	//   ....[21]....
        /*00d0*/ 	.word	0xffffffff


	//   ....[22]....
        /*00d4*/ 	.word	0xffffffff


	//   ....[23]....
        /*00d8*/ 	.word	0xffffffff


	//   ....[24]....
        /*00dc*/ 	.word	0xffffffff


	//   ....[25]....
        /*00e0*/ 	.word	0xffffffff


	//   ....[26]....
        /*00e4*/ 	.word	0xffffffff


	//   ....[27]....
        /*00e8*/ 	.word	0xffffffff


	//   ....[28]....
        /*00ec*/ 	.word	0xffffffff


	//   ....[29]....
        /*00f0*/ 	.word	0xffffffff


	//----- nvinfo : EIATTR_COOP_GROUP_INSTR_OFFSETS
	.align		4
.L_260:
        /*00f4*/ 	.byte	0x04, 0x28
        /*00f6*/ 	.short	(.L_262 - .L_261)


	//   ....[0]....
.L_261:
        /*00f8*/ 	.word	0x00000cc0


	//   ....[1]....
        /*00fc*/ 	.word	0x00000cd0


	//   ....[2]....
        /*0100*/ 	.word	0x00000d60


	//   ....[3]....
        /*0104*/ 	.word	0x00000da0


	//   ....[4]....
        /*0108*/ 	.word	0x00000e20


	//   ....[5]....
        /*010c*/ 	.word	0x00000e60


	//   ....[6]....
        /*0110*/ 	.word	0x00000ec0


	//   ....[7]....
        /*0114*/ 	.word	0x00000ef0


	//   ....[8]....
        /*0118*/ 	.word	0x00000f40


	//   ....[9]....
        /*011c*/ 	.word	0x00000f70


	//   ....[10]....
        /*0120*/ 	.word	0x00001250


	//   ....[11]....
        /*0124*/ 	.word	0x00001260


	//   ....[12]....
        /*0128*/ 	.word	0x000012f0


	//   ....[13]....
        /*012c*/ 	.word	0x00001310


	//   ....[14]....
        /*0130*/ 	.word	0x00001360


	//   ....[15]....
        /*0134*/ 	.word	0x00001380


	//   ....[16]....
        /*0138*/ 	.word	0x000013d0


	//   ....[17]....
        /*013c*/ 	.word	0x00001400


	//   ....[18]....
        /*0140*/ 	.word	0x00001470


	//   ....[19]....
        /*0144*/ 	.word	0x00001490


	//   ....[20]....
        /*0148*/ 	.word	0x00002b60


	//   ....[21]....
        /*014c*/ 	.word	0x00002b70


	//   ....[22]....
        /*0150*/ 	.word	0x00002c00


	//   ....[23]....
        /*0154*/ 	.word	0x00002c30


	//   ....[24]....
        /*0158*/ 	.word	0x00002ca0


	//   ....[25]....
        /*015c*/ 	.word	0x00002cc0


	//   ....[26]....
        /*0160*/ 	.word	0x00002d20


	//   ....[27]....
        /*0164*/ 	.word	0x00002d30


	//   ....[28]....
        /*0168*/ 	.word	0x00002d80


	//   ....[29]....
        /*016c*/ 	.word	0x00002d90


	//----- nvinfo : EIATTR_VRC_CTA_INIT_COUNT
	.align		4
.L_262:
        /*0170*/ 	.byte	0x02, 0x4a
	.zero		1
	.zero		1


	//----- nvinfo : EIATTR_EXIT_INSTR_OFFSETS
	.align		4
        /*0174*/ 	.byte	0x04, 0x1c
        /*0176*/ 	.short	(.L_264 - .L_263)


	//   ....[0]....
.L_263:
        /*0178*/ 	.word	0x00000080


	//   ....[1]....
        /*017c*/ 	.word	0x000000c0


	//   ....[2]....
        /*0180*/ 	.word	0x00003000


	//   ....[3]....
        /*0184*/ 	.word	0x00003080


	//----- nvinfo : EIATTR_MAX_THREADS
	.align		4
.L_264:
        /*0188*/ 	.byte	0x04, 0x05
        /*018a*/ 	.short	(.L_266 - .L_265)
.L_265:
        /*018c*/ 	.word	0x00000100
        /*0190*/ 	.word	0x00000001
        /*0194*/ 	.word	0x00000001


	//----- nvinfo : EIATTR_CRS_STACK_SIZE
	.align		4
.L_266:
        /*0198*/ 	.byte	0x04, 0x1e
        /*019a*/ 	.short	(.L_268 - .L_267)
.L_267:
        /*019c*/ 	.word	0x00000000


	//----- nvinfo : EIATTR_CBANK_PARAM_SIZE
	.align		4
.L_268:
        /*01a0*/ 	.byte	0x03, 0x19
        /*01a2*/ 	.short	0x0021


	//----- nvinfo : EIATTR_PARAM_CBANK
	.align		4
        /*01a4*/ 	.byte	0x04, 0x0a
        /*01a6*/ 	.short	(.L_270 - .L_269)
	.align		4
.L_269:
        /*01a8*/ 	.word	index@(.nv.constant0._ZN3cub18CUB_300001_SM_10006detail6reduce28DeviceReduceSingleTileKernelINS2_10policy_hubIdjN4cuda3__47maximumIdEEE10Policy1000EN6thrust24THRUST_300001_SM_1000_NS10device_ptrIdEEPdjS8_ddNS5_3std3__410__identityEEEvT0_T1_T2_T3_T4_T6_)
        /*01ac*/ 	.short	0x0380
        /*01ae*/ 	.short	0x0021


	//----- nvinfo : EIATTR_SW_WAR
	.align		4
.L_270:
        /*01b0*/ 	.byte	0x04, 0x36
        /*01b2*/ 	.short	(.L_272 - .L_271)
.L_271:
        /*01b4*/ 	.word	0x00000008
.L_272:


//--------------------- .nv.info._ZN3cub18CUB_300001_SM_10006detail11EmptyKernelIvEEvv --------------------------
	.section	.nv.info._ZN3cub18CUB_300001_SM_10006detail11EmptyKernelIvEEvv,"",@"SHT_CUDA_INFO"
	.sectionflags	@""
	.align	4


	//----- nvinfo : EIATTR_CUDA_API_VERSION
	.align		4
        /*0000*/ 	.byte	0x04, 0x37
        /*0002*/ 	.short	(.L_274 - .L_273)
.L_273:
        /*0004*/ 	.word	0x00000082


	//----- nvinfo : EIATTR_SPARSE_MMA_MASK
	.align		4
.L_274:
        /*0008*/ 	.byte	0x03, 0x50
        /*000a*/ 	.short	0x0000


	//----- nvinfo : EIATTR_MAXREG_COUNT
	.align		4
        /*000c*/ 	.byte	0x03, 0x1b
        /*000e*/ 	.short	0x00ff


	//----- nvinfo : EIATTR_MERCURY_ISA_VERSION
	.align		4
        /*0010*/ 	.byte	0x03, 0x5f
        /*0012*/ 	.short	0x0101


	//----- nvinfo : EIATTR_VRC_CTA_INIT_COUNT
	.align		4
        /*0014*/ 	.byte	0x02, 0x4a
	.zero		1
	.zero		1


	//----- nvinfo : EIATTR_EXIT_INSTR_OFFSETS
	.align		4
        /*0018*/ 	.byte	0x04, 0x1c
        /*001a*/ 	.short	(.L_276 - .L_275)


	//   ....[0]....
.L_275:
        /*001c*/ 	.word	0x00000010


	//----- nvinfo : EIATTR_SW_WAR
	.align		4
.L_276:
        /*0020*/ 	.byte	0x04, 0x36
        /*0022*/ 	.short	(.L_278 - .L_277)
.L_277:
        /*0024*/ 	.word	0x00000008
.L_278:


//--------------------- .nv.info._Z36compute_k_direction_kernel_32_threadPdS_ --------------------------
	.section	.nv.info._Z36compute_k_direction_kernel_32_threadPdS_,"",@"SHT_CUDA_INFO"
	.sectionflags	@""
	.align	4


	//----- nvinfo : EIATTR_CUDA_API_VERSION
	.align		4
        /*0000*/ 	.byte	0x04, 0x37
        /*0002*/ 	.short	(.L_280 - .L_279)
.L_279:
        /*0004*/ 	.word	0x00000082


	//----- nvinfo : EIATTR_KPARAM_INFO
	.align		4
.L_280:
        /*0008*/ 	.byte	0x04, 0x17
        /*000a*/ 	.short	(.L_282 - .L_281)
.L_281:
        /*000c*/ 	.word	0x00000000
        /*0010*/ 	.short	0x0001
        /*0012*/ 	.short	0x0008
        /*0014*/ 	.byte	0x00, 0xf5, 0x21, 0x00


	//----- nvinfo : EIATTR_KPARAM_INFO
	.align		4
.L_282:
        /*0018*/ 	.byte	0x04, 0x17
        /*001a*/ 	.short	(.L_284 - .L_283)
.L_283:
        /*001c*/ 	.word	0x00000000
        /*0020*/ 	.short	0x0000
        /*0022*/ 	.short	0x0000
        /*0024*/ 	.byte	0x00, 0xf5, 0x21, 0x00


	//----- nvinfo : EIATTR_SPARSE_MMA_MASK
	.align		4
.L_284:
        /*0028*/ 	.byte	0x03, 0x50
        /*002a*/ 	.short	0x0000


	//----- nvinfo : EIATTR_MAXREG_COUNT
	.align		4
        /*002c*/ 	.byte	0x03, 0x1b
        /*002e*/ 	.short	0x00ff


	//----- nvinfo : EIATTR_NUM_BARRIERS
	.align		4
        /*0030*/ 	.byte	0x02, 0x4c
        /*0032*/ 	.byte	0x01
	.zero		1


	//----- nvinfo : EIATTR_MERCURY_ISA_VERSION
	.align		4
        /*0034*/ 	.byte	0x03, 0x5f
        /*0036*/ 	.short	0x0101


	//----- nvinfo : EIATTR_VRC_CTA_INIT_COUNT
	.align		4
        /*0038*/ 	.byte	0x02, 0x4a
	.zero		1
	.zero		1


	//----- nvinfo : EIATTR_EXIT_INSTR_OFFSETS
	.align		4
        /*003c*/ 	.byte	0x04, 0x1c
        /*003e*/ 	.short	(.L_286 - .L_285)


	//   ....[0]....
.L_285:
        /*0040*/ 	.word	0x00009510


	//   ....[1]....
        /*0044*/ 	.word	0x000095b0


	//----- nvinfo : EIATTR_CRS_STACK_SIZE
	.align		4
.L_286:
        /*0048*/ 	.byte	0x04, 0x1e
        /*004a*/ 	.short	(.L_288 - .L_287)
.L_287:
        /*004c*/ 	.word	0x00000000


	//----- nvinfo : EIATTR_CBANK_PARAM_SIZE
	.align		4
.L_288:
        /*0050*/ 	.byte	0x03, 0x19
        /*0052*/ 	.short	0x0010


	//----- nvinfo : EIATTR_PARAM_CBANK
	.align		4
        /*0054*/ 	.byte	0x04, 0x0a
        /*0056*/ 	.short	(.L_290 - .L_289)
	.align		4
.L_289:
        /*0058*/ 	.word	index@(.nv.constant0._Z36compute_k_direction_kernel_32_threadPdS_)
        /*005c*/ 	.short	0x0380
        /*005e*/ 	.short	0x0010


	//----- nvinfo : EIATTR_SW_WAR
	.align		4
.L_290:
        /*0060*/ 	.byte	0x04, 0x36
        /*0062*/ 	.short	(.L_292 - .L_291)
.L_291:
        /*0064*/ 	.word	0x00000008
.L_292:


//--------------------- .nv.info._Z36compute_j_direction_kernel_32_threadPd --------------------------
	.section	.nv.info._Z36compute_j_direction_kernel_32_threadPd,"",@"SHT_CUDA_INFO"
	.sectionflags	@""
	.align	4


	//----- nvinfo : EIATTR_CUDA_API_VERSION
	.align		4
        /*0000*/ 	.byte	0x04, 0x37
        /*0002*/ 	.short	(.L_294 - .L_293)
.L_293:
        /*0004*/ 	.word	0x00000082


	//----- nvinfo : EIATTR_KPARAM_INFO
	.align		4
.L_294:
        /*0008*/ 	.byte	0x04, 0x17
        /*000a*/ 	.short	(.L_296 - .L_295)
.L_295:
        /*000c*/ 	.word	0x00000000
        /*0010*/ 	.short	0x0000
        /*0012*/ 	.short	0x0000
        /*0014*/ 	.byte	0x00, 0xf5, 0x21, 0x00


	//----- nvinfo : EIATTR_SPARSE_MMA_MASK
	.align		4
.L_296:
        /*0018*/ 	.byte	0x03, 0x50
        /*001a*/ 	.short	0x0000


	//----- nvinfo : EIATTR_MAXREG_COUNT
	.align		4
        /*001c*/ 	.byte	0x03, 0x1b
        /*001e*/ 	.short	0x00ff


	//----- nvinfo : EIATTR_MERCURY_ISA_VERSION
	.align		4
        /*0020*/ 	.byte	0x03, 0x5f
        /*0022*/ 	.short	0x0101


	//----- nvinfo : EIATTR_VRC_CTA_INIT_COUNT
	.align		4
        /*0024*/ 	.byte	0x02, 0x4a
	.zero		1
	.zero		1


	//----- nvinfo : EIATTR_EXIT_INSTR_OFFSETS
	.align		4
        /*0028*/ 	.byte	0x04, 0x1c
        /*002a*/ 	.short	(.L_298 - .L_297)


	//   ....[0]....
.L_297:
        /*002c*/ 	.word	0x00000060


	//   ....[1]....
        /*0030*/ 	.word	0x00001050


	//----- nvinfo : EIATTR_CBANK_PARAM_SIZE
	.align		4
.L_298:
        /*0034*/ 	.byte	0x03, 0x19
        /*0036*/ 	.short	0x0008


	//----- nvinfo : EIATTR_PARAM_CBANK
	.align		4
        /*0038*/ 	.byte	0x04, 0x0a
        /*003a*/ 	.short	(.L_300 - .L_299)
	.align		4
.L_299:
        /*003c*/ 	.word	index@(.nv.constant0._Z36compute_j_direction_kernel_32_threadPd)
        /*0040*/ 	.short	0x0380
        /*0042*/ 	.short	0x0008


	//----- nvinfo : EIATTR_SW_WAR
	.align		4
.L_300:
        /*0044*/ 	.byte	0x04, 0x36
        /*0046*/ 	.short	(.L_302 - .L_301)
.L_301:
        /*0048*/ 	.word	0x00000008
.L_302:


//--------------------- .nv.info._Z36compute_i_direction_kernel_32_threadPd --------------------------
	.section	.nv.info._Z36compute_i_direction_kernel_32_threadPd,"",@"SHT_CUDA_INFO"
	.sectionflags	@""
	.align	4


	//----- nvinfo : EIATTR_CUDA_API_VERSION
	.align		4
        /*0000*/ 	.byte	0x04, 0x37
        /*0002*/ 	.short	(.L_304 - .L_303)
.L_303:
        /*0004*/ 	.word	0x00000082


	//----- nvinfo : EIATTR_KPARAM_INFO
	.align		4
.L_304:
        /*0008*/ 	.byte	0x04, 0x17
        /*000a*/ 	.short	(.L_306 - .L_305)
.L_305:
        /*000c*/ 	.word	0x00000000
        /*0010*/ 	.short	0x0000
        /*0012*/ 	.short	0x0000
        /*0014*/ 	.byte	0x00, 0xf5, 0x21, 0x00


	//----- nvinfo : EIATTR_SPARSE_MMA_MASK
	.align		4
.L_306:
        /*0018*/ 	.byte	0x03, 0x50
        /*001a*/ 	.short	0x0000


	//----- nvinfo : EIATTR_MAXREG_COUNT
	.align		4
        /*001c*/ 	.byte	0x03, 0x1b
        /*001e*/ 	.short	0x00ff


	//----- nvinfo : EIATTR_MERCURY_ISA_VERSION
	.align		4
        /*0020*/ 	.byte	0x03, 0x5f
        /*0022*/ 	.short	0x0101


	//----- nvinfo : EIATTR_VRC_CTA_INIT_COUNT
	.align		4
        /*0024*/ 	.byte	0x02, 0x4a
	.zero		1
	.zero		1


	//----- nvinfo : EIATTR_EXIT_INSTR_OFFSETS
	.align		4
        /*0028*/ 	.byte	0x04, 0x1c
        /*002a*/ 	.short	(.L_308 - .L_307)


	//   ....[0]....
.L_307:
        /*002c*/ 	.word	0x00000060


	//   ....[1]....
        /*0030*/ 	.word	0x00001000


	//----- nvinfo : EIATTR_CBANK_PARAM_SIZE
	.align		4
.L_308:
        /*0034*/ 	.byte	0x03, 0x19
        /*0036*/ 	.short	0x0008


	//----- nvinfo : EIATTR_PARAM_CBANK
	.align		4
        /*0038*/ 	.byte	0x04, 0x0a
        /*003a*/ 	.short	(.L_310 - .L_309)
	.align		4
.L_309:
        /*003c*/ 	.word	index@(.nv.constant0._Z36compute_i_direction_kernel_32_threadPd)
        /*0040*/ 	.short	0x0380
        /*0042*/ 	.short	0x0008


	//----- nvinfo : EIATTR_SW_WAR
	.align		4
.L_310:
        /*0044*/ 	.byte	0x04, 0x36
        /*0046*/ 	.short	(.L_312 - .L_311)
.L_311:
        /*0048*/ 	.word	0x00000008
.L_312:


//--------------------- .nv.callgraph             --------------------------
	.section	.nv.callgraph,"",@"SHT_CUDA_CALLGRAPH"
	.align	4
	.sectionentsize	8
	.align		4
        /*0000*/ 	.word	0x00000000
	.align		4
        /*0004*/ 	.word	0xffffffff
	.align		4
        /*0008*/ 	.word	0x00000000
	.align		4
        /*000c*/ 	.word	0xfffffffe
	.align		4
        /*0010*/ 	.word	0x00000000
	.align		4
        /*0014*/ 	.word	0xfffffffd
	.align		4
        /*0018*/ 	.word	0x00000000
	.align		4
        /*001c*/ 	.word	0xfffffffc


//--------------------- .nv.constant4             --------------------------
	.section	.nv.constant4,"a",@progbits
	.align	8
	.align		8
.nv.constant4:
        /*0000*/ 	.dword	_ZN34_INTERNAL_903fdf91_4_k_cu_3f63e3e84cuda3std3__45__cpo5beginE
	.align		8
        /*0008*/ 	.dword	_ZN34_INTERNAL_903fdf91_4_k_cu_3f63e3e84cuda3std3__45__cpo3endE
	.align		8
        /*0010*/ 	.dword	_ZN34_INTERNAL_903fdf91_4_k_cu_3f63e3e84cuda3std3__45__cpo6cbeginE
	.align		8
        /*0018*/ 	.dword	_ZN34_INTERNAL_903fdf91_4_k_cu_3f63e3e84cuda3std3__45__cpo4cendE
	.align		8
        /*0020*/ 	.dword	_ZN34_INTERNAL_903fdf91_4_k_cu_3f63e3e84cuda3std3__45__cpo6rbeginE
	.align		8
        /*0028*/ 	.dword	_ZN34_INTERNAL_903fdf91_4_k_cu_3f63e3e84cuda3std3__45__cpo4rendE
	.align		8
        /*0030*/ 	.dword	_ZN34_INTERNAL_903fdf91_4_k_cu_3f63e3e84cuda3std3__45__cpo7crbeginE
	.align		8
        /*0038*/ 	.dword	_ZN34_INTERNAL_903fdf91_4_k_cu_3f63e3e84cuda3std3__45__cpo5crendE
	.align		8
        /*0040*/ 	.dword	_ZN34_INTERNAL_903fdf91_4_k_cu_3f63e3e84cuda3std3__436_GLOBAL__N__903fdf91_4_k_cu_3f63e3e86ignoreE
	.align		8
        /*0048*/ 	.dword	_ZN34_INTERNAL_903fdf91_4_k_cu_3f63e3e84cuda3std3__419piecewise_constructE
	.align		8
        /*0050*/ 	.dword	_ZN34_INTERNAL_903fdf91_4_k_cu_3f63e3e84cuda3std3__48in_placeE
	.align		8
        /*0058*/ 	.dword	_ZN34_INTERNAL_903fdf91_4_k_cu_3f63e3e84cuda3std3__420unreachable_sentinelE
	.align		8
        /*0060*/ 	.dword	_ZN34_INTERNAL_903fdf91_4_k_cu_3f63e3e84cuda3std3__47nulloptE
	.align		8
        /*0068*/ 	.dword	_ZN34_INTERNAL_903fdf91_4_k_cu_3f63e3e84cuda3std3__48unexpectE
	.align		8
        /*0070*/ 	.dword	_ZN34_INTERNAL_903fdf91_4_k_cu_3f63e3e84cuda3std6ranges3__45__cpo4swapE
	.align		8
        /*0078*/ 	.dword	_ZN34_INTERNAL_903fdf91_4_k_cu_3f63e3e84cuda3std6ranges3__45__cpo9iter_moveE
	.align		8
        /*0080*/ 	.dword	_ZN34_INTERNAL_903fdf91_4_k_cu_3f63e3e84cuda3std6ranges3__45__cpo5beginE
	.align		8
        /*0088*/ 	.dword	_ZN34_INTERNAL_903fdf91_4_k_cu_3f63e3e84cuda3std6ranges3__45__cpo3endE
	.align		8
        /*0090*/ 	.dword	_ZN34_INTERNAL_903fdf91_4_k_cu_3f63e3e84cuda3std6ranges3__45__cpo6cbeginE
	.align		8
        /*0098*/ 	.dword	_ZN34_INTERNAL_903fdf91_4_k_cu_3f63e3e84cuda3std6ranges3__45__cpo4cendE
	.align		8
        /*00a0*/ 	.dword	_ZN34_INTERNAL_903fdf91_4_k_cu_3f63e3e84cuda3std6ranges3__45__cpo7advanceE
	.align		8
        /*00a8*/ 	.dword	_ZN34_INTERNAL_903fdf91_4_k_cu_3f63e3e84cuda3std6ranges3__45__cpo9iter_swapE
	.align		8
        /*00b0*/ 	.dword	_ZN34_INTERNAL_903fdf91_4_k_cu_3f63e3e84cuda3std6ranges3__45__cpo4nextE
	.align		8
        /*00b8*/ 	.dword	_ZN34_INTERNAL_903fdf91_4_k_cu_3f63e3e84cuda3std6ranges3__45__cpo4prevE
	.align		8
        /*00c0*/ 	.dword	_ZN34_INTERNAL_903fdf91_4_k_cu_3f63e3e84cuda3std6ranges3__45__cpo4dataE
	.align		8
        /*00c8*/ 	.dword	_ZN34_INTERNAL_903fdf91_4_k_cu_3f63e3e84cuda3std6ranges3__45__cpo5cdataE
	.align		8
        /*00d0*/ 	.dword	_ZN34_INTERNAL_903fdf91_4_k_cu_3f63e3e84cuda3std6ranges3__45__cpo4sizeE
	.align		8
        /*00d8*/ 	.dword	_ZN34_INTERNAL_903fdf91_4_k_cu_3f63e3e84cuda3std6ranges3__45__cpo5ssizeE
	.align		8
        /*00e0*/ 	.dword	_ZN34_INTERNAL_903fdf91_4_k_cu_3f63e3e84cuda3std6ranges3__45__cpo8distanceE
	.align		8
        /*00e8*/ 	.dword	_ZN34_INTERNAL_903fdf91_4_k_cu_3f63e3e86thrust24THRUST_300001_SM_1000_NS8cuda_cub3parE
	.align		8
        /*00f0*/ 	.dword	_ZN34_INTERNAL_903fdf91_4_k_cu_3f63e3e86thrust24THRUST_300001_SM_1000_NS8cuda_cub10par_nosyncE
	.align		8
        /*00f8*/ 	.dword	_ZN34_INTERNAL_903fdf91_4_k_cu_3f63e3e86thrust24THRUST_300001_SM_1000_NS6system6detail10sequential3seqE
	.align		8
        /*0100*/ 	.dword	_ZN34_INTERNAL_903fdf91_4_k_cu_3f63e3e86thrust24THRUST_300001_SM_1000_NS12placeholders2_1E
	.align		8
        /*0108*/ 	.dword	_ZN34_INTERNAL_903fdf91_4_k_cu_3f63e3e86thrust24THRUST_300001_SM_1000_NS12placeholders2_2E
	.align		8
        /*0110*/ 	.dword	_ZN34_INTERNAL_903fdf91_4_k_cu_3f63e3e86thrust24THRUST_300001_SM_1000_NS12placeholders2_3E
	.align		8
        /*0118*/ 	.dword	_ZN34_INTERNAL_903fdf91_4_k_cu_3f63e3e86thrust24THRUST_300001_SM_1000_NS12placeholders2_4E
	.align		8
        /*0120*/ 	.dword	_ZN34_INTERNAL_903fdf91_4_k_cu_3f63e3e86thrust24THRUST_300001_SM_1000_NS12placeholders2_5E
	.align		8
        /*0128*/ 	.dword	_ZN34_INTERNAL_903fdf91_4_k_cu_3f63e3e86thrust24THRUST_300001_SM_1000_NS12placeholders2_6E
	.align		8
        /*0130*/ 	.dword	_ZN34_INTERNAL_903fdf91_4_k_cu_3f63e3e86thrust24THRUST_300001_SM_1000_NS12placeholders2_7E
	.align		8
        /*0138*/ 	.dword	_ZN34_INTERNAL_903fdf91_4_k_cu_3f63e3e86thrust24THRUST_300001_SM_1000_NS12placeholders2_8E
	.align		8
        /*0140*/ 	.dword	_ZN34_INTERNAL_903fdf91_4_k_cu_3f63e3e86thrust24THRUST_300001_SM_1000_NS12placeholders2_9E
	.align		8
        /*0148*/ 	.dword	_ZN34_INTERNAL_903fdf91_4_k_cu_3f63e3e86thrust24THRUST_300001_SM_1000_NS12placeholders3_10E
	.align		8
        /*0150*/ 	.dword	_ZN34_INTERNAL_903fdf91_4_k_cu_3f63e3e86thrust24THRUST_300001_SM_1000_NS3seqE


//--------------------- .text._ZN3cub18CUB_300001_SM_10006detail6reduce28DeviceReduceSingleTileKernelINS2_10policy_hubIdyN4cuda3__47maximumIdEEE10Policy1000EPdSB_iS8_ddNS5_3std3__410__identityEEEvT0_T1_T2_T3_T4_T6_ --------------------------
	.section	.text._ZN3cub18CUB_300001_SM_10006detail6reduce28DeviceReduceSingleTileKernelINS2_10policy_hubIdyN4cuda3__47maximumIdEEE10Policy1000EPdSB_iS8_ddNS5_3std3__410__identityEEEvT0_T1_T2_T3_T4_T6_,"ax",@progbits
	.align	128
        .global         _ZN3cub18CUB_300001_SM_10006detail6reduce28DeviceReduceSingleTileKernelINS2_10policy_hubIdyN4cuda3__47maximumIdEEE10Policy1000EPdSB_iS8_ddNS5_3std3__410__identityEEEvT0_T1_T2_T3_T4_T6_
        .type           _ZN3cub18CUB_300001_SM_10006detail6reduce28DeviceReduceSingleTileKernelINS2_10policy_hubIdyN4cuda3__47maximumIdEEE10Policy1000EPdSB_iS8_ddNS5_3std3__410__identityEEEvT0_T1_T2_T3_T4_T6_,@function
        .size           _ZN3cub18CUB_300001_SM_10006detail6reduce28DeviceReduceSingleTileKernelINS2_10policy_hubIdyN4cuda3__47maximumIdEEE10Policy1000EPdSB_iS8_ddNS5_3std3__410__identityEEEvT0_T1_T2_T3_T4_T6_,(.L_x_295 - _ZN3cub18CUB_300001_SM_10006detail6reduce28DeviceReduceSingleTileKernelINS2_10policy_hubIdyN4cuda3__47maximumIdEEE10Policy1000EPdSB_iS8_ddNS5_3std3__410__identityEEEvT0_T1_T2_T3_T4_T6_)
        .other          _ZN3cub18CUB_300001_SM_10006detail6reduce28DeviceReduceSingleTileKernelINS2_10policy_hubIdyN4cuda3__47maximumIdEEE10Policy1000EPdSB_iS8_ddNS5_3std3__410__identityEEEvT0_T1_T2_T3_T4_T6_,@"STO_CUDA_ENTRY STV_DEFAULT"
_ZN3cub18CUB_300001_SM_10006detail6reduce28DeviceReduceSingleTileKernelINS2_10policy_hubIdyN4cuda3__47maximumIdEEE10Policy1000EPdSB_iS8_ddNS5_3std3__410__identityEEEvT0_T1_T2_T3_T4_T6_:
.text._ZN3cub18CUB_300001_SM_10006detail6reduce28DeviceReduceSingleTileKernelINS2_10policy_hubIdyN4cuda3__47maximumIdEEE10Policy1000EPdSB_iS8_ddNS5_3std3__410__identityEEEvT0_T1_T2_T3_T4_T6_:
[----:B------:R-:W-:Y:S01]  /*0000*/  LDC R1, c[0x0][0x37c] ;  /* 0x0000df00ff017b82 */ /* 0x000fe20000000800 */
[----:B------:R-:W0:Y:S01]  /*0010*/  LDCU UR4, c[0x0][0x390] ;  /* 0x00007200ff0477ac */ /* 0x000e220008000800 */
[----:B------:R-:W1:Y:S01]  /*0020*/  LDCU.64 UR6, c[0x0][0x358] ;  /* 0x00006b00ff0677ac */ /* 0x000e620008000a00 */
[----:B0-----:R-:W-:-:S05]  /*0030*/  IMAD.U32 R4, RZ, RZ, UR4 ;  /* 0x00000004ff047e24 */ /* 0x001fca000f8e00ff */
[----:B------:R-:W-:-:S13]  /*0040*/  ISETP.NE.AND P0, PT, R4, RZ, PT ;  /* 0x000000ff0400720c */ /* 0x000fda0003f05270 */
[----:B-1----:R-:W-:Y:S05]  /*0050*/  @P0 BRA `(.L_x_0) ;  /* 0x00000000001c0947 */ /* 0x002fea0003800000 */
[----:B------:R-:W0:Y:S02]  /*0060*/  S2R R0, SR_TID.X ;  /* 0x0000000000007919 */ /* 0x000e240000002100 */
[----:B0-----:R-:W-:-:S13]  /*0070*/  ISETP.NE.AND P0, PT, R0, RZ, PT ;  /* 0x000000ff0000720c */ /* 0x001fda0003f05270 */
[----:B------:R-:W-:Y:S05]  /*0080*/  @P0 EXIT ;  /* 0x000000000000094d */ /* 0x000fea0003800000 */
[----:B------:R-:W0:Y:S08]  /*0090*/  LDC.64 R2, c[0x0][0x388] ;  /* 0x0000e200ff027b82 */ /* 0x000e300000000a00 */
[----:B------:R-:W0:Y:S02]  /*00a0*/  LDC.64 R4, c[0x0][0x398] ;  /* 0x0000e600ff047b82 */ /* 0x000e240000000a00 */
[----:B0-----:R-:W-:Y:S01]  /*00b0*/  STG.E.64 desc[UR6][R2.64], R4 ;  /* 0x0000000402007986 */ /* 0x001fe2000c101b06 */
[----:B------:R-:W-:Y:S05]  /*00c0*/  EXIT ;  /* 0x000000000000794d */ /* 0x000fea0003800000 */
.L_x_0:
[----:B------:R-:W0:Y:S01]  /*00d0*/  LDCU UR4, c[0x0][0x380] ;  /* 0x00007000ff0477ac */ /* 0x000e220008000800 */
[----:B------:R-:W-:Y:S01]  /*00e0*/  BSSY.RECONVERGENT B0, `(.L_x_1) ;  /* 0x00005b3000007945 */ /* 0x000fe20003800200 */
[----:B0-----:R-:W-:-:S09]  /*00f0*/  ULOP3.LUT UP0, URZ, UR4, 0x1f, URZ, 0xc0, !UPT ;  /* 0x0000001f04ff7892 */ /* 0x001fd2000f80c0ff */
[----:B------:R-:W-:Y:S05]  /*0100*/  BRA.U UP0, `(.L_x_2) ;  /* 0x0000002d003c7547 */ /* 0x000fea000b800000 */
[----:B------:R-:W-:-:S13]  /*0110*/  ISETP.GT.AND P0, PT, R4, 0x7ff, PT ;  /* 0x000007ff0400780c */ /* 0x000fda0003f04270 */
[----:B------:R-:W-:Y:S05]  /*0120*/  @P0 BRA `(.L_x_3) ;  /* 0x0000001400e80947 */ /* 0x000fea0003800000 */
[----:B------:R-:W0:Y:S01]  /*0130*/  S2R R3, SR_TID.X ;  /* 0x0000000000037919 */ /* 0x000e220000002100 */
[----:B------:R-:W-:Y:S01]  /*0140*/  BSSY.RECONVERGENT B1, `(.L_x_4) ;  /* 0x0000009000017945 */ /* 0x000fe20003800200 */
[----:B------:R-:W-:Y:S02]  /*0150*/  CS2R R6, SRZ ;  /* 0x0000000000067805 */ /* 0x000fe4000001ff00 */
[----:B0-----:R-:W-:Y:S01]  /*0160*/  ISETP.GE.AND P0, PT, R3, R4, PT ;  /* 0x000000040300720c */ /* 0x001fe20003f06270 */
[----:B------:R-:W-:-:S12]  /*0170*/  IMAD.MOV.U32 R5, RZ, RZ, R3 ;  /* 0x000000ffff057224 */ /* 0x000fd800078e0003 */
[----:B------:R-:W-:Y:S05]  /*0180*/  @P0 BRA `(.L_x_5) ;  /* 0x0000000000100947 */ /* 0x000fea0003800000 */
[----:B------:R-:W0:Y:S02]  /*0190*/  LDC.64 R6, c[0x0][0x380] ;  /* 0x0000e000ff067b82 */ /* 0x000e240000000a00 */
[----:B0-----:R-:W-:-:S06]  /*01a0*/  IMAD.WIDE.U32 R6, R3, 0x8, R6 ;  /* 0x0000000803067825 */ /* 0x001fcc00078e0006 */
[----:B------:R-:W5:Y:S01]  /*01b0*/  LDG.E.64.CONSTANT R6, desc[UR6][R6.64] ;  /* 0x0000000606067981 */ /* 0x000f62000c1e9b00 */
[----:B------:R-:W-:-:S07]  /*01c0*/  VIADD R5, R3, 0x100 ;  /* 0x0000010003057836 */ /* 0x000fce0000000000 */
.L_x_5:
[----:B------:R-:W-:Y:S05]  /*01d0*/  BSYNC.RECONVERGENT B1 ;  /* 0x0000000000017941 */ /* 0x000fea0003800200 */
.L_x_4:
[----:B------:R-:W-:Y:S01]  /*01e0*/  ISETP.GE.AND P0, PT, R5, R4, PT ;  /* 0x000000040500720c */ /* 0x000fe20003f06270 */
[----:B------:R-:W-:-:S12]  /*01f0*/  BSSY.RECONVERGENT B1, `(.L_x_6) ;  /* 0x00000b0000017945 */ /* 0x000fd80003800200 */
[----:B------:R-:W-:Y:S05]  /*0200*/  @P0 BRA `(.L_x_7) ;  /* 0x0000000800b80947 */ /* 0x000fea0003800000 */
[----:B------:R-:W-:Y:S01]  /*0210*/  LOP3.LUT R9, RZ, R5, RZ, 0x33, !PT ;  /* 0x00000005ff097212 */ /* 0x000fe200078e33ff */
[----:B------:R-:W-:Y:S04]  /*0220*/  BSSY.RECONVERGENT B2, `(.L_x_8) ;  /* 0x0000019000027945 */ /* 0x000fe80003800200 */
[----:B------:R-:W-:-:S05]  /*0230*/  IMAD.IADD R0, R9, 0x1, R4 ;  /* 0x0000000109007824 */ /* 0x000fca00078e0204 */
[C---:B------:R-:W-:Y:S02]  /*0240*/  LOP3.LUT R2, R0.reuse, 0x300, RZ, 0xc0, !PT ;  /* 0x0000030000027812 */ /* 0x040fe400078ec0ff */
[----:B------:R-:W-:Y:S02]  /*0250*/  ISETP.GE.U32.AND P0, PT, R0, 0x300, PT ;  /* 0x000003000000780c */ /* 0x000fe40003f06070 */
[----:B------:R-:W-:-:S13]  /*0260*/  ISETP.NE.AND P1, PT, R2, 0x300, PT ;  /* 0x000003000200780c */ /* 0x000fda0003f25270 */
[----:B------:R-:W-:Y:S05]  /*0270*/  @!P1 BRA `(.L_x_9) ;  /* 0x00000000004c9947 */ /* 0x000fea0003800000 */
[----:B------:R-:W0:Y:S01]  /*0280*/  LDC.64 R8, c[0x0][0x380] ;  /* 0x0000e000ff087b82 */ /* 0x000e220000000a00 */
[----:B------:R-:W-:-:S04]  /*0290*/  LEA.HI R0, R0, 0x1, RZ, 0x18 ;  /* 0x0000000100007811 */ /* 0x000fc800078fc0ff */
[----:B------:R-:W-:-:S05]  /*02a0*/  LOP3.LUT R0, R0, 0x3, RZ, 0xc0, !PT ;  /* 0x0000000300007812 */ /* 0x000fca00078ec0ff */
[----:B------:R-:W-:Y:S02]  /*02b0*/  IMAD.MOV R0, RZ, RZ, -R0 ;  /* 0x000000ffff007224 */ /* 0x000fe400078e0a00 */
[----:B0-----:R-:W-:-:S04]  /*02c0*/  IMAD.WIDE.U32 R8, R5, 0x8, R8 ;  /* 0x0000000805087825 */ /* 0x001fc800078e0008 */
[----:B------:R-:W-:Y:S02]  /*02d0*/  IMAD.MOV.U32 R2, RZ, RZ, R8 ;  /* 0x000000ffff027224 */ /* 0x000fe400078e0008 */
[----:B------:R-:W-:-:S07]  /*02e0*/  IMAD.MOV.U32 R11, RZ, RZ, R9 ;  /* 0x000000ffff0b7224 */ /* 0x000fce00078e0009 */
.L_x_10:
[----:B------:R-:W-:Y:S02]  /*02f0*/  IMAD.MOV.U32 R8, RZ, RZ, R2 ;  /* 0x000000ffff087224 */ /* 0x000fe400078e0002 */
[----:B------:R-:W-:-:S06]  /*0300*/  IMAD.MOV.U32 R9, RZ, RZ, R11 ;  /* 0x000000ffff097224 */ /* 0x000fcc00078e000b */
[----:B------:R-:W2:Y:S01]  /*0310*/  LDG.E.64.CONSTANT R8, desc[UR6][R8.64] ;  /* 0x0000000608087981 */ /* 0x000ea2000c1e9b00 */
[----:B------:R-:W-:Y:S01]  /*0320*/  VIADD R0, R0, 0x1 ;  /* 0x0000000100007836 */ /* 0x000fe20000000000 */
[----:B------:R-:W-:Y:S01]  /*0330*/  IADD3 R2, P3, PT, R2, 0x800, RZ ;  /* 0x0000080002027810 */ /* 0x000fe20007f7e0ff */
[----:B------:R-:W-:-:S03]  /*0340*/  VIADD R5, R5, 0x100 ;  /* 0x0000010005057836 */ /* 0x000fc60000000000 */
[----:B------:R-:W-:Y:S01]  /*0350*/  ISETP.NE.AND P2, PT, R0, RZ, PT ;  /* 0x000000ff0000720c */ /* 0x000fe20003f45270 */
[----:B------:R-:W-:Y:S01]  /*0360*/  IMAD.X R11, RZ, RZ, R11, P3 ;  /* 0x000000ffff0b7224 */ /* 0x000fe200018e060b */
[----:B--2--5:R-:W-:-:S06]  /*0370*/  DSETP.GEU.AND P1, PT, R6, R8, PT ;  /* 0x000000080600722a */ /* 0x024fcc0003f2e000 */
[----:B------:R-:W-:Y:S02]  /*0380*/  FSEL R6, R8, R6, !P1 ;  /* 0x0000000608067208 */ /* 0x000fe40004800000 */
[----:B------:R-:W-:-:S03]  /*0390*/  FSEL R7, R9, R7, !P1 ;  /* 0x0000000709077208 */ /* 0x000fc60004800000 */
[----:B------:R-:W-:Y:S05]  /*03a0*/  @P2 BRA `(.L_x_10) ;  /* 0xfffffffc00d02947 */ /* 0x000fea000383ffff */
.L_x_9:
[----:B------:R-:W-:Y:S05]  /*03b0*/  BSYNC.RECONVERGENT B2 ;  /* 0x0000000000027941 */ /* 0x000fea0003800200 */
.L_x_8:
[----:B------:R-:W-:Y:S05]  /*03c0*/  @!P0 BRA `(.L_x_7) ;  /* 0x0000000800488947 */ /* 0x000fea0003800000 */
[----:B------:R-:W-:Y:S01]  /*03d0*/  IMAD.IADD R0, R4, 0x1, -R5 ;  /* 0x0000000104007824 */ /* 0x000fe200078e0a05 */
[----:B------:R-:W-:Y:S01]  /*03e0*/  BSSY.RECONVERGENT B2, `(.L_x_11) ;  /* 0x0000051000027945 */ /* 0x000fe20003800200 */
[----:B------:R-:W-:-:S03]  /*03f0*/  PLOP3.LUT P0, PT, PT, PT, PT, 0x80, 0x8 ;  /* 0x000000000008781c */ /* 0x000fc60003f0f070 */
[----:B------:R-:W-:-:S13]  /*0400*/  ISETP.GT.AND P1, PT, R0, 0xc00, PT ;  /* 0x00000c000000780c */ /* 0x000fda0003f24270 */
[----:B------:R-:W-:Y:S05]  /*0410*/  @!P1 BRA `(.L_x_12) ;  /* 0x0000000400349947 */ /* 0x000fea0003800000 */
[----:B------:R-:W0:Y:S01]  /*0420*/  LDC.64 R8, c[0x0][0x380] ;  /* 0x0000e000ff087b82 */ /* 0x000e220000000a00 */
[----:B------:R-:W-:Y:S01]  /*0430*/  PLOP3.LUT P0, PT, PT, PT, PT, 0x8, 0x80 ;  /* 0x000000000080781c */ /* 0x000fe20003f0e170 */
[----:B------:R-:W-:-:S12]  /*0440*/  VIADD R0, R4, 0xfffff400 ;  /* 0xfffff40004007836 */ /* 0x000fd80000000000 */
.L_x_13:
[----:B0-----:R-:W-:-:S05]  /*0450*/  IMAD.WIDE R30, R5, 0x8, R8 ;  /* 0x00000008051e7825 */ /* 0x001fca00078e0208 */
[----:B------:R-:W2:Y:S04]  /*0460*/  LDG.E.64.CONSTANT R10, desc[UR6][R30.64] ;  /* 0x000000061e0a7981 */ /* 0x000ea8000c1e9b00 */
[----:B------:R-:W3:Y:S04]  /*0470*/  LDG.E.64.CONSTANT R12, desc[UR6][R30.64+0x800] ;  /* 0x000800061e0c7981 */ /* 0x000ee8000c1e9b00 */
[----:B------:R-:W4:Y:S01]  /*0480*/  LDG.E.64.CONSTANT R14, desc[UR6][R30.64+0x1000] ;  /* 0x001000061e0e7981 */ /* 0x000f22000c1e9b00 */
[----:B------:R-:W-:-:S03]  /*0490*/  VIADD R39, R5, 0x400 ;  /* 0x0000040005277836 */ /* 0x000fc60000000000 */
[----:B------:R-:W4:Y:S01]  /*04a0*/  LDG.E.64.CONSTANT R16, desc[UR6][R30.64+0x1800] ;  /* 0x001800061e107981 */ /* 0x000f22000c1e9b00 */
[----:B------:R-:W-:-:S05]  /*04b0*/  IMAD.WIDE R38, R39, 0x8, R8 ;  /* 0x0000000827267825 */ /* 0x000fca00078e0208 */
[----:B------:R-:W4:Y:S04]  /*04c0*/  LDG.E.64.CONSTANT R18, desc[UR6][R38.64] ;  /* 0x0000000626127981 */ /* 0x000f28000c1e9b00 */
[----:B------:R-:W4:Y:S04]  /*04d0*/  LDG.E.64.CONSTANT R20, desc[UR6][R38.64+0x800] ;  /* 0x0008000626147981 */ /* 0x000f28000c1e9b00 */
        /* <DEDUP_REMOVED lines=12> */
[----:B------:R-:W4:Y:S04]  /*05a0*/  LDG.E.64.CONSTANT R38, desc[UR6][R44.64+0x1000] ;  /* 0x001000062c267981 */ /* 0x000f28000c1e9b00 */
[----:B------:R-:W4:Y:S01]  /*05b0*/  LDG.E.64.CONSTANT R40, desc[UR6][R44.64+0x1800] ;  /* 0x001800062c287981 */ /* 0x000f22000c1e9b00 */
[----:B------:R-:W-:-:S05]  /*05c0*/  VIADD R5, R5, 0x1000 ;  /* 0x0000100005057836 */ /* 0x000fca0000000000 */
[----:B------:R-:W-:Y:S01]  /*05d0*/  ISETP.GE.AND P2, PT, R5, R0, PT ;  /* 0x000000000500720c */ /* 0x000fe20003f46270 */
[----:B--2--5:R-:W-:-:S06]  /*05e0*/  DSETP.GEU.AND P1, PT, R6, R10, PT ;  /* 0x0000000a0600722a */ /* 0x024fcc0003f2e000 */
[----:B------:R-:W-:Y:S02]  /*05f0*/  FSEL R6, R10, R6, !P1 ;  /* 0x000000060a067208 */ /* 0x000fe40004800000 */
[----:B------:R-:W-:-:S06]  /*0600*/  FSEL R7, R11, R7, !P1 ;  /* 0x000000070b077208 */ /* 0x000fcc0004800000 */
[----:B---3--:R-:W-:-:S06]  /*0610*/  DSETP.GEU.AND P1, PT, R6, R12, PT ;  /* 0x0000000c0600722a */ /* 0x008fcc0003f2e000 */
[----:B------:R-:W-:Y:S02]  /*0620*/  FSEL R6, R12, R6, !P1 ;  /* 0x000000060c067208 */ /* 0x000fe40004800000 */
[----:B------:R-:W-:-:S06]  /*0630*/  FSEL R7, R13, R7, !P1 ;  /* 0x000000070d077208 */ /* 0x000fcc0004800000 */
[----:B----4-:R-:W-:-:S06]  /*0640*/  DSETP.GEU.AND P1, PT, R6, R14, PT ;  /* 0x0000000e0600722a */ /* 0x010fcc0003f2e000 */
[----:B------:R-:W-:Y:S02]  /*0650*/  FSEL R6, R14, R6, !P1 ;  /* 0x000000060e067208 */ /* 0x000fe40004800000 */
[----:B------:R-:W-:-:S06]  /*0660*/  FSEL R7, R15, R7, !P1 ;  /* 0x000000070f077208 */ /* 0x000fcc0004800000 */
[----:B------:R-:W-:-:S06]  /*0670*/  DSETP.GEU.AND P1, PT, R6, R16, PT ;  /* 0x000000100600722a */ /* 0x000fcc0003f2e000 */
        /* <DEDUP_REMOVED lines=37> */
[----:B------:R-:W-:Y:S01]  /*08d0*/  FSEL R7, R41, R7, !P1 ;  /* 0x0000000729077208 */ /* 0x000fe20004800000 */
[----:B------:R-:W-:Y:S06]  /*08e0*/  @!P2 BRA `(.L_x_13) ;  /* 0xfffffff800d8a947 */ /* 0x000fec000383ffff */
.L_x_12:
[----:B------:R-:W-:Y:S05]  /*08f0*/  BSYNC.RECONVERGENT B2 ;  /* 0x0000000000027941 */ /* 0x000fea0003800200 */
.L_x_11:
[----:B------:R-:W-:Y:S01]  /*0900*/  IMAD.IADD R0, R4, 0x1, -R5 ;  /* 0x0000000104007824 */ /* 0x000fe200078e0a05 */
[----:B------:R-:W-:Y:S04]  /*0910*/  BSSY.RECONVERGENT B2, `(.L_x_14) ;  /* 0x0000029000027945 */ /* 0x000fe80003800200 */
[----:B------:R-:W-:-:S13]  /*0920*/  ISETP.GT.AND P1, PT, R0, 0x400, PT ;  /* 0x000004000000780c */ /* 0x000fda0003f24270 */
[----:B------:R-:W-:Y:S05]  /*0930*/  @!P1 BRA `(.L_x_15) ;  /* 0x0000000000989947 */ /* 0x000fea0003800000 */
[----:B------:R-:W0:Y:S02]  /*0940*/  LDC.64 R18, c[0x0][0x380] ;  /* 0x0000e000ff127b82 */ /* 0x000e240000000a00 */
        /* <DEDUP_REMOVED lines=11> */
[----:B------:R-:W-:Y:S01]  /*0a00*/  VIADD R5, R5, 0x800 ;  /* 0x0000080005057836 */ /* 0x000fe20000000000 */
        /* <DEDUP_REMOVED lines=20> */
[----:B------:R-:W-:Y:S02]  /*0b50*/  FSEL R7, R25, R7, !P0 ;  /* 0x0000000719077208 */ /* 0x000fe40004000000 */
[----:B------:R-:W-:-:S04]  /*0b60*/  PLOP3.LUT P0, PT, PT, PT, PT, 0x8, 0x80 ;  /* 0x000000000080781c */ /* 0x000fc80003f0e170 */
[----:B------:R-:W-:-:S06]  /*0b70*/  DSETP.GEU.AND P1, PT, R6, R26, PT ;  /* 0x0000001a0600722a */ /* 0x000fcc0003f2e000 */
[----:B------:R-:W-:Y:S02]  /*0b80*/  FSEL R6, R26, R6, !P1 ;  /* 0x000000061a067208 */ /* 0x000fe40004800000 */
[----:B------:R-:W-:-:S07]  /*0b90*/  FSEL R7, R27, R7, !P1 ;  /* 0x000000071b077208 */ /* 0x000fce0004800000 */
.L_x_15:
[----:B------:R-:W-:Y:S05]  /*0ba0*/  BSYNC.RECONVERGENT B2 ;  /* 0x0000000000027941 */ /* 0x000fea0003800200 */
.L_x_14:
[----:B------:R-:W-:-:S13]  /*0bb0*/  ISETP.LT.OR P0, PT, R5, R4, P0 ;  /* 0x000000040500720c */ /* 0x000fda0000701670 */
[----:B------:R-:W-:Y:S05]  /*0bc0*/  @!P0 BRA `(.L_x_7) ;  /* 0x0000000000488947 */ /* 0x000fea0003800000 */
[----:B------:R-:W0:Y:S02]  /*0bd0*/  LDC.64 R8, c[0x0][0x380] ;  /* 0x0000e000ff087b82 */ /* 0x000e240000000a00 */
[----:B0-----:R-:W-:-:S05]  /*0be0*/  IMAD.WIDE R8, R5, 0x8, R8 ;  /* 0x0000000805087825 */ /* 0x001fca00078e0208 */
[----:B------:R-:W2:Y:S04]  /*0bf0*/  LDG.E.64.CONSTANT R10, desc[UR6][R8.64] ;  /* 0x00000006080a7981 */ /* 0x000ea8000c1e9b00 */
[----:B------:R-:W3:Y:S04]  /*0c00*/  LDG.E.64.CONSTANT R12, desc[UR6][R8.64+0x800] ;  /* 0x00080006080c7981 */ /* 0x000ee8000c1e9b00 */
[----:B------:R-:W4:Y:S04]  /*0c10*/  LDG.E.64.CONSTANT R14, desc[UR6][R8.64+0x1000] ;  /* 0x00100006080e7981 */ /* 0x000f28000c1e9b00 */
[----:B------:R-:W4:Y:S01]  /*0c20*/  LDG.E.64.CONSTANT R16, desc[UR6][R8.64+0x1800] ;  /* 0x0018000608107981 */ /* 0x000f22000c1e9b00 */
        /* <DEDUP_REMOVED lines=11> */
[----:B------:R-:W-:-:S07]  /*0ce0*/  FSEL R7, R17, R7, !P0 ;  /* 0x0000000711077208 */ /* 0x000fce0004000000 */
.L_x_7:
[----:B------:R-:W-:Y:S05]  /*0cf0*/  BSYNC.RECONVERGENT B1 ;  /* 0x0000000000017941 */ /* 0x000fea0003800200 */
.L_x_6:
[----:B------:R-:W-:-:S13]  /*0d00*/  ISETP.GE.AND P0, PT, R4, 0x100, PT ;  /* 0x000001000400780c */ /* 0x000fda0003f06270 */
[----:B------:R-:W-:Y:S05]  /*0d10*/  @!P0 BRA `(.L_x_16) ;  /* 0x00000004003c8947 */ /* 0x000fea0003800000 */
[----:B------:R-:W0:Y:S01]  /*0d20*/  S2R R8, SR_LANEID ;  /* 0x0000000000087919 */ /* 0x000e220000000000 */
[----:B-----5:R-:W-:Y:S04]  /*0d30*/  SHFL.DOWN PT, R4, R6, 0x1, 0x1f ;  /* 0x08201f0006047f89 */ /* 0x020fe800000e0000 */
[----:B------:R-:W1:Y:S02]  /*0d40*/  SHFL.DOWN PT, R5, R7, 0x1, 0x1f ;  /* 0x08201f0007057f89 */ /* 0x000e6400000e0000 */
[----:B-1----:R-:W-:Y:S01]  /*0d50*/  DSETP.GEU.AND P1, PT, R6, R4, PT ;  /* 0x000000040600722a */ /* 0x002fe20003f2e000 */
[C---:B0-----:R-:W-:Y:S02]  /*0d60*/  ISETP.GT.AND P0, PT, R8.reuse, 0x1e, PT ;  /* 0x0000001e0800780c */ /* 0x041fe40003f04270 */
[----:B------:R-:W-:-:S03]  /*0d70*/  ISETP.NE.AND P2, PT, R8, RZ, PT ;  /* 0x000000ff0800720c */ /* 0x000fc60003f45270 */
[----:B------:R-:W-:Y:S02]  /*0d80*/  FSEL R9, R4, R6, !P1 ;  /* 0x0000000604097208 */ /* 0x000fe40004800000 */
[----:B------:R-:W-:Y:S02]  /*0d90*/  FSEL R5, R5, R7, !P1 ;  /* 0x0000000705057208 */ /* 0x000fe40004800000 */
[----:B------:R-:W-:Y:S02]  /*0da0*/  FSEL R6, R6, R9, P0 ;  /* 0x0000000906067208 */ /* 0x000fe40000000000 */
[----:B------:R-:W-:Y:S02]  /*0db0*/  FSEL R11, R7, R5, P0 ;  /* 0x00000005070b7208 */ /* 0x000fe40000000000 */
[----:B------:R-:W-:Y:S01]  /*0dc0*/  ISETP.GT.AND P0, PT, R8, 0x1d, PT ;  /* 0x0000001d0800780c */ /* 0x000fe20003f04270 */
[----:B------:R-:W-:Y:S01]  /*0dd0*/  SHFL.DOWN PT, R4, R6, 0x2, 0x1f ;  /* 0x08401f0006047f89 */ /* 0x000fe200000e0000 */
[----:B------:R-:W-:Y:S01]  /*0de0*/  @!P2 MOV R2, 0x400 ;  /* 0x000004000002a802 */ /* 0x000fe20000000f00 */
[----:B------:R-:W-:Y:S01]  /*0df0*/  IMAD.MOV.U32 R7, RZ, RZ, R11 ;  /* 0x000000ffff077224 */ /* 0x000fe200078e000b */
[----:B------:R-:W-:Y:S01]  /*0e00*/  @!P2 SHF.R.U32.HI R0, RZ, 0x2, R3 ;  /* 0x00000002ff00a819 */ /* 0x000fe20000011603 */
[----:B------:R-:W0:Y:S03]  /*0e10*/  SHFL.DOWN PT, R5, R11, 0x2, 0x1f ;  /* 0x08401f000b057f89 */ /* 0x000e2600000e0000 */
[----:B------:R-:W-:Y:S01]  /*0e20*/  @!P2 LOP3.LUT R0, R0, 0xf8, RZ, 0xc0, !PT ;  /* 0x000000f80000a812 */ /* 0x000fe200078ec0ff */
[----:B------:R-:W1:Y:S01]  /*0e30*/  @!P2 S2R R9, SR_CgaCtaId ;  /* 0x000000000009a919 */ /* 0x000e620000008800 */
[----:B0-----:R-:W-:-:S06]  /*0e40*/  DSETP.GEU.AND P1, PT, R6, R4, PT ;  /* 0x000000040600722a */ /* 0x001fcc0003f2e000 */
[----:B------:R-:W-:Y:S02]  /*0e50*/  @!P0 FSEL R6, R4, R6, !P1 ;  /* 0x0000000604068208 */ /* 0x000fe40004800000 */
[----:B------:R-:W-:Y:S02]  /*0e60*/  @!P0 FSEL R11, R5, R11, !P1 ;  /* 0x0000000b050b8208 */ /* 0x000fe40004800000 */
[----:B------:R-:W-:Y:S01]  /*0e70*/  ISETP.GT.AND P0, PT, R8, 0x1b, PT ;  /* 0x0000001b0800780c */ /* 0x000fe20003f04270 */
[----:B------:R-:W-:Y:S02]  /*0e80*/  SHFL.DOWN PT, R4, R6, 0x4, 0x1f ;  /* 0x08801f0006047f89 */ /* 0x000fe400000e0000 */
[----:B------:R-:W-:Y:S02]  /*0e90*/  IMAD.MOV.U32 R7, RZ, RZ, R11 ;  /* 0x000000ffff077224 */ /* 0x000fe400078e000b */
[----:B------:R-:W0:Y:S04]  /*0ea0*/  SHFL.DOWN PT, R5, R11, 0x4, 0x1f ;  /* 0x08801f000b057f89 */ /* 0x000e2800000e0000 */
        /* <DEDUP_REMOVED lines=14> */
[----:B0-----:R-:W-:Y:S01]  /*0f90*/  DSETP.GEU.AND P0, PT, R6, R4, PT ;  /* 0x000000040600722a */ /* 0x001fe20003f0e000 */
[----:B-1----:R-:W-:-:S05]  /*0fa0*/  @!P2 LEA R7, R9, R2, 0x18 ;  /* 0x000000020907a211 */ /* 0x002fca00078ec0ff */
[----:B------:R-:W-:Y:S01]  /*0fb0*/  FSEL R4, R4, R6, !P0 ;  /* 0x0000000604047208 */ /* 0x000fe20004000000 */
[----:B------:R-:W-:Y:S01]  /*0fc0*/  @!P2 IMAD.IADD R9, R0, 0x1, R7 ;  /* 0x000000010009a824 */ /* 0x000fe200078e0207 */
[----:B------:R-:W-:Y:S02]  /*0fd0*/  FSEL R5, R5, R11, !P0 ;  /* 0x0000000b05057208 */ /* 0x000fe40004000000 */
[----:B------:R-:W-:Y:S02]  /*0fe0*/  ISETP.NE.AND P0, PT, R3, RZ, PT ;  /* 0x000000ff0300720c */ /* 0x000fe40003f05270 */
[----:B------:R-:W-:Y:S01]  /*0ff0*/  FSEL R6, R6, R4, P1 ;  /* 0x0000000406067208 */ /* 0x000fe20000800000 */
[----:B------:R3:W-:Y:S01]  /*1000*/  @!P2 STS.64 [R9+0x8], R4 ;  /* 0x000008040900a388 */ /* 0x0007e20000000a00 */
[----:B------:R-:W-:Y:S01]  /*1010*/  FSEL R7, R11, R5, P1 ;  /* 0x000000050b077208 */ /* 0x000fe20000800000 */
[----:B------:R-:W-:Y:S08]  /*1020*/  BAR.SYNC.DEFER_BLOCKING 0x0 ;  /* 0x0000000000007b1d */ /* 0x000ff00000010000 */
[----:B------:R-:W-:Y:S05]  /*1030*/  @P0 BRA `(.L_x_17) ;  /* 0x0000004800f40947 */ /* 0x000fea0003800000 */
[----:B------:R-:W0:Y:S01]  /*1040*/  S2UR UR5, SR_CgaCtaId ;  /* 0x00000000000579c3 */ /* 0x000e220000008800 */
[----:B------:R-:W-:Y:S02]  /*1050*/  UMOV UR4, 0x400 ;  /* 0x0000040000047882 */ /* 0x000fe40000000000 */
[----:B0-----:R-:W-:-:S09]  /*1060*/  ULEA UR4, UR5, UR4, 0x18 ;  /* 0x0000000405047291 */ /* 0x001fd2000f8ec0ff */
[----:B---3--:R-:W0:Y:S04]  /*1070*/  LDS.128 R8, [UR4+0x10] ;  /* 0x00001004ff087984 */ /* 0x008e280008000c00 */
[----:B------:R-:W1:Y:S01]  /*1080*/  LDS.128 R12, [UR4+0x20] ;  /* 0x00002004ff0c7984 */ /* 0x000e620008000c00 */
[----:B0-----:R-:W-:-:S06]  /*1090*/  DSETP.GEU.AND P1, PT, R6, R8, PT ;  /* 0x000000080600722a */ /* 0x001fcc0003f2e000 */
[----:B------:R-:W-:Y:S02]  /*10a0*/  FSEL R2, R8, R6, !P1 ;  /* 0x0000000608027208 */ /* 0x000fe40004800000 */
[----:B------:R-:W-:Y:S02]  /*10b0*/  FSEL R3, R9, R7, !P1 ;  /* 0x0000000709037208 */ /* 0x000fe40004800000 */
[----:B------:R-:W0:Y:S04]  /*10c0*/  LDS.128 R4, [UR4+0x30] ;  /* 0x00003004ff047984 */ /* 0x000e280008000c00 */
[----:B------:R-:W-:-:S06]  /*10d0*/  DSETP.GEU.AND P1, PT, R2, R10, PT ;  /* 0x0000000a0200722a */ /* 0x000fcc0003f2e000 */
[----:B------:R-:W-:Y:S02]  /*10e0*/  FSEL R2, R10, R2, !P1 ;  /* 0x000000020a027208 */ /* 0x000fe40004800000 */
[----:B------:R-:W-:-:S06]  /*10f0*/  FSEL R3, R11, R3, !P1 ;  /* 0x000000030b037208 */ /* 0x000fcc0004800000 */
[----:B-1----:R-:W-:-:S06]  /*1100*/  DSETP.GEU.AND P1, PT, R2, R12, PT ;  /* 0x0000000c0200722a */ /* 0x002fcc0003f2e000 */
[----:B------:R-:W-:Y:S02]  /*1110*/  FSEL R8, R12, R2, !P1 ;  /* 0x000000020c087208 */ /* 0x000fe40004800000 */
[----:B------:R-:W-:Y:S02]  /*1120*/  FSEL R9, R13, R3, !P1 ;  /* 0x000000030d097208 */ /* 0x000fe40004800000 */
[----:B------:R-:W1:Y:S04]  /*1130*/  LDS.64 R2, [UR4+0x40] ;  /* 0x00004004ff027984 */ /* 0x000e680008000a00 */
[----:B------:R-:W-:-:S06]  /*1140*/  DSETP.GEU.AND P1, PT, R8, R14, PT ;  /* 0x0000000e0800722a */ /* 0x000fcc0003f2e000 */
[----:B------:R-:W-:Y:S02]  /*1150*/  FSEL R8, R14, R8, !P1 ;  /* 0x000000080e087208 */ /* 0x000fe40004800000 */
[----:B------:R-:W-:-:S06]  /*1160*/  FSEL R9, R15, R9, !P1 ;  /* 0x000000090f097208 */ /* 0x000fcc0004800000 */
[----:B0-----:R-:W-:-:S06]  /*1170*/  DSETP.GEU.AND P1, PT, R8, R4, PT ;  /* 0x000000040800722a */ /* 0x001fcc0003f2e000 */
[----:B------:R-:W-:Y:S02]  /*1180*/  FSEL R4, R4, R8, !P1 ;  /* 0x0000000804047208 */ /* 0x000fe40004800000 */
[----:B------:R-:W-:-:S06]  /*1190*/  FSEL R5, R5, R9, !P1 ;  /* 0x0000000905057208 */ /* 0x000fcc0004800000 */
[----:B------:R-:W-:-:S06]  /*11a0*/  DSETP.GEU.AND P1, PT, R4, R6, PT ;  /* 0x000000060400722a */ /* 0x000fcc0003f2e000 */
[----:B------:R-:W-:Y:S02]  /*11b0*/  FSEL R4, R6, R4, !P1 ;  /* 0x0000000406047208 */ /* 0x000fe40004800000 */
[----:B------:R-:W-:-:S06]  /*11c0*/  FSEL R5, R7, R5, !P1 ;  /* 0x0000000507057208 */ /* 0x000fcc0004800000 */
[----:B-1----:R-:W-:-:S06]  /*11d0*/  DSETP.GEU.AND P1, PT, R4, R2, PT ;  /* 0x000000020400722a */ /* 0x002fcc0003f2e000 */
[----:B------:R-:W-:Y:S02]  /*11e0*/  FSEL R6, R2, R4, !P1 ;  /* 0x0000000402067208 */ /* 0x000fe40004800000 */
[----:B------:R-:W-:Y:S01]  /*11f0*/  FSEL R7, R3, R5, !P1 ;  /* 0x0000000503077208 */ /* 0x000fe20004800000 */
[----:B------:R-:W-:Y:S06]  /*1200*/  BRA `(.L_x_17) ;  /* 0x0000004800807947 */ /* 0x000fec0003800000 */
.L_x_16:
[----:B------:R-:W-:Y:S01]  /*1210*/  LOP3.LUT R0, R3, 0x3e0, RZ, 0xc0, !PT ;  /* 0x000003e003007812 */ /* 0x000fe200078ec0ff */
[----:B------:R-:W0:Y:S03]  /*1220*/  S2R R10, SR_LANEID ;  /* 0x00000000000a7919 */ /* 0x000e260000000000 */
[----:B------:R-:W-:Y:S01]  /*1230*/  LOP3.LUT R9, RZ, R0, RZ, 0x33, !PT ;  /* 0x00000000ff097212 */ /* 0x000fe200078e33ff */
[----:B------:R-:W-:-:S04]  /*1240*/  VIADD R5, R0, 0x20 ;  /* 0x0000002000057836 */ /* 0x000fc80000000000 */
[----:B------:R-:W-:Y:S01]  /*1250*/  IMAD.IADD R9, R9, 0x1, R4 ;  /* 0x0000000109097824 */ /* 0x000fe200078e0204 */
[----:B------:R-:W-:-:S04]  /*1260*/  ISETP.GT.AND P0, PT, R5, R4, PT ;  /* 0x000000040500720c */ /* 0x000fc80003f04270 */
[----:B------:R-:W-:-:S05]  /*1270*/  SEL R5, R9, 0x1f, P0 ;  /* 0x0000001f09057807 */ /* 0x000fca0000000000 */
[----:B-----5:R-:W-:Y:S04]  /*1280*/  SHFL.DOWN PT, R8, R6, 0x1, R5 ;  /* 0x0820000006087989 */ /* 0x020fe800000e0005 */
[----:B------:R-:W1:Y:S01]  /*1290*/  SHFL.DOWN PT, R9, R7, 0x1, R5 ;  /* 0x0820000007097989 */ /* 0x000e6200000e0005 */
[C---:B0-----:R-:W-:Y:S01]  /*12a0*/  ISETP.GE.AND P0, PT, R10.reuse, R5, PT ;  /* 0x000000050a00720c */ /* 0x041fe20003f06270 */
[----:B------:R-:W-:Y:S01]  /*12b0*/  VIADD R0, R10, 0x2 ;  /* 0x000000020a007836 */ /* 0x000fe20000000000 */
[----:B-1----:R-:W-:-:S06]  /*12c0*/  DSETP.GEU.AND P1, PT, R6, R8, PT ;  /* 0x000000080600722a */ /* 0x002fcc0003f2e000 */
[-C--:B------:R-:W-:Y:S02]  /*12d0*/  FSEL R11, R8, R6.reuse, !P1 ;  /* 0x00000006080b7208 */ /* 0x080fe40004800000 */
[-C--:B------:R-:W-:Y:S02]  /*12e0*/  FSEL R9, R9, R7.reuse, !P1 ;  /* 0x0000000709097208 */ /* 0x080fe40004800000 */
[----:B------:R-:W-:Y:S02]  /*12f0*/  FSEL R2, R11, R6, !P0 ;  /* 0x000000060b027208 */ /* 0x000fe40004000000 */
[----:B------:R-:W-:Y:S02]  /*1300*/  FSEL R11, R9, R7, !P0 ;  /* 0x00000007090b7208 */ /* 0x000fe40004000000 */
[----:B------:R-:W-:Y:S01]  /*1310*/  ISETP.GT.AND P0, PT, R0, R5, PT ;  /* 0x000000050000720c */ /* 0x000fe20003f04270 */
[----:B------:R-:W-:Y:S01]  /*1320*/  SHFL.DOWN PT, R8, R2, 0x2, R5 ;  /* 0x0840000002087989 */ /* 0x000fe200000e0005 */
[----:B------:R-:W-:-:S02]  /*1330*/  IMAD.MOV.U32 R6, RZ, RZ, R2 ;  /* 0x000000ffff067224 */ /* 0x000fc400078e0002 */
[----:B------:R-:W-:Y:S01]  /*1340*/  IMAD.MOV.U32 R7, RZ, RZ, R11 ;  /* 0x000000ffff077224 */ /* 0x000fe200078e000b */
[----:B------:R-:W0:Y:S01]  /*1350*/  SHFL.DOWN PT, R9, R11, 0x2, R5 ;  /* 0x084000000b097989 */ /* 0x000e2200000e0005 */
[----:B------:R-:W-:-:S04]  /*1360*/  VIADD R0, R10, 0x4 ;  /* 0x000000040a007836 */ /* 0x000fc80000000000 */
[----:B0-----:R-:W-:-:S06]  /*1370*/  DSETP.GEU.AND P1, PT, R6, R8, PT ;  /* 0x000000080600722a */ /* 0x001fcc0003f2e000 */
[----:B------:R-:W-:Y:S02]  /*1380*/  @!P0 FSEL R2, R8, R2, !P1 ;  /* 0x0000000208028208 */ /* 0x000fe40004800000 */
[----:B------:R-:W-:Y:S02]  /*1390*/  @!P0 FSEL R11, R9, R11, !P1 ;  /* 0x0000000b090b8208 */ /* 0x000fe40004800000 */
[----:B------:R-:W-:Y:S01]  /*13a0*/  ISETP.GT.AND P0, PT, R0, R5, PT ;  /* 0x000000050000720c */ /* 0x000fe20003f04270 */
[----:B------:R-:W-:Y:S01]  /*13b0*/  SHFL.DOWN PT, R6, R2, 0x4, R5 ;  /* 0x0880000002067989 */ /* 0x000fe200000e0005 */
[----:B------:R-:W-:Y:S02]  /*13c0*/  IMAD.MOV.U32 R8, RZ, RZ, R2 ;  /* 0x000000ffff087224 */ /* 0x000fe400078e0002 */
        /* <DEDUP_REMOVED lines=8> */
[----:B------:R-:W-:Y:S01]  /*1450*/  IMAD.MOV.U32 R8, RZ, RZ, R2 ;  /* 0x000000ffff087224 */ /* 0x000fe200078e0002 */
[C---:B------:R-:W-:Y:S01]  /*1460*/  ISETP.NE.AND P0, PT, R10.reuse, RZ, PT ;  /* 0x000000ff0a00720c */ /* 0x040fe20003f05270 */
[----:B------:R-:W-:Y:S01]  /*1470*/  IMAD.MOV.U32 R9, RZ, RZ, R11 ;  /* 0x000000ffff097224 */ /* 0x000fe200078e000b */
[----:B------:R-:W0:Y:S01]  /*1480*/  SHFL.DOWN PT, R7, R11, 0x8, R5 ;  /* 0x090000000b077989 */ /* 0x000e2200000e0005 */
[----:B------:R-:W-:-:S10]  /*1490*/  VIADD R0, R10, 0x10 ;  /* 0x000000100a007836 */ /* 0x000fd40000000000 */
[----:B------:R-:W1:Y:S01]  /*14a0*/  @!P0 S2R R13, SR_CgaCtaId ;  /* 0x00000000000d8919 */ /* 0x000e620000008800 */
[----:B0-----:R-:W-:-:S06]  /*14b0*/  DSETP.GEU.AND P2, PT, R8, R6, PT ;  /* 0x000000060800722a */ /* 0x001fcc0003f4e000 */
[----:B------:R-:W-:Y:S02]  /*14c0*/  @!P1 FSEL R2, R6, R2, !P2 ;  /* 0x0000000206029208 */ /* 0x000fe40005000000 */
[----:B------:R-:W-:Y:S02]  /*14d0*/  @!P1 FSEL R11, R7, R11, !P2 ;  /* 0x0000000b070b9208 */ /* 0x000fe40005000000 */
[----:B------:R-:W-:Y:S01]  /*14e0*/  ISETP.GT.AND P1, PT, R0, R5, PT ;  /* 0x000000050000720c */ /* 0x000fe20003f24270 */
[----:B------:R-:W-:Y:S01]  /*14f0*/  SHFL.DOWN PT, R6, R2, 0x10, R5 ;  /* 0x0a00000002067989 */ /* 0x000fe200000e0005 */
[----:B------:R-:W-:Y:S01]  /*1500*/  IMAD.MOV.U32 R8, RZ, RZ, R2 ;  /* 0x000000ffff087224 */ /* 0x000fe200078e0002 */
[----:B------:R-:W-:Y:S01]  /*1510*/  @!P0 SHF.R.U32.HI R0, RZ, 0x2, R3 ;  /* 0x00000002ff008819 */ /* 0x000fe20000011603 */
[----:B------:R-:W-:Y:S01]  /*1520*/  IMAD.MOV.U32 R9, RZ, RZ, R11 ;  /* 0x000000ffff097224 */ /* 0x000fe200078e000b */
[----:B------:R-:W0:Y:S02]  /*1530*/  SHFL.DOWN PT, R7, R11, 0x10, R5 ;  /* 0x0a0000000b077989 */ /* 0x000e2400000e0005 */
[----:B------:R-:W-:-:S03]  /*1540*/  @!P0 LOP3.LUT R0, R0, 0xf8, RZ, 0xc0, !PT ;  /* 0x000000f800008812 */ /* 0x000fc600078ec0ff */
[----:B0-----:R-:W-:Y:S01]  /*1550*/  DSETP.GEU.AND P2, PT, R8, R6, PT ;  /* 0x000000060800722a */ /* 0x001fe20003f4e000 */
[----:B------:R-:W-:-:S04]  /*1560*/  @!P0 MOV R8, 0x400 ;  /* 0x0000040000088802 */ /* 0x000fc80000000f00 */
[----:B-1----:R-:W-:Y:S02]  /*1570*/  @!P0 LEA R13, R13, R8, 0x18 ;  /* 0x000000080d0d8211 */ /* 0x002fe400078ec0ff */
[----:B------:R-:W-:Y:S02]  /*1580*/  @!P1 FSEL R2, R6, R2, !P2 ;  /* 0x0000000206029208 */ /* 0x000fe40005000000 */
[----:B------:R-:W-:Y:S01]  /*1590*/  @!P1 FSEL R11, R7, R11, !P2 ;  /* 0x0000000b070b9208 */ /* 0x000fe20005000000 */
[----:B------:R-:W-:Y:S02]  /*15a0*/  @!P0 IMAD.IADD R13, R0, 0x1, R13 ;  /* 0x00000001000d8824 */ /* 0x000fe400078e020d */
[----:B------:R-:W-:Y:S02]  /*15b0*/  IMAD.MOV.U32 R6, RZ, RZ, R2 ;  /* 0x000000ffff067224 */ /* 0x000fe400078e0002 */
[----:B------:R-:W-:-:S05]  /*15c0*/  IMAD.MOV.U32 R7, RZ, RZ, R11 ;  /* 0x000000ffff077224 */ /* 0x000fca00078e000b */
[----:B------:R3:W-:Y:S01]  /*15d0*/  @!P0 STS.64 [R13+0x8], R6 ;  /* 0x000008060d008388 */ /* 0x0007e20000000a00 */
[----:B------:R-:W-:Y:S01]  /*15e0*/  BAR.SYNC.DEFER_BLOCKING 0x0 ;  /* 0x0000000000007b1d */ /* 0x000fe20000010000 */
[----:B------:R-:W-:-:S13]  /*15f0*/  ISETP.NE.AND P0, PT, R3, RZ, PT ;  /* 0x000000ff0300720c */ /* 0x000fda0003f05270 */
[----:B---3--:R-:W-:Y:S05]  /*1600*/  @P0 BRA `(.L_x_17) ;  /* 0x0000004400800947 */ /* 0x008fea0003800000 */
[----:B------:R-:W0:Y:S01]  /*1610*/  S2UR UR5, SR_CgaCtaId ;  /* 0x00000000000579c3 */ /* 0x000e220000008800 */
[----:B------:R-:W-:Y:S01]  /*1620*/  UMOV UR4, 0x400 ;  /* 0x0000040000047882 */ /* 0x000fe20000000000 */
[----:B------:R-:W-:Y:S01]  /*1630*/  ISETP.GT.AND P2, PT, R4, 0x20, PT ;  /* 0x000000200400780c */ /* 0x000fe20003f44270 */
[----:B0-----:R-:W-:-:S09]  /*1640*/  ULEA UR4, UR5, UR4, 0x18 ;  /* 0x0000000405047291 */ /* 0x001fd2000f8ec0ff */
[----:B------:R-:W0:Y:S04]  /*1650*/  LDS.128 R16, [UR4+0x10] ;  /* 0x00001004ff107984 */ /* 0x000e280008000c00 */
[----:B------:R-:W1:Y:S04]  /*1660*/  LDS.128 R12, [UR4+0x20] ;  /* 0x00002004ff0c7984 */ /* 0x000e680008000c00 */
[----:B------:R-:W2:Y:S01]  /*1670*/  LDS.128 R8, [UR4+0x30] ;  /* 0x00003004ff087984 */ /* 0x000ea20008000c00 */
[----:B0-----:R-:W-:-:S06]  /*1680*/  DSETP.GEU.AND P1, PT, R6, R16, PT ;  /* 0x000000100600722a */ /* 0x001fcc0003f2e000 */
[-C--:B------:R-:W-:Y:S02]  /*1690*/  FSEL R3, R16, R6.reuse, !P1 ;  /* 0x0000000610037208 */ /* 0x080fe40004800000 */
[-C--:B------:R-:W-:Y:S02]  /*16a0*/  FSEL R17, R17, R7.reuse, !P1 ;  /* 0x0000000711117208 */ /* 0x080fe40004800000 */
[----:B------:R-:W-:Y:S02]  /*16b0*/  FSEL R6, R3, R6, P2 ;  /* 0x0000000603067208 */ /* 0x000fe40001000000 */
[----:B------:R-:W-:Y:S02]  /*16c0*/  FSEL R7, R17, R7, P2 ;  /* 0x0000000711077208 */ /* 0x000fe40001000000 */
[C---:B------:R-:W-:Y:S01]  /*16d0*/  ISETP.GT.AND P1, PT, R4.reuse, 0x40, PT ;  /* 0x000000400400780c */ /* 0x040fe20003f24270 */
[----:B------:R-:W-:Y:S01]  /*16e0*/  IMAD.MOV.U32 R2, RZ, RZ, R6 ;  /* 0x000000ffff027224 */ /* 0x000fe200078e0006 */
[----:B------:R-:W-:Y:S01]  /*16f0*/  ISETP.GT.AND P2, PT, R4, 0x60, PT ;  /* 0x000000600400780c */ /* 0x000fe20003f44270 */
[----:B------:R-:W-:-:S06]  /*1700*/  IMAD.MOV.U32 R3, RZ, RZ, R7 ;  /* 0x000000ffff037224 */ /* 0x000fcc00078e0007 */
[----:B------:R-:W-:-:S06]  /*1710*/  DSETP.GEU.AND P3, PT, R2, R18, PT ;  /* 0x000000120200722a */ /* 0x000fcc0003f6e000 */
[----:B------:R-:W-:Y:S02]  /*1720*/  @P1 FSEL R6, R18, R6, !P3 ;  /* 0x0000000612061208 */ /* 0x000fe40005800000 */
[----:B------:R-:W-:Y:S02]  /*1730*/  @P1 FSEL R7, R19, R7, !P3 ;  /* 0x0000000713071208 */ /* 0x000fe40005800000 */
[----:B------:R-:W-:Y:S01]  /*1740*/  ISETP.GT.AND P1, PT, R4, 0x80, PT ;  /* 0x000000800400780c */ /* 0x000fe20003f24270 */
[----:B------:R-:W-:Y:S02]  /*1750*/  IMAD.MOV.U32 R2, RZ, RZ, R6 ;  /* 0x000000ffff027224 */ /* 0x000fe400078e0006 */
[----:B------:R-:W-:-:S06]  /*1760*/  IMAD.MOV.U32 R3, RZ, RZ, R7 ;  /* 0x000000ffff037224 */ /* 0x000fcc00078e0007 */
[----:B-1----:R-:W-:Y:S01]  /*1770*/  DSETP.GEU.AND P3, PT, R2, R12, PT ;  /* 0x0000000c0200722a */ /* 0x002fe20003f6e000 */
[----:B------:R-:W0:Y:S05]  /*1780*/  LDS.64 R2, [UR4+0x40] ;  /* 0x00004004ff027984 */ /* 0x000e2a0008000a00 */
[----:B------:R-:W-:Y:S02]  /*1790*/  @P2 FSEL R6, R12, R6, !P3 ;  /* 0x000000060c062208 */ /* 0x000fe40005800000 */
[----:B------:R-:W-:Y:S02]  /*17a0*/  @P2 FSEL R7, R13, R7, !P3 ;  /* 0x000000070d072208 */ /* 0x000fe40005800000 */
[----:B------:R-:W-:-:S04]  /*17b0*/  ISETP.GT.AND P2, PT, R4, 0xa0, PT ;  /* 0x000000a00400780c */ /* 0x000fc80003f44270 */
[----:B------:R-:W-:-:S06]  /*17c0*/  DSETP.GEU.AND P3, PT, R6, R14, PT ;  /* 0x0000000e0600722a */ /* 0x000fcc0003f6e000 */
[----:B------:R-:W-:Y:S02]  /*17d0*/  @P1 FSEL R6, R14, R6, !P3 ;  /* 0x000000060e061208 */ /* 0x000fe40005800000 */
[----:B------:R-:W-:Y:S02]  /*17e0*/  @P1 FSEL R7, R15, R7, !P3 ;  /* 0x000000070f071208 */ /* 0x000fe40005800000 */
[----:B------:R-:W-:-:S04]  /*17f0*/  ISETP.GT.AND P1, PT, R4, 0xc0, PT ;  /* 0x000000c00400780c */ /* 0x000fc80003f24270 */
[----:B--2---:R-:W-:-:S06]  /*1800*/  DSETP.GEU.AND P3, PT, R6, R8, PT ;  /* 0x000000080600722a */ /* 0x004fcc0003f6e000 */
[----:B------:R-:W-:Y:S02]  /*1810*/  @P2 FSEL R6, R8, R6, !P3 ;  /* 0x0000000608062208 */ /* 0x000fe40005800000 */
[----:B------:R-:W-:Y:S02]  /*1820*/  @P2 FSEL R7, R9, R7, !P3 ;  /* 0x0000000709072208 */ /* 0x000fe40005800000 */
[----:B------:R-:W-:-:S04]  /*1830*/  ISETP.GT.AND P2, PT, R4, 0xe0, PT ;  /* 0x000000e00400780c */ /* 0x000fc80003f44270 */
[----:B------:R-:W-:-:S06]  /*1840*/  DSETP.GEU.AND P3, PT, R6, R10, PT ;  /* 0x0000000a0600722a */ /* 0x000fcc0003f6e000 */
[----:B------:R-:W-:Y:S02]  /*1850*/  @P1 FSEL R6, R10, R6, !P3 ;  /* 0x000000060a061208 */ /* 0x000fe40005800000 */
[----:B------:R-:W-:-:S03]  /*1860*/  @P1 FSEL R7, R11, R7, !P3 ;  /* 0x000000070b071208 */ /* 0x000fc60005800000 */
[----:B------:R-:W-:Y:S02]  /*1870*/  IMAD.MOV.U32 R4, RZ, RZ, R6 ;  /* 0x000000ffff047224 */ /* 0x000fe400078e0006 */
[----:B------:R-:W-:-:S06]  /*1880*/  IMAD.MOV.U32 R5, RZ, RZ, R7 ;  /* 0x000000ffff057224 */ /* 0x000fcc00078e0007 */
[----:B0-----:R-:W-:-:S06]  /*1890*/  DSETP.GEU.AND P1, PT, R4, R2, PT ;  /* 0x000000020400722a */ /* 0x001fcc0003f2e000 */
[----:B------:R-:W-:Y:S02]  /*18a0*/  @P2 FSEL R6, R2, R6, !P1 ;  /* 0x0000000602062208 */ /* 0x000fe40004800000 */
[----:B------:R-:W-:Y:S01]  /*18b0*/  @P2 FSEL R7, R3, R7, !P1 ;  /* 0x0000000703072208 */ /* 0x000fe20004800000 */
[----:B------:R-:W-:Y:S06]  /*18c0*/  BRA `(.L_x_17) ;  /* 0x0000004000d07947 */ /* 0x000fec0003800000 */
.L_x_3:
[----:B------:R-:W0:Y:S01]  /*18d0*/  S2R R0, SR_TID.X ;  /* 0x0000000000007919 */ /* 0x000e220000002100 */
[----:B------:R-:W1:Y:S02]  /*18e0*/  LDCU.64 UR4, c[0x0][0x380] ;  /* 0x00007000ff0477ac */ /* 0x000e640008000a00 */
[----:B-1----:R-:W-:Y:S02]  /*18f0*/  IMAD.U32 R2, RZ, RZ, UR4 ;  /* 0x00000004ff027e24 */ /* 0x002fe4000f8e00ff */
[----:B------:R-:W-:Y:S02]  /*1900*/  IMAD.U32 R3, RZ, RZ, UR5 ;  /* 0x00000005ff037e24 */ /* 0x000fe4000f8e00ff */
[----:B0-----:R-:W-:-:S04]  /*1910*/  IMAD.SHL.U32 R5, R0, 0x4, RZ ;  /* 0x0000000400057824 */ /* 0x001fc800078e00ff */
[----:B------:R-:W-:-:S05]  /*1920*/  IMAD.WIDE.U32 R6, R5, 0x8, R2 ;  /* 0x0000000805067825 */ /* 0x000fca00078e0002 */
[----:B------:R-:W2:Y:S04]  /*1930*/  LDG.E.128.CONSTANT R20, desc[UR6][R6.64] ;  /* 0x0000000606147981 */ /* 0x000ea8000c1e9d00 */
[----:B------:R-:W3:Y:S04]  /*1940*/  LDG.E.128.CONSTANT R12, desc[UR6][R6.64+0x10] ;  /* 0x00001006060c7981 */ /* 0x000ee8000c1e9d00 */
[----:B------:R-:W4:Y:S04]  /*1950*/  LDG.E.128.CONSTANT R8, desc[UR6][R6.64+0x2000] ;  /* 0x0020000606087981 */ /* 0x000f28000c1e9d00 */
[----:B------:R0:W5:Y:S01]  /*1960*/  LDG.E.128.CONSTANT R16, desc[UR6][R6.64+0x2010] ;  /* 0x0020100606107981 */ /* 0x000162000c1e9d00 */
[----:B------:R-:W-:Y:S01]  /*1970*/  ISETP.GE.U32.AND P1, PT, R4, 0x1000, PT ;  /* 0x000010000400780c */ /* 0x000fe20003f26070 */
[----:B------:R-:W-:Y:S01]  /*1980*/  UMOV UR4, 0x800 ;  /* 0x0000080000047882 */ /* 0x000fe20000000000 */
[----:B--2---:R-:W-:-:S06]  /*1990*/  DSETP.GEU.AND P0, PT, R20, R22, PT ;  /* 0x000000161400722a */ /* 0x004fcc0003f0e000 */
[----:B------:R-:W-:Y:S02]  /*19a0*/  FSEL R20, R22, R20, !P0 ;  /* 0x0000001416147208 */ /* 0x000fe40004000000 */
[----:B------:R-:W-:-:S06]  /*19b0*/  FSEL R21, R23, R21, !P0 ;  /* 0x0000001517157208 */ /* 0x000fcc0004000000 */
[----:B---3--:R-:W-:-:S06]  /*19c0*/  DSETP.GEU.AND P0, PT, R20, R12, PT ;  /* 0x0000000c1400722a */ /* 0x008fcc0003f0e000 */
[----:B------:R-:W-:Y:S02]  /*19d0*/  FSEL R12, R12, R20, !P0 ;  /* 0x000000140c0c7208 */ /* 0x000fe40004000000 */
[----:B------:R-:W-:-:S06]  /*19e0*/  FSEL R13, R13, R21, !P0 ;  /* 0x000000150d0d7208 */ /* 0x000fcc0004000000 */
[----:B------:R-:W-:-:S06]  /*19f0*/  DSETP.GEU.AND P0, PT, R12, R14, PT ;  /* 0x0000000e0c00722a */ /* 0x000fcc0003f0e000 */
[----:B------:R-:W-:Y:S02]  /*1a00*/  FSEL R12, R14, R12, !P0 ;  /* 0x0000000c0e0c7208 */ /* 0x000fe40004000000 */
[----:B------:R-:W-:-:S06]  /*1a10*/  FSEL R13, R15, R13, !P0 ;  /* 0x0000000d0f0d7208 */ /* 0x000fcc0004000000 */
[----:B----4-:R-:W-:-:S06]  /*1a20*/  DSETP.GEU.AND P0, PT, R12, R8, PT ;  /* 0x000000080c00722a */ /* 0x010fcc0003f0e000 */
[----:B0-----:R-:W-:Y:S02]  /*1a30*/  FSEL R6, R8, R12, !P0 ;  /* 0x0000000c08067208 */ /* 0x001fe40004000000 */
[----:B------:R-:W-:-:S06]  /*1a40*/  FSEL R7, R9, R13, !P0 ;  /* 0x0000000d09077208 */ /* 0x000fcc0004000000 */
[----:B------:R-:W-:-:S06]  /*1a50*/  DSETP.GEU.AND P0, PT, R6, R10, PT ;  /* 0x0000000a0600722a */ /* 0x000fcc0003f0e000 */
[----:B------:R-:W-:Y:S02]  /*1a60*/  FSEL R6, R10, R6, !P0 ;  /* 0x000000060a067208 */ /* 0x000fe40004000000 */
[----:B------:R-:W-:-:S06]  /*1a70*/  FSEL R7, R11, R7, !P0 ;  /* 0x000000070b077208 */ /* 0x000fcc0004000000 */
[----:B-----5:R-:W-:-:S06]  /*1a80*/  DSETP.GEU.AND P0, PT, R6, R16, PT ;  /* 0x000000100600722a */ /* 0x020fcc0003f0e000 */
[----:B------:R-:W-:Y:S02]  /*1a90*/  FSEL R6, R16, R6, !P0 ;  /* 0x0000000610067208 */ /* 0x000fe40004000000 */
[----:B------:R-:W-:-:S06]  /*1aa0*/  FSEL R7, R17, R7, !P0 ;  /* 0x0000000711077208 */ /* 0x000fcc0004000000 */
[----:B------:R-:W-:-:S06]  /*1ab0*/  DSETP.GEU.AND P0, PT, R6, R18, PT ;  /* 0x000000120600722a */ /* 0x000fcc0003f0e000 */
[----:B------:R-:W-:Y:S02]  /*1ac0*/  FSEL R6, R18, R6, !P0 ;  /* 0x0000000612067208 */ /* 0x000fe40004000000 */
[----:B------:R-:W-:Y:S01]  /*1ad0*/  FSEL R7, R19, R7, !P0 ;  /* 0x0000000713077208 */ /* 0x000fe20004000000 */
[----:B------:R-:W-:Y:S06]  /*1ae0*/  @!P1 BRA `(.L_x_18) ;  /* 0x0000000000a49947 */ /* 0x000fec0003800000 */
[----:B------:R-:W0:Y:S01]  /*1af0*/  LDC R24, c[0x0][0x390] ;  /* 0x0000e400ff187b82 */ /* 0x000e220000000800 */
[----:B------:R-:W-:Y:S01]  /*1b00*/  VIADD R25, R4, 0xfffff800 ;  /* 0xfffff80004197836 */ /* 0x000fe20000000000 */
[----:B------:R-:W-:-:S06]  /*1b10*/  UMOV UR4, 0x800 ;  /* 0x0000080000047882 */ /* 0x000fcc0000000000 */
[----:B------:R-:W1:Y:S02]  /*1b20*/  LDC.64 R2, c[0x0][0x380] ;  /* 0x0000e000ff027b82 */ /* 0x000e640000000a00 */
.L_x_20:
[----:B------:R-:W-:-:S04]  /*1b30*/  VIADD R27, R5, UR4 ;  /* 0x00000004051b7c36 */ /* 0x000fc80008000000 */
[----:B-1----:R-:W-:-:S05]  /*1b40*/  IMAD.WIDE.U32 R26, R27, 0x8, R2 ;  /* 0x000000081b1a7825 */ /* 0x002fca00078e0002 */
[----:B------:R-:W2:Y:S04]  /*1b50*/  LDG.E.128.CONSTANT R12, desc[UR6][R26.64] ;  /* 0x000000061a0c7981 */ /* 0x000ea8000c1e9d00 */
[----:B------:R-:W3:Y:S04]  /*1b60*/  LDG.E.128.CONSTANT R16, desc[UR6][R26.64+0x10] ;  /* 0x000010061a107981 */ /* 0x000ee8000c1e9d00 */
[----:B------:R-:W4:Y:S04]  /*1b70*/  LDG.E.128.CONSTANT R20, desc[UR6][R26.64+0x2000] ;  /* 0x002000061a147981 */ /* 0x000f28000c1e9d00 */
[----:B------:R-:W5:Y:S01]  /*1b80*/  LDG.E.128.CONSTANT R8, desc[UR6][R26.64+0x2010] ;  /* 0x002010061a087981 */ /* 0x000f62000c1e9d00 */
[----:B0-----:R-:W-:Y:S01]  /*1b90*/  IMAD.MOV.U32 R4, RZ, RZ, R24 ;  /* 0x000000ffff047224 */ /* 0x001fe200078e0018 */
[----:B--2---:R-:W-:-:S06]  /*1ba0*/  DSETP.GEU.AND P0, PT, R6, R12, PT ;  /* 0x0000000c0600722a */ /* 0x004fcc0003f0e000 */
[----:B------:R-:W-:Y:S02]  /*1bb0*/  FSEL R6, R12, R6, !P0 ;  /* 0x000000060c067208 */ /* 0x000fe40004000000 */
[----:B------:R-:W-:-:S06]  /*1bc0*/  FSEL R7, R13, R7, !P0 ;  /* 0x000000070d077208 */ /* 0x000fcc0004000000 */
[----:B------:R-:W-:-:S06]  /*1bd0*/  DSETP.GEU.AND P0, PT, R6, R14, PT ;  /* 0x0000000e0600722a */ /* 0x000fcc0003f0e000 */
        /* <DEDUP_REMOVED lines=14> */
[----:B-----5:R-:W-:-:S06]  /*1cc0*/  DSETP.GEU.AND P0, PT, R6, R8, PT ;  /* 0x000000080600722a */ /* 0x020fcc0003f0e000 */
[----:B------:R-:W-:Y:S01]  /*1cd0*/  FSEL R6, R8, R6, !P0 ;  /* 0x0000000608067208 */ /* 0x000fe20004000000 */
[----:B------:R-:W-:Y:S01]  /*1ce0*/  VIADD R8, R4, -UR4 ;  /* 0x8000000404087c36 */ /* 0x000fe20008000000 */
[----:B------:R-:W-:-:S04]  /*1cf0*/  FSEL R7, R9, R7, !P0 ;  /* 0x0000000709077208 */ /* 0x000fc80004000000 */
[----:B------:R-:W-:Y:S02]  /*1d00*/  ISETP.GE.AND P1, PT, R8, 0x800, PT ;  /* 0x000008000800780c */ /* 0x000fe40003f26270 */
[----:B------:R-:W-:-:S06]  /*1d10*/  DSETP.GEU.AND P0, PT, R6, R10, PT ;  /* 0x0000000a0600722a */ /* 0x000fcc0003f0e000 */
[----:B------:R-:W-:Y:S02]  /*1d20*/  FSEL R6, R10, R6, !P0 ;  /* 0x000000060a067208 */ /* 0x000fe40004000000 */
[----:B------:R-:W-:-:S03]  /*1d30*/  FSEL R7, R11, R7, !P0 ;  /* 0x000000070b077208 */ /* 0x000fc60004000000 */
[----:B------:R-:W-:Y:S05]  /*1d40*/  @!P1 BRA `(.L_x_19) ;  /* 0x0000000c00009947 */ /* 0x000fea0003800000 */
[----:B------:R-:W-:-:S06]  /*1d50*/  UIADD3 UR4, UPT, UPT, UR4, 0x800, URZ ;  /* 0x0000080004047890 */ /* 0x000fcc000fffe0ff */
[----:B------:R-:W-:-:S13]  /*1d60*/  ISETP.LT.AND P0, PT, R25, UR4, PT ;  /* 0x0000000419007c0c */ /* 0x000fda000bf01270 */
[----:B------:R-:W-:Y:S05]  /*1d70*/  @!P0 BRA `(.L_x_20) ;  /* 0xfffffffc006c8947 */ /* 0x000fea000383ffff */
.L_x_18:
[----:B------:R-:W-:-:S13]  /*1d80*/  ISETP.LE.AND P0, PT, R4, UR4, PT ;  /* 0x0000000404007c0c */ /* 0x000fda000bf03270 */
[----:B------:R-:W-:Y:S05]  /*1d90*/  @P0 BRA `(.L_x_19) ;  /* 0x0000000800ec0947 */ /* 0x000fea0003800000 */
[----:B------:R-:W-:Y:S01]  /*1da0*/  VIADD R41, R4, -UR4 ;  /* 0x8000000404297c36 */ /* 0x000fe20008000000 */
[----:B------:R-:W-:Y:S04]  /*1db0*/  BSSY.RECONVERGENT B1, `(.L_x_19) ;  /* 0x00000b9000017945 */ /* 0x000fe80003800200 */
[----:B------:R-:W-:-:S13]  /*1dc0*/  ISETP.GE.AND P0, PT, R0, R41, PT ;  /* 0x000000290000720c */ /* 0x000fda0003f06270 */
[----:B------:R-:W-:Y:S05]  /*1dd0*/  @P0 BRA `(.L_x_21) ;  /* 0x0000000800d80947 */ /* 0x000fea0003800000 */
[----:B------:R-:W-:Y:S01]  /*1de0*/  LOP3.LUT R5, RZ, R0, RZ, 0x33, !PT ;  /* 0x00000000ff057212 */ /* 0x000fe200078e33ff */
[----:B------:R-:W-:Y:S01]  /*1df0*/  BSSY.RECONVERGENT B2, `(.L_x_22) ;  /* 0x0000016000027945 */ /* 0x000fe20003800200 */
[----:B------:R-:W-:Y:S02]  /*1e00*/  IMAD.MOV.U32 R40, RZ, RZ, R0 ;  /* 0x000000ffff287224 */ /* 0x000fe400078e0000 */
[----:B------:R-:W-:-:S04]  /*1e10*/  IADD3 R4, PT, PT, R4, -UR4, R5 ;  /* 0x8000000404047c10 */ /* 0x000fc8000fffe005 */
[C---:B------:R-:W-:Y:S02]  /*1e20*/  LOP3.LUT R5, R4.reuse, 0x300, RZ, 0xc0, !PT ;  /* 0x0000030004057812 */ /* 0x040fe400078ec0ff */
[----:B------:R-:W-:Y:S02]  /*1e30*/  ISETP.GE.U32.AND P2, PT, R4, 0x300, PT ;  /* 0x000003000400780c */ /* 0x000fe40003f46070 */
[----:B------:R-:W-:-:S13]  /*1e40*/  ISETP.NE.AND P0, PT, R5, 0x300, PT ;  /* 0x000003000500780c */ /* 0x000fda0003f05270 */
[----:B------:R-:W-:Y:S05]  /*1e50*/  @!P0 BRA `(.L_x_23) ;  /* 0x00000000003c8947 */ /* 0x000fea0003800000 */
[----:B------:R-:W-:Y:S01]  /*1e60*/  LEA.HI R4, R4, 0x1, RZ, 0x18 ;  /* 0x0000000104047811 */ /* 0x000fe200078fc0ff */
[----:B------:R-:W-:Y:S02]  /*1e70*/  VIADD R9, R0, UR4 ;  /* 0x0000000400097c36 */ /* 0x000fe40008000000 */
[----:B------:R-:W-:Y:S01]  /*1e80*/  IMAD.MOV.U32 R40, RZ, RZ, R0 ;  /* 0x000000ffff287224 */ /* 0x000fe200078e0000 */
[----:B------:R-:W-:-:S05]  /*1e90*/  LOP3.LUT R4, R4, 0x3, RZ, 0xc0, !PT ;  /* 0x0000000304047812 */ /* 0x000fca00078ec0ff */
[----:B------:R-:W-:-:S07]  /*1ea0*/  IMAD.MOV R8, RZ, RZ, -R4 ;  /* 0x000000ffff087224 */ /* 0x000fce00078e0a04 */
.L_x_24:
[----:B------:R-:W-:-:S06]  /*1eb0*/  IMAD.WIDE.U32 R4, R9, 0x8, R2 ;  /* 0x0000000809047825 */ /* 0x000fcc00078e0002 */
[----:B------:R-:W2:Y:S01]  /*1ec0*/  LDG.E.64.CONSTANT R4, desc[UR6][R4.64] ;  /* 0x0000000604047981 */ /* 0x000ea2000c1e9b00 */
[----:B------:R-:W-:Y:S02]  /*1ed0*/  VIADD R8, R8, 0x1 ;  /* 0x0000000108087836 */ /* 0x000fe40000000000 */
[----:B------:R-:W-:Y:S02]  /*1ee0*/  VIADD R40, R40, 0x100 ;  /* 0x0000010028287836 */ /* 0x000fe40000000000 */
[----:B------:R-:W-:Y:S01]  /*1ef0*/  VIADD R9, R9, 0x100 ;  /* 0x0000010009097836 */ /* 0x000fe20000000000 */
[----:B------:R-:W-:Y:S01]  /*1f00*/  ISETP.NE.AND P1, PT, R8, RZ, PT ;  /* 0x000000ff0800720c */ /* 0x000fe20003f25270 */
[----:B--2---:R-:W-:-:S06]  /*1f10*/  DSETP.GEU.AND P0, PT, R6, R4, PT ;  /* 0x000000040600722a */ /* 0x004fcc0003f0e000 */
[----:B------:R-:W-:Y:S02]  /*1f20*/  FSEL R6, R4, R6, !P0 ;  /* 0x0000000604067208 */ /* 0x000fe40004000000 */
[----:B------:R-:W-:-:S04]  /*1f30*/  FSEL R7, R5, R7, !P0 ;  /* 0x0000000705077208 */ /* 0x000fc80004000000 */
[----:B------:R-:W-:Y:S05]  /*1f40*/  @P1 BRA `(.L_x_24) ;  /* 0xfffffffc00d81947 */ /* 0x000fea000383ffff */
.L_x_23:
[----:B------:R-:W-:Y:S05]  /*1f50*/  BSYNC.RECONVERGENT B2 ;  /* 0x0000000000027941 */ /* 0x000fea0003800200 */
.L_x_22:
[----:B------:R-:W-:Y:S05]  /*1f60*/  @!P2 BRA `(.L_x_21) ;  /* 0x000000080074a947 */ /* 0x000fea0003800000 */
[----:B------:R-:W0:Y:S01]  /*1f70*/  LDCU.64 UR8, c[0x0][0x380] ;  /* 0x00007000ff0877ac */ /* 0x000e220008000a00 */
[----:B------:R-:W-:Y:S01]  /*1f80*/  IMAD.IADD R9, R41, 0x1, -R40 ;  /* 0x0000000129097824 */ /* 0x000fe200078e0a28 */
[C---:B------:R-:W-:Y:S01]  /*1f90*/  IADD3 R5, P0, PT, R40.reuse, UR4, RZ ;  /* 0x0000000428057c10 */ /* 0x040fe2000ff1e0ff */
[----:B------:R-:W-:Y:S01]  /*1fa0*/  BSSY.RECONVERGENT B2, `(.L_x_25) ;  /* 0x0000059000027945 */ /* 0x000fe20003800200 */
[----:B------:R-:W-:Y:S02]  /*1fb0*/  VIADD R43, R40, UR4 ;  /* 0x00000004282b7c36 */ /* 0x000fe40008000000 */
[----:B------:R-:W-:Y:S01]  /*1fc0*/  ISETP.GT.AND P1, PT, R9, 0xc00, PT ;  /* 0x00000c000900780c */ /* 0x000fe20003f24270 */
[----:B------:R-:W-:Y:S01]  /*1fd0*/  IMAD.X R8, RZ, RZ, RZ, P0 ;  /* 0x000000ffff087224 */ /* 0x000fe200000e06ff */
[----:B0-----:R-:W-:-:S04]  /*1fe0*/  LEA R4, P0, R5, UR8, 0x3 ;  /* 0x0000000805047c11 */ /* 0x001fc8000f8018ff */
[----:B------:R-:W-:Y:S02]  /*1ff0*/  LEA.HI.X R5, R5, UR9, R8, 0x3, P0 ;  /* 0x0000000905057c11 */ /* 0x000fe400080f1c08 */
[----:B------:R-:W-:-:S05]  /*2000*/  IADD3 R4, P0, PT, R4, 0x1000, RZ ;  /* 0x0000100004047810 */ /* 0x000fca0007f1e0ff */
[----:B------:R-:W-:Y:S01]  /*2010*/  IMAD.X R5, RZ, RZ, R5, P0 ;  /* 0x000000ffff057224 */ /* 0x000fe200000e0605 */
[----:B------:R-:W-:Y:S01]  /*2020*/  PLOP3.LUT P0, PT, PT, PT, PT, 0x80, 0x8 ;  /* 0x000000000008781c */ /* 0x000fe20003f0f070 */
[----:B------:R-:W-:-:S12]  /*2030*/  @!P1 BRA `(.L_x_26) ;  /* 0x00000004003c9947 */ /* 0x000fd80003800000 */
[----:B------:R-:W-:Y:S01]  /*2040*/  PLOP3.LUT P0, PT, PT, PT, PT, 0x8, 0x80 ;  /* 0x000000000080781c */ /* 0x000fe20003f0e170 */
[----:B------:R-:W-:-:S12]  /*2050*/  VIADD R45, R41, 0xfffff400 ;  /* 0xfffff400292d7836 */ /* 0x000fd80000000000 */
.L_x_27:
[C---:B------:R-:W-:Y:S01]  /*2060*/  IMAD.WIDE.U32 R38, R43.reuse, 0x8, R2 ;  /* 0x000000082b267825 */ /* 0x040fe200078e0002 */
[----:B------:R-:W2:Y:S04]  /*2070*/  LDG.E.64.CONSTANT R8, desc[UR6][R4.64+-0x800] ;  /* 0xfff8000604087981 */ /* 0x000ea8000c1e9b00 */
[----:B------:R-:W3:Y:S04]  /*2080*/  LDG.E.64.CONSTANT R10, desc[UR6][R4.64] ;  /* 0x00000006040a7981 */ /* 0x000ee8000c1e9b00 */
[----:B------:R-:W4:Y:S01]  /*2090*/  LDG.E.64.CONSTANT R38, desc[UR6][R38.64] ;  /* 0x0000000626267981 */ /* 0x000f22000c1e9b00 */
[----:B------:R-:W-:-:S03]  /*20a0*/  VIADD R15, R43, 0x400 ;  /* 0x000004002b0f7836 */ /* 0x000fc60000000000 */
[----:B------:R-:W5:Y:S01]  /*20b0*/  LDG.E.64.CONSTANT R12, desc[UR6][R4.64+0x800] ;  /* 0x00080006040c7981 */ /* 0x000f62000c1e9b00 */
[----:B------:R-:W-:-:S03]  /*20c0*/  IMAD.WIDE.U32 R14, R15, 0x8, R2 ;  /* 0x000000080f0e7825 */ /* 0x000fc600078e0002 */
[----:B------:R-:W5:Y:S04]  /*20d0*/  LDG.E.64.CONSTANT R16, desc[UR6][R4.64+0x1800] ;  /* 0x0018000604107981 */ /* 0x000f68000c1e9b00 */
[----:B------:R-:W5:Y:S04]  /*20e0*/  LDG.E.64.CONSTANT R14, desc[UR6][R14.64] ;  /* 0x000000060e0e7981 */ /* 0x000f68000c1e9b00 */
[----:B------:R-:W5:Y:S01]  /*20f0*/  LDG.E.64.CONSTANT R18, desc[UR6][R4.64+0x2000] ;  /* 0x0020000604127981 */ /* 0x000f62000c1e9b00 */
        /* <DEDUP_REMOVED lines=11> */
[----:B------:R-:W5:Y:S04]  /*21b0*/  LDG.E.64.CONSTANT R34, desc[UR6][R4.64+0x6000] ;  /* 0x0060000604227981 */ /* 0x000f68000c1e9b00 */
[----:B------:R0:W5:Y:S01]  /*21c0*/  LDG.E.64.CONSTANT R36, desc[UR6][R4.64+0x6800] ;  /* 0x0068000604247981 */ /* 0x000162000c1e9b00 */
[----:B------:R-:W-:-:S05]  /*21d0*/  VIADD R40, R40, 0x1000 ;  /* 0x0000100028287836 */ /* 0x000fca0000000000 */
[----:B------:R-:W-:Y:S02]  /*21e0*/  ISETP.GE.AND P2, PT, R40, R45, PT ;  /* 0x0000002d2800720c */ /* 0x000fe40003f46270 */
[----:B0-----:R-:W-:Y:S01]  /*21f0*/  IADD3 R4, P3, PT, R4, 0x8000, RZ ;  /* 0x0000800004047810 */ /* 0x001fe20007f7e0ff */
[----:B------:R-:W-:-:S04]  /*2200*/  VIADD R43, R43, 0x1000 ;  /* 0x000010002b2b7836 */ /* 0x000fc80000000000 */
[----:B------:R-:W-:Y:S01]  /*2210*/  IMAD.X R5, RZ, RZ, R5, P3 ;  /* 0x000000ffff057224 */ /* 0x000fe200018e0605 */
[----:B----4-:R-:W-:-:S06]  /*2220*/  DSETP.GEU.AND P1, PT, R6, R38, PT ;  /* 0x000000260600722a */ /* 0x010fcc0003f2e000 */
[----:B------:R-:W-:Y:S02]  /*2230*/  FSEL R6, R38, R6, !P1 ;  /* 0x0000000626067208 */ /* 0x000fe40004800000 */
[----:B------:R-:W-:-:S06]  /*2240*/  FSEL R7, R39, R7, !P1 ;  /* 0x0000000727077208 */ /* 0x000fcc0004800000 */
[----:B--2---:R-:W-:-:S06]  /*2250*/  DSETP.GEU.AND P1, PT, R6, R8, PT ;  /* 0x000000080600722a */ /* 0x004fcc0003f2e000 */
[----:B------:R-:W-:Y:S02]  /*2260*/  FSEL R6, R8, R6, !P1 ;  /* 0x0000000608067208 */ /* 0x000fe40004800000 */
[----:B------:R-:W-:-:S06]  /*2270*/  FSEL R7, R9, R7, !P1 ;  /* 0x0000000709077208 */ /* 0x000fcc0004800000 */
[----:B---3--:R-:W-:-:S06]  /*2280*/  DSETP.GEU.AND P1, PT, R6, R10, PT ;  /* 0x0000000a0600722a */ /* 0x008fcc0003f2e000 */
[----:B------:R-:W-:Y:S02]  /*2290*/  FSEL R6, R10, R6, !P1 ;  /* 0x000000060a067208 */ /* 0x000fe40004800000 */
[----:B------:R-:W-:-:S06]  /*22a0*/  FSEL R7, R11, R7, !P1 ;  /* 0x000000070b077208 */ /* 0x000fcc0004800000 */
[----:B-----5:R-:W-:-:S06]  /*22b0*/  DSETP.GEU.AND P1, PT, R6, R12, PT ;  /* 0x0000000c0600722a */ /* 0x020fcc0003f2e000 */
        /* <DEDUP_REMOVED lines=39> */
.L_x_26:
[----:B------:R-:W-:Y:S05]  /*2530*/  BSYNC.RECONVERGENT B2 ;  /* 0x0000000000027941 */ /* 0x000fea0003800200 */
.L_x_25:
[----:B------:R-:W-:Y:S01]  /*2540*/  IMAD.IADD R8, R41, 0x1, -R40 ;  /* 0x0000000129087824 */ /* 0x000fe200078e0a28 */
[----:B------:R-:W-:Y:S04]  /*2550*/  BSSY.RECONVERGENT B2, `(.L_x_28) ;  /* 0x000002b000027945 */ /* 0x000fe80003800200 */
[----:B------:R-:W-:-:S13]  /*2560*/  ISETP.GT.AND P1, PT, R8, 0x400, PT ;  /* 0x000004000800780c */ /* 0x000fda0003f24270 */
[----:B------:R-:W-:Y:S05]  /*2570*/  @!P1 BRA `(.L_x_29) ;  /* 0x0000000000a09947 */ /* 0x000fea0003800000 */
        /* <DEDUP_REMOVED lines=9> */
[----:B------:R-:W5:Y:S04]  /*2610*/  LDG.E.64.CONSTANT R22, desc[UR6][R4.64+0x2000] ;  /* 0x0020000604167981 */ /* 0x000f68000c1e9b00 */
[----:B------:R0:W5:Y:S01]  /*2620*/  LDG.E.64.CONSTANT R8, desc[UR6][R4.64+0x2800] ;  /* 0x0028000604087981 */ /* 0x000162000c1e9b00 */
[----:B------:R-:W-:-:S02]  /*2630*/  VIADD R40, R40, 0x800 ;  /* 0x0000080028287836 */ /* 0x000fc40000000000 */
[----:B------:R-:W-:Y:S01]  /*2640*/  VIADD R43, R43, 0x800 ;  /* 0x000008002b2b7836 */ /* 0x000fe20000000000 */
[----:B0-----:R-:W-:-:S05]  /*2650*/  IADD3 R4, P2, PT, R4, 0x4000, RZ ;  /* 0x0000400004047810 */ /* 0x001fca0007f5e0ff */
        /* <DEDUP_REMOVED lines=22> */
[----:B------:R-:W-:Y:S01]  /*27c0*/  DSETP.GEU.AND P1, PT, R6, R8, PT ;  /* 0x000000080600722a */ /* 0x000fe20003f2e000 */
[----:B------:R-:W-:-:S05]  /*27d0*/  PLOP3.LUT P0, PT, PT, PT, PT, 0x8, 0x80 ;  /* 0x000000000080781c */ /* 0x000fca0003f0e170 */
[----:B------:R-:W-:Y:S02]  /*27e0*/  FSEL R6, R8, R6, !P1 ;  /* 0x0000000608067208 */ /* 0x000fe40004800000 */
[----:B------:R-:W-:-:S07]  /*27f0*/  FSEL R7, R9, R7, !P1 ;  /* 0x0000000709077208 */ /* 0x000fce0004800000 */
.L_x_29:
[----:B------:R-:W-:Y:S05]  /*2800*/  BSYNC.RECONVERGENT B2 ;  /* 0x0000000000027941 */ /* 0x000fea0003800200 */
.L_x_28:
[----:B------:R-:W-:-:S13]  /*2810*/  ISETP.LT.OR P0, PT, R40, R41, P0 ;  /* 0x000000292800720c */ /* 0x000fda0000701670 */
[----:B------:R-:W-:Y:S05]  /*2820*/  @!P0 BRA `(.L_x_21) ;  /* 0x0000000000448947 */ /* 0x000fea0003800000 */
[----:B------:R-:W-:Y:S01]  /*2830*/  IMAD.WIDE.U32 R2, R43, 0x8, R2 ;  /* 0x000000082b027825 */ /* 0x000fe200078e0002 */
[----:B------:R-:W2:Y:S04]  /*2840*/  LDG.E.64.CONSTANT R8, desc[UR6][R4.64+-0x800] ;  /* 0xfff8000604087981 */ /* 0x000ea8000c1e9b00 */
[----:B------:R-:W3:Y:S04]  /*2850*/  LDG.E.64.CONSTANT R10, desc[UR6][R4.64] ;  /* 0x00000006040a7981 */ /* 0x000ee8000c1e9b00 */
[----:B------:R-:W4:Y:S04]  /*2860*/  LDG.E.64.CONSTANT R2, desc[UR6][R2.64] ;  /* 0x0000000602027981 */ /* 0x000f28000c1e9b00 */
[----:B------:R-:W5:Y:S01]  /*2870*/  LDG.E.64.CONSTANT R12, desc[UR6][R4.64+0x800] ;  /* 0x00080006040c7981 */ /* 0x000f62000c1e9b00 */
        /* <DEDUP_REMOVED lines=11> */
[----:B------:R-:W-:-:S07]  /*2930*/  FSEL R7, R13, R3, !P0 ;  /* 0x000000030d077208 */ /* 0x000fce0004000000 */
.L_x_21:
[----:B------:R-:W-:Y:S05]  /*2940*/  BSYNC.RECONVERGENT B1 ;  /* 0x0000000000017941 */ /* 0x000fea0003800200 */
.L_x_19:
[----:B------:R-:W0:Y:S01]  /*2950*/  S2R R10, SR_LANEID ;  /* 0x00000000000a7919 */ /* 0x000e220000000000 */
[----:B------:R-:W-:Y:S04]  /*2960*/  SHFL.DOWN PT, R2, R6, 0x1, 0x1f ;  /* 0x08201f0006027f89 */ /* 0x000fe800000e0000 */
        /* <DEDUP_REMOVED lines=10> */
[----:B------:R-:W-:-:S02]  /*2a10*/  @!P2 MOV R7, 0x400 ;  /* 0x000004000007a802 */ /* 0x000fc40000000f00 */
        /* <DEDUP_REMOVED lines=8> */
[----:B------:R-:W-:Y:S01]  /*2aa0*/  SHFL.DOWN PT, R2, R4, 0x4, 0x1f ;  /* 0x08801f0004027f89 */ /* 0x000fe200000e0000 */
[----:B-1----:R-:W-:-:S03]  /*2ab0*/  @!P2 LEA R7, R8, R7, 0x18 ;  /* 0x000000070807a211 */ /* 0x002fc600078ec0ff */
[----:B------:R-:W0:Y:S02]  /*2ac0*/  SHFL.DOWN PT, R3, R5, 0x4, 0x1f ;  /* 0x08801f0005037f89 */ /* 0x000e2400000e0000 */
[----:B------:R-:W-:Y:S01]  /*2ad0*/  @!P2 IMAD.IADD R9, R6, 0x1, R7 ;  /* 0x000000010609a824 */ /* 0x000fe200078e0207 */
[----:B0-----:R-:W-:-:S06]  /*2ae0*/  DSETP.GEU.AND P0, PT, R4, R2, PT ;  /* 0x000000020400722a */ /* 0x001fcc0003f0e000 */
[----:B------:R-:W-:Y:S02]  /*2af0*/  @!P1 FSEL R4, R2, R4, !P0 ;  /* 0x0000000402049208 */ /* 0x000fe40004000000 */
[----:B------:R-:W-:Y:S02]  /*2b00*/  @!P1 FSEL R5, R3, R5, !P0 ;  /* 0x0000000503059208 */ /* 0x000fe40004000000 */
[----:B------:R-:W-:Y:S01]  /*2b10*/  ISETP.GT.AND P1, PT, R10, 0x17, PT ;  /* 0x000000170a00780c */ /* 0x000fe20003f24270 */
[----:B------:R-:W-:Y:S04]  /*2b20*/  SHFL.DOWN PT, R2, R4, 0x8, 0x1f ;  /* 0x09001f0004027f89 */ /* 0x000fe800000e0000 */
[----:B------:R-:W0:Y:S02]  /*2b30*/  SHFL.DOWN PT, R3, R5, 0x8, 0x1f ;  /* 0x09001f0005037f89 */ /* 0x000e2400000e0000 */
[----:B0-----:R-:W-:-:S06]  /*2b40*/  DSETP.GEU.AND P0, PT, R4, R2, PT ;  /* 0x000000020400722a */ /* 0x001fcc0003f0e000 */
[----:B------:R-:W-:Y:S02]  /*2b50*/  @!P1 FSEL R4, R2, R4, !P0 ;  /* 0x0000000402049208 */ /* 0x000fe40004000000 */
[----:B------:R-:W-:Y:S02]  /*2b60*/  @!P1 FSEL R5, R3, R5, !P0 ;  /* 0x0000000503059208 */ /* 0x000fe40004000000 */
[----:B------:R-:W-:Y:S01]  /*2b70*/  ISETP.GT.AND P1, PT, R10, 0xf, PT ;  /* 0x0000000f0a00780c */ /* 0x000fe20003f24270 */
[----:B------:R-:W-:Y:S04]  /*2b80*/  SHFL.DOWN PT, R2, R4, 0x10, 0x1f ;  /* 0x0a001f0004027f89 */ /* 0x000fe800000e0000 */
[----:B------:R-:W0:Y:S02]  /*2b90*/  SHFL.DOWN PT, R3, R5, 0x10, 0x1f ;  /* 0x0a001f0005037f89 */ /* 0x000e2400000e0000 */
[----:B0-----:R-:W-:-:S06]  /*2ba0*/  DSETP.GEU.AND P0, PT, R4, R2, PT ;  /* 0x000000020400722a */ /* 0x001fcc0003f0e000 */
[----:B------:R-:W-:Y:S02]  /*2bb0*/  FSEL R2, R2, R4, !P0 ;  /* 0x0000000402027208 */ /* 0x000fe40004000000 */
        /* <DEDUP_REMOVED lines=10> */
[----:B--2---:R-:W0:Y:S04]  /*2c60*/  LDS.128 R8, [UR4+0x10] ;  /* 0x00001004ff087984 */ /* 0x004e280008000c00 */
        /* <DEDUP_REMOVED lines=25> */
.L_x_2:
        /* <DEDUP_REMOVED lines=12> */
.L_x_32:
[----:B------:R-:W-:Y:S05]  /*2ec0*/  BSYNC.RECONVERGENT B1 ;  /* 0x0000000000017941 */ /* 0x000fea0003800200 */
.L_x_31:
        /* <DEDUP_REMOVED lines=17> */
.L_x_37:
        /* <DEDUP_REMOVED lines=12> */
.L_x_36:
[----:B------:R-:W-:Y:S05]  /*30a0*/  BSYNC.RECONVERGENT B2 ;  /* 0x0000000000027941 */ /* 0x000fea0003800200 */
.L_x_35:
        /* <DEDUP_REMOVED lines=9> */
.L_x_40:
        /* <DEDUP_REMOVED lines=74> */
.L_x_39:
[----:B------:R-:W-:Y:S05]  /*35e0*/  BSYNC.RECONVERGENT B2 ;  /* 0x0000000000027941 */ /* 0x000fea0003800200 */
.L_x_38:
        /* <DEDUP_REMOVED lines=42> */
.L_x_42:
[----:B------:R-:W-:Y:S05]  /*3890*/  BSYNC.RECONVERGENT B2 ;  /* 0x0000000000027941 */ /* 0x000fea0003800200 */
.L_x_41:
        /* <DEDUP_REMOVED lines=20> */
.L_x_34:
[----:B------:R-:W-:Y:S05]  /*39e0*/  BSYNC.RECONVERGENT B1 ;  /* 0x0000000000017941 */ /* 0x000fea0003800200 */
.L_x_33:
        /* <DEDUP_REMOVED lines=14> */
[----:B------:R-:W-:Y:S01]  /*3ad0*/  IMAD.MOV.U32 R2, RZ, RZ, R9 ;  /* 0x000000ffff027224 */ /* 0x000fe200078e0009 */
[----:B------:R-:W-:Y:S01]  /*3ae0*/  @!P2 MOV R4, 0x400 ;  /* 0x000004000004a802 */ /* 0x000fe20000000f00 */
[----:B------:R-:W-:Y:S01]  /*3af0*/  IMAD.MOV.U32 R3, RZ, RZ, R11 ;  /* 0x000000ffff037224 */ /* 0x000fe200078e000b */
[----:B------:R-:W0:Y:S01]  /*3b00*/  SHFL.DOWN PT, R7, R11, 0x2, 0x1f ;  /* 0x08401f000b077f89 */ /* 0x000e2200000e0000 */
[----:B------:R-:W-:Y:S01]  /*3b10*/  @!P2 SHF.R.U32.HI R0, RZ, 0x2, R5 ;  /* 0x00000002ff00a819 */ /* 0x000fe20000011605 */
[----:B------:R-:W1:Y:S03]  /*3b20*/  @!P2 S2R R13, SR_CgaCtaId ;  /* 0x00000000000da919 */ /* 0x000e660000008800 */
[----:B------:R-:W-:Y:S01]  /*3b30*/  @!P2 LOP3.LUT R0, R0, 0xf8, RZ, 0xc0, !PT ;  /* 0x000000f80000a812 */ /* 0x000fe200078ec0ff */
[----:B0-----:R-:W-:-:S06]  /*3b40*/  DSETP.GEU.AND P0, PT, R2, R6, PT ;  /* 0x000000060200722a */ /* 0x001fcc0003f0e000 */
[----:B------:R-:W-:Y:S02]  /*3b50*/  @!P1 FSEL R9, R6, R9, !P0 ;  /* 0x0000000906099208 */ /* 0x000fe40004000000 */
[----:B------:R-:W-:Y:S02]  /*3b60*/  @!P1 FSEL R11, R7, R11, !P0 ;  /* 0x0000000b070b9208 */ /* 0x000fe40004000000 */
[----:B------:R-:W-:Y:S01]  /*3b70*/  ISETP.GT.AND P1, PT, R8, 0x1b, PT ;  /* 0x0000001b0800780c */ /* 0x000fe20003f24270 */
[----:B------:R-:W-:Y:S01]  /*3b80*/  SHFL.DOWN PT, R2, R9, 0x4, 0x1f ;  /* 0x08801f0009027f89 */ /* 0x000fe200000e0000 */
[----:B------:R-:W-:Y:S01]  /*3b90*/  IMAD.MOV.U32 R6, RZ, RZ, R9 ;  /* 0x000000ffff067224 */ /* 0x000fe200078e0009 */
[----:B-1----:R-:W-:Y:S01]  /*3ba0*/  @!P2 LEA R13, R13, R4, 0x18 ;  /* 0x000000040d0da211 */ /* 0x002fe200078ec0ff */
[----:B------:R-:W-:Y:S01]  /*3bb0*/  IMAD.MOV.U32 R7, RZ, RZ, R11 ;  /* 0x000000ffff077224 */ /* 0x000fe200078e000b */
[----:B------:R-:W0:Y:S03]  /*3bc0*/  SHFL.DOWN PT, R3, R11, 0x4, 0x1f ;  /* 0x08801f000b037f89 */ /* 0x000e2600000e0000 */
[----:B------:R-:W-:-:S02]  /*3bd0*/  @!P2 IMAD.IADD R13, R0, 0x1, R13 ;  /* 0x00000001000da824 */ /* 0x000fc400078e020d */
[----:B0-----:R-:W-:-:S06]  /*3be0*/  DSETP.GEU.AND P0, PT, R6, R2, PT ;  /* 0x000000020600722a */ /* 0x001fcc0003f0e000 */
[----:B------:R-:W-:Y:S02]  /*3bf0*/  @!P1 FSEL R9, R2, R9, !P0 ;  /* 0x0000000902099208 */ /* 0x000fe40004000000 */
[----:B------:R-:W-:Y:S02]  /*3c00*/  @!P1 FSEL R11, R3, R11, !P0 ;  /* 0x0000000b030b9208 */ /* 0x000fe40004000000 */
[----:B------:R-:W-:Y:S01]  /*3c10*/  ISETP.GT.AND P1, PT, R8, 0x17, PT ;  /* 0x000000170800780c */ /* 0x000fe20003f24270 */
[----:B------:R-:W-:Y:S01]  /*3c20*/  SHFL.DOWN PT, R2, R9, 0x8, 0x1f ;  /* 0x09001f0009027f89 */ /* 0x000fe200000e0000 */
[----:B------:R-:W-:Y:S02]  /*3c30*/  IMAD.MOV.U32 R6, RZ, RZ, R9 ;  /* 0x000000ffff067224 */ /* 0x000fe400078e0009 */
[----:B------:R-:W-:Y:S01]  /*3c40*/  IMAD.MOV.U32 R7, RZ, RZ, R11 ;  /* 0x000000ffff077224 */ /* 0x000fe200078e000b */
[----:B------:R-:W0:Y:S05]  /*3c50*/  SHFL.DOWN PT, R3, R11, 0x8, 0x1f ;  /* 0x09001f000b037f89 */ /* 0x000e2a00000e0000 */
        /* <DEDUP_REMOVED lines=20> */
[----:B------:R-:W0:Y:S04]  /*3da0*/  LDS.128 R8, [UR4+0x10] ;  /* 0x00001004ff087984 */ /* 0x000e280008000c00 */
[----:B-1----:R-:W1:Y:S01]  /*3db0*/  LDS.128 R12, [UR4+0x20] ;  /* 0x00002004ff0c7984 */ /* 0x002e620008000c00 */
        /* <DEDUP_REMOVED lines=24> */
.L_x_43:
        /* <DEDUP_REMOVED lines=20> */
[----:B------:R-:W0:Y:S05]  /*4080*/  SHFL.DOWN PT, R7, R0, 0x2, R11 ;  /* 0x0840000000077989 */ /* 0x000e2a00000e000b */
[----:B0-----:R-:W-:-:S06]  /*4090*/  DSETP.GEU.AND P0, PT, R2, R6, PT ;  /* 0x000000060200722a */ /* 0x001fcc0003f0e000 */
[----:B------:R-:W-:Y:S01]  /*40a0*/  @!P1 FSEL R9, R6, R9, !P0 ;  /* 0x0000000906099208 */ /* 0x000fe20004000000 */
[----:B------:R-:W-:Y:S01]  /*40b0*/  VIADD R6, R8, 0x4 ;  /* 0x0000000408067836 */ /* 0x000fe20000000000 */
[----:B------:R-:W-:-:S03]  /*40c0*/  @!P1 FSEL R0, R7, R0, !P0 ;  /* 0x0000000007009208 */ /* 0x000fc60004000000 */
[----:B------:R-:W-:Y:S01]  /*40d0*/  SHFL.DOWN PT, R2, R9, 0x4, R11 ;  /* 0x0880000009027989 */ /* 0x000fe200000e000b */
[----:B------:R-:W-:Y:S01]  /*40e0*/  ISETP.GT.AND P1, PT, R6, R11, PT ;  /* 0x0000000b0600720c */ /* 0x000fe20003f24270 */
[----:B------:R-:W-:Y:S02]  /*40f0*/  IMAD.MOV.U32 R6, RZ, RZ, R9 ;  /* 0x000000ffff067224 */ /* 0x000fe400078e0009 */
[----:B------:R-:W0:Y:S01]  /*4100*/  SHFL.DOWN PT, R3, R0, 0x4, R11 ;  /* 0x0880000000037989 */ /* 0x000e2200000e000b */
[----:B------:R-:W-:-:S06]  /*4110*/  IMAD.MOV.U32 R7, RZ, RZ, R0 ;  /* 0x000000ffff077224 */ /* 0x000fcc00078e0000 */
[----:B0-----:R-:W-:Y:S01]  /*4120*/  DSETP.GEU.AND P0, PT, R6, R2, PT ;  /* 0x000000020600722a */ /* 0x001fe20003f0e000 */
[----:B------:R-:W-:-:S05]  /*4130*/  VIADD R6, R8, 0x8 ;  /* 0x0000000808067836 */ /* 0x000fca0000000000 */
        /* <DEDUP_REMOVED lines=15> */
[----:B------:R-:W-:Y:S02]  /*4230*/  IMAD.MOV.U32 R6, RZ, RZ, R9 ;  /* 0x000000ffff067224 */ /* 0x000fe400078e0009 */
[----:B------:R-:W-:Y:S01]  /*4240*/  IMAD.MOV.U32 R7, RZ, RZ, R0 ;  /* 0x000000ffff077224 */ /* 0x000fe200078e0000 */
[----:B------:R-:W0:Y:S05]  /*4250*/  SHFL.DOWN PT, R3, R0, 0x10, R11 ;  /* 0x0a00000000037989 */ /* 0x000e2a00000e000b */
[----:B0-----:R-:W-:Y:S01]  /*4260*/  DSETP.GEU.AND P1, PT, R6, R2, PT ;  /* 0x000000020600722a */ /* 0x001fe20003f2e000 */
[----:B------:R-:W-:-:S02]  /*4270*/  @!P0 MOV R7, 0x400 ;  /* 0x0000040000078802 */ /* 0x000fc40000000f00 */
[----:B------:R-:W-:Y:S02]  /*4280*/  @!P0 SHF.R.U32.HI R6, RZ, 0x2, R5 ;  /* 0x00000002ff068819 */ /* 0x000fe40000011605 */
[----:B-1----:R-:W-:Y:S02]  /*4290*/  @!P0 LEA R7, R10, R7, 0x18 ;  /* 0x000000070a078211 */ /* 0x002fe400078ec0ff */
[----:B------:R-:W-:Y:S02]  /*42a0*/  @!P0 LOP3.LUT R6, R6, 0xf8, RZ, 0xc0, !PT ;  /* 0x000000f806068812 */ /* 0x000fe400078ec0ff */
[----:B------:R-:W-:Y:S02]  /*42b0*/  @!P2 FSEL R9, R2, R9, !P1 ;  /* 0x000000090209a208 */ /* 0x000fe40004800000 */
[----:B------:R-:W-:Y:S01]  /*42c0*/  @!P2 FSEL R0, R3, R0, !P1 ;  /* 0x000000000300a208 */ /* 0x000fe20004800000 */
[----:B------:R-:W-:Y:S02]  /*42d0*/  @!P0 IMAD.IADD R3, R6, 0x1, R7 ;  /* 0x0000000106038824 */ /* 0x000fe400078e0207 */
[----:B------:R-:W-:-:S02]  /*42e0*/  IMAD.MOV.U32 R6, RZ, RZ, R9 ;  /* 0x000000ffff067224 */ /* 0x000fc400078e0009 */
[----:B------:R-:W-:-:S05]  /*42f0*/  IMAD.MOV.U32 R7, RZ, RZ, R0 ;  /* 0x000000ffff077224 */ /* 0x000fca00078e0000 */
[----:B------:R1:W-:Y:S01]  /*4300*/  @!P0 STS.64 [R3+0x8], R6 ;  /* 0x0000080603008388 */ /* 0x0003e20000000a00 */
[----:B------:R-:W-:Y:S01]  /*4310*/  BAR.SYNC.DEFER_BLOCKING 0x0 ;  /* 0x0000000000007b1d */ /* 0x000fe20000010000 */
[----:B------:R-:W-:-:S13]  /*4320*/  ISETP.NE.AND P0, PT, R5, RZ, PT ;  /* 0x000000ff0500720c */ /* 0x000fda0003f05270 */
[----:B-1----:R-:W-:Y:S05]  /*4330*/  @P0 BRA `(.L_x_17) ;  /* 0x0000001800340947 */ /* 0x002fea0003800000 */
[----:B------:R-:W0:Y:S01]  /*4340*/  S2UR UR5, SR_CgaCtaId ;  /* 0x00000000000579c3 */ /* 0x000e220000008800 */
[----:B------:R-:W-:Y:S01]  /*4350*/  UMOV UR4, 0x400 ;  /* 0x0000040000047882 */ /* 0x000fe20000000000 */
[C---:B------:R-:W-:Y:S02]  /*4360*/  ISETP.GT.AND P3, PT, R4.reuse, 0x20, PT ;  /* 0x000000200400780c */ /* 0x040fe40003f64270 */
        /* <DEDUP_REMOVED lines=10> */
[----:B------:R-:W-:Y:S01]  /*4410*/  ISETP.GT.AND P1, PT, R4, 0x60, PT ;  /* 0x000000600400780c */ /* 0x000fe20003f24270 */
[----:B------:R-:W-:Y:S02]  /*4420*/  IMAD.MOV.U32 R2, RZ, RZ, R6 ;  /* 0x000000ffff027224 */ /* 0x000fe400078e0006 */
        /* <DEDUP_REMOVED lines=29> */
.L_x_30:
[----:B------:R-:W0:Y:S01]  /*4600*/  S2R R41, SR_TID.X ;  /* 0x0000000000297919 */ /* 0x000e220000002100 */
[----:B------:R-:W0:Y:S02]  /*4610*/  LDC.64 R6, c[0x0][0x380] ;  /* 0x0000e000ff067b82 */ /* 0x000e240000000a00 */
[----:B0-----:R-:W-:-:S05]  /*4620*/  IMAD.WIDE.U32 R6, R41, 0x8, R6 ;  /* 0x0000000829067825 */ /* 0x001fca00078e0006 */
[----:B------:R-:W2:Y:S04]  /*4630*/  LDG.E.64.CONSTANT R20, desc[UR6][R6.64] ;  /* 0x0000000606147981 */ /* 0x000ea8000c1e9b00 */
[----:B------:R-:W2:Y:S04]  /*4640*/  LDG.E.64.CONSTANT R2, desc[UR6][R6.64+0x800] ;  /* 0x0008000606027981 */ /* 0x000ea8000c1e9b00 */
[----:B------:R-:W3:Y:S04]  /*4650*/  LDG.E.64.CONSTANT R8, desc[UR6][R6.64+0x1000] ;  /* 0x0010000606087981 */ /* 0x000ee8000c1e9b00 */
[----:B------:R-:W4:Y:S04]  /*4660*/  LDG.E.64.CONSTANT R10, desc[UR6][R6.64+0x1800] ;  /* 0x00180006060a7981 */ /* 0x000f28000c1e9b00 */
[----:B------:R-:W5:Y:S04]  /*4670*/  LDG.E.64.CONSTANT R12, desc[UR6][R6.64+0x2000] ;  /* 0x00200006060c7981 */ /* 0x000f68000c1e9b00 */
[----:B------:R-:W5:Y:S04]  /*4680*/  LDG.E.64.CONSTANT R14, desc[UR6][R6.64+0x2800] ;  /* 0x00280006060e7981 */ /* 0x000f68000c1e9b00 */
[----:B------:R-:W5:Y:S04]  /*4690*/  LDG.E.64.CONSTANT R16, desc[UR6][R6.64+0x3000] ;  /* 0x0030000606107981 */ /* 0x000f68000c1e9b00 */
[----:B------:R-:W5:Y:S01]  /*46a0*/  LDG.E.64.CONSTANT R18, desc[UR6][R6.64+0x3800] ;  /* 0x0038000606127981 */ /* 0x000f62000c1e9b00 */
[----:B------:R-:W-:Y:S01]  /*46b0*/  ISETP.GE.U32.AND P1, PT, R4, 0x1000, PT ;  /* 0x000010000400780c */ /* 0x000fe20003f26070 */
[----:B------:R-:W-:Y:S01]  /*46c0*/  IMAD.MOV.U32 R45, RZ, RZ, 0x800 ;  /* 0x00000800ff2d7424 */ /* 0x000fe200078e00ff */
[----:B--2---:R-:W-:-:S06]  /*46d0*/  DSETP.GEU.AND P0, PT, R20, R2, PT ;  /* 0x000000021400722a */ /* 0x004fcc0003f0e000 */
        /* <DEDUP_REMOVED lines=21> */
[----:B------:R-:W0:Y:S01]  /*4830*/  LDC R24, c[0x0][0x390] ;  /* 0x0000e400ff187b82 */ /* 0x000e220000000800 */
[----:B------:R-:W-:Y:S02]  /*4840*/  VIADD R0, R4, 0xfffff800 ;  /* 0xfffff80004007836 */ /* 0x000fe40000000000 */
[----:B------:R-:W-:-:S07]  /*4850*/  IMAD.MOV.U32 R45, RZ, RZ, 0x800 ;  /* 0x00000800ff2d7424 */ /* 0x000fce00078e00ff */
.L_x_46:
[----:B------:R-:W-:-:S05]  /*4860*/  IMAD.WIDE R4, R45, 0x8, R6 ;  /* 0x000000082d047825 */ /* 0x000fca00078e0206 */
[----:B------:R-:W2:Y:S04]  /*4870*/  LDG.E.64.CONSTANT R10, desc[UR6][R4.64] ;  /* 0x00000006040a7981 */ /* 0x000ea8000c1e9b00 */
[----:B------:R-:W3:Y:S04]  /*4880*/  LDG.E.64.CONSTANT R12, desc[UR6][R4.64+0x800] ;  /* 0x00080006040c7981 */ /* 0x000ee8000c1e9b00 */
[----:B------:R-:W4:Y:S04]  /*4890*/  LDG.E.64.CONSTANT R14, desc[UR6][R4.64+0x1000] ;  /* 0x00100006040e7981 */ /* 0x000f28000c1e9b00 */
[----:B------:R-:W5:Y:S04]  /*48a0*/  LDG.E.64.CONSTANT R16, desc[UR6][R4.64+0x1800] ;  /* 0x0018000604107981 */ /* 0x000f68000c1e9b00 */
[----:B------:R-:W5:Y:S04]  /*48b0*/  LDG.E.64.CONSTANT R18, desc[UR6][R4.64+0x2000] ;  /* 0x0020000604127981 */ /* 0x000f68000c1e9b00 */
[----:B------:R-:W5:Y:S04]  /*48c0*/  LDG.E.64.CONSTANT R20, desc[UR6][R4.64+0x2800] ;  /* 0x0028000604147981 */ /* 0x000f68000c1e9b00 */
[----:B------:R-:W5:Y:S04]  /*48d0*/  LDG.E.64.CONSTANT R22, desc[UR6][R4.64+0x3000] ;  /* 0x0030000604167981 */ /* 0x000f68000c1e9b00 */
[----:B------:R0:W5:Y:S02]  /*48e0*/  LDG.E.64.CONSTANT R8, desc[UR6][R4.64+0x3800] ;  /* 0x0038000604087981 */ /* 0x000164000c1e9b00 */
[----:B0-----:R-:W-:-:S04]  /*48f0*/  IMAD.MOV.U32 R4, RZ, RZ, R24 ;  /* 0x000000ffff047224 */ /* 0x001fc800078e0018 */
[----:B------:R-:W-:-:S05]  /*4900*/  IMAD.IADD R5, R4, 0x1, -R45 ;  /* 0x0000000104057824 */ /* 0x000fca00078e0a2d */
[----:B------:R-:W-:Y:S01]  /*4910*/  ISETP.GE.AND P1, PT, R5, 0x800, PT ;  /* 0x000008000500780c */ /* 0x000fe20003f26270 */
        /* <DEDUP_REMOVED lines=25> */
[----:B------:R-:W-:-:S05]  /*4ab0*/  VIADD R45, R45, 0x800 ;  /* 0x000008002d2d7836 */ /* 0x000fca0000000000 */
[----:B------:R-:W-:-:S13]  /*4ac0*/  ISETP.GT.AND P0, PT, R45, R0, PT ;  /* 0x000000002d00720c */ /* 0x000fda0003f04270 */
[----:B------:R-:W-:Y:S05]  /*4ad0*/  @!P0 BRA `(.L_x_46) ;  /* 0xfffffffc00608947 */ /* 0x000fea000383ffff */
.L_x_44:
[----:B------:R-:W-:-:S13]  /*4ae0*/  ISETP.GE.AND P0, PT, R45, R4, PT ;  /* 0x000000042d00720c */ /* 0x000fda0003f06270 */
[----:B------:R-:W-:Y:S05]  /*4af0*/  @P0 BRA `(.L_x_45) ;  /* 0x0000000800fc0947 */ /* 0x000fea0003800000 */
[----:B------:R-:W-:Y:S01]  /*4b00*/  IMAD.IADD R0, R4, 0x1, -R45 ;  /* 0x0000000104007824 */ /* 0x000fe200078e0a2d */
[----:B------:R-:W-:Y:S04]  /*4b10*/  BSSY.RECONVERGENT B1, `(.L_x_45) ;  /* 0x00000bd000017945 */ /* 0x000fe80003800200 */
[----:B------:R-:W-:-:S13]  /*4b20*/  ISETP.GE.AND P0, PT, R41, R0, PT ;  /* 0x000000002900720c */ /* 0x000fda0003f06270 */
[----:B------:R-:W-:Y:S05]  /*4b30*/  @P0 BRA `(.L_x_47) ;  /* 0x0000000800e80947 */ /* 0x000fea0003800000 */
[----:B------:R-:W-:Y:S01]  /*4b40*/  LOP3.LUT R5, RZ, R41, RZ, 0x33, !PT ;  /* 0x00000029ff057212 */ /* 0x000fe200078e33ff */
[----:B------:R-:W-:Y:S01]  /*4b50*/  BSSY.RECONVERGENT B2, `(.L_x_48) ;  /* 0x0000017000027945 */ /* 0x000fe20003800200 */
[----:B------:R-:W-:Y:S02]  /*4b60*/  IMAD.MOV.U32 R43, RZ, RZ, R41 ;  /* 0x000000ffff2b7224 */ /* 0x000fe400078e0029 */
[----:B------:R-:W-:-:S04]  /*4b70*/  IADD3 R4, PT, PT, -R45, R4, R5 ;  /* 0x000000042d047210 */ /* 0x000fc80007ffe105 */
[C---:B------:R-:W-:Y:S02]  /*4b80*/  LOP3.LUT R5, R4.reuse, 0x300, RZ, 0xc0, !PT ;  /* 0x0000030004057812 */ /* 0x040fe400078ec0ff */
[----:B------:R-:W-:Y:S02]  /*4b90*/  ISETP.GE.U32.AND P2, PT, R4, 0x300, PT ;  /* 0x000003000400780c */ /* 0x000fe40003f46070 */
[----:B------:R-:W-:-:S13]  /*4ba0*/  ISETP.NE.AND P0, PT, R5, 0x300, PT ;  /* 0x000003000500780c */ /* 0x000fda0003f05270 */
[----:B------:R-:W-:Y:S05]  /*4bb0*/  @!P0 BRA `(.L_x_49) ;  /* 0x0000000000408947 */ /* 0x000fea0003800000 */
[----:B------:R-:W0:Y:S01]  /*4bc0*/  LDC.64 R6, c[0x0][0x380] ;  /* 0x0000e000ff067b82 */ /* 0x000e220000000a00 */
[----:B------:R-:W-:Y:S01]  /*4bd0*/  LEA.HI R4, R4, 0x1, RZ, 0x18 ;  /* 0x0000000104047811 */ /* 0x000fe200078fc0ff */
[----:B------:R-:W-:Y:S02]  /*4be0*/  IMAD.IADD R9, R41, 0x1, R45 ;  /* 0x0000000129097824 */ /* 0x000fe400078e022d */
[----:B------:R-:W-:Y:S01]  /*4bf0*/  IMAD.MOV.U32 R43, RZ, RZ, R41 ;  /* 0x000000ffff2b7224 */ /* 0x000fe200078e0029 */
[----:B------:R-:W-:-:S05]  /*4c00*/  LOP3.LUT R4, R4, 0x3, RZ, 0xc0, !PT ;  /* 0x0000000304047812 */ /* 0x000fca00078ec0ff */
[----:B------:R-:W-:-:S07]  /*4c10*/  IMAD.MOV R8, RZ, RZ, -R4 ;  /* 0x000000ffff087224 */ /* 0x000fce00078e0a04 */
.L_x_50:
[----:B0-----:R-:W-:-:S06]  /*4c20*/  IMAD.WIDE.U32 R4, R9, 0x8, R6 ;  /* 0x0000000809047825 */ /* 0x001fcc00078e0006 */
        /* <DEDUP_REMOVED lines=9> */
.L_x_49:
[----:B------:R-:W-:Y:S05]  /*4cc0*/  BSYNC.RECONVERGENT B2 ;  /* 0x0000000000027941 */ /* 0x000fea0003800200 */
.L_x_48:
[----:B------:R-:W-:Y:S05]  /*4cd0*/  @!P2 BRA `(.L_x_47) ;  /* 0x000000080080a947 */ /* 0x000fea0003800000 */
[----:B------:R-:W0:Y:S01]  /*4ce0*/  LDCU.64 UR4, c[0x0][0x380] ;  /* 0x00007000ff0477ac */ /* 0x000e220008000a00 */
[----:B------:R-:W-:Y:S01]  /*4cf0*/  IMAD.IADD R7, R0, 0x1, -R43 ;  /* 0x0000000100077824 */ /* 0x000fe200078e0a2b */
[C---:B------:R-:W-:Y:S01]  /*4d00*/  IADD3 R5, P0, PT, R43.reuse, R45, RZ ;  /* 0x0000002d2b057210 */ /* 0x040fe20007f1e0ff */
[----:B------:R-:W-:Y:S01]  /*4d10*/  BSSY.RECONVERGENT B2, `(.L_x_51) ;  /* 0x000005a000027945 */ /* 0x000fe20003800200 */
[----:B------:R-:W-:Y:S02]  /*4d20*/  IMAD.IADD R45, R43, 0x1, R45 ;  /* 0x000000012b2d7824 */ /* 0x000fe400078e022d */
        /* <DEDUP_REMOVED lines=8> */
[----:B------:R-:W0:Y:S01]  /*4db0*/  LDC.64 R6, c[0x0][0x380] ;  /* 0x0000e000ff067b82 */ /* 0x000e220000000a00 */
[----:B------:R-:W-:Y:S01]  /*4dc0*/  PLOP3.LUT P0, PT, PT, PT, PT, 0x8, 0x80 ;  /* 0x000000000080781c */ /* 0x000fe20003f0e170 */
[----:B------:R-:W-:-:S12]  /*4dd0*/  VIADD R40, R0, 0xfffff400 ;  /* 0xfffff40000287836 */ /* 0x000fd80000000000 */
.L_x_53:
[C---:B0-----:R-:W-:Y:S01]  /*4de0*/  IMAD.WIDE.U32 R38, R45.reuse, 0x8, R6 ;  /* 0x000000082d267825 */ /* 0x041fe200078e0006 */
        /* <DEDUP_REMOVED lines=76> */
.L_x_52:
[----:B------:R-:W-:Y:S05]  /*52b0*/  BSYNC.RECONVERGENT B2 ;  /* 0x0000000000027941 */ /* 0x000fea0003800200 */
.L_x_51:
[----:B------:R-:W-:Y:S01]  /*52c0*/  IMAD.IADD R6, R0, 0x1, -R43 ;  /* 0x0000000100067824 */ /* 0x000fe200078e0a2b */
[----:B------:R-:W-:Y:S04]  /*52d0*/  BSSY.RECONVERGENT B2, `(.L_x_54) ;  /* 0x000002c000027945 */ /* 0x000fe80003800200 */
[----:B------:R-:W-:-:S13]  /*52e0*/  ISETP.GT.AND P1, PT, R6, 0x400, PT ;  /* 0x000004000600780c */ /* 0x000fda0003f24270 */
[----:B------:R-:W-:Y:S05]  /*52f0*/  @!P1 BRA `(.L_x_55) ;  /* 0x0000000000a49947 */ /* 0x000fea0003800000 */
[----:B------:R-:W0:Y:S01]  /*5300*/  LDC.64 R16, c[0x0][0x380] ;  /* 0x0000e000ff107b82 */ /* 0x000e220000000a00 */
[----:B------:R-:W2:Y:S04]  /*5310*/  LDG.E.64.CONSTANT R10, desc[UR6][R4.64+-0x800] ;  /* 0xfff80006040a7981 */ /* 0x000ea8000c1e9b00 */
[----:B------:R-:W3:Y:S01]  /*5320*/  LDG.E.64.CONSTANT R12, desc[UR6][R4.64] ;  /* 0x00000006040c7981 */ /* 0x000ee2000c1e9b00 */
[----:B------:R-:W-:-:S03]  /*5330*/  VIADD R7, R45, 0x400 ;  /* 0x000004002d077836 */ /* 0x000fc60000000000 */
[----:B------:R-:W4:Y:S04]  /*5340*/  LDG.E.64.CONSTANT R14, desc[UR6][R4.64+0x800] ;  /* 0x00080006040e7981 */ /* 0x000f28000c1e9b00 */
[----:B------:R-:W5:Y:S04]  /*5350*/  LDG.E.64.CONSTANT R18, desc[UR6][R4.64+0x1800] ;  /* 0x0018000604127981 */ /* 0x000f68000c1e9b00 */
[----:B------:R-:W5:Y:S01]  /*5360*/  LDG.E.64.CONSTANT R20, desc[UR6][R4.64+0x2000] ;  /* 0x0020000604147981 */ /* 0x000f62000c1e9b00 */
[----:B0-----:R-:W-:-:S06]  /*5370*/  IMAD.WIDE.U32 R8, R45, 0x8, R16 ;  /* 0x000000082d087825 */ /* 0x001fcc00078e0010 */
[----:B------:R-:W2:Y:S01]  /*5380*/  LDG.E.64.CONSTANT R8, desc[UR6][R8.64] ;  /* 0x0000000608087981 */ /* 0x000ea2000c1e9b00 */
[----:B------:R-:W-:-:S03]  /*5390*/  IMAD.WIDE.U32 R16, R7, 0x8, R16 ;  /* 0x0000000807107825 */ /* 0x000fc600078e0010 */
[----:B------:R0:W5:Y:S04]  /*53a0*/  LDG.E.64.CONSTANT R6, desc[UR6][R4.64+0x2800] ;  /* 0x0028000604067981 */ /* 0x000168000c1e9b00 */
[----:B------:R-:W5:Y:S01]  /*53b0*/  LDG.E.64.CONSTANT R16, desc[UR6][R16.64] ;  /* 0x0000000610107981 */ /* 0x000f62000c1e9b00 */
[----:B------:R-:W-:Y:S01]  /*53c0*/  VIADD R43, R43, 0x800 ;  /* 0x000008002b2b7836 */ /* 0x000fe20000000000 */
[----:B0-----:R-:W-:Y:S01]  /*53d0*/  IADD3 R4, P2, PT, R4, 0x4000, RZ ;  /* 0x0000400004047810 */ /* 0x001fe20007f5e0ff */
[----:B------:R-:W-:-:S04]  /*53e0*/  VIADD R45, R45, 0x800 ;  /* 0x000008002d2d7836 */ /* 0x000fc80000000000 */
[----:B------:R-:W-:Y:S01]  /*53f0*/  IMAD.X R5, RZ, RZ, R5, P2 ;  /* 0x000000ffff057224 */ /* 0x000fe200010e0605 */
        /* <DEDUP_REMOVED lines=25> */
.L_x_55:
[----:B------:R-:W-:Y:S05]  /*5590*/  BSYNC.RECONVERGENT B2 ;  /* 0x0000000000027941 */ /* 0x000fea0003800200 */
.L_x_54:
[----:B------:R-:W-:-:S13]  /*55a0*/  ISETP.LT.OR P0, PT, R43, R0, P0 ;  /* 0x000000002b00720c */ /* 0x000fda0000701670 */
[----:B------:R-:W-:Y:S05]  /*55b0*/  @!P0 BRA `(.L_x_47) ;  /* 0x0000000000488947 */ /* 0x000fea0003800000 */
[----:B------:R-:W0:Y:S01]  /*55c0*/  LDC.64 R6, c[0x0][0x380] ;  /* 0x0000e000ff067b82 */ /* 0x000e220000000a00 */
[----:B------:R-:W2:Y:S04]  /*55d0*/  LDG.E.64.CONSTANT R8, desc[UR6][R4.64+-0x800] ;  /* 0xfff8000604087981 */ /* 0x000ea8000c1e9b00 */
[----:B------:R-:W3:Y:S04]  /*55e0*/  LDG.E.64.CONSTANT R10, desc[UR6][R4.64] ;  /* 0x00000006040a7981 */ /* 0x000ee8000c1e9b00 */
[----:B------:R-:W4:Y:S01]  /*55f0*/  LDG.E.64.CONSTANT R12, desc[UR6][R4.64+0x800] ;  /* 0x00080006040c7981 */ /* 0x000f22000c1e9b00 */
[----:B0-----:R-:W-:-:S06]  /*5600*/  IMAD.WIDE.U32 R6, R45, 0x8, R6 ;  /* 0x000000082d067825 */ /* 0x001fcc00078e0006 */
[----:B------:R-:W5:Y:S02]  /*5610*/  LDG.E.64.CONSTANT R6, desc[UR6][R6.64] ;  /* 0x0000000606067981 */ /* 0x000f64000c1e9b00 */
[----:B-----5:R-:W-:-:S06]  /*5620*/  DSETP.GEU.AND P0, PT, R2, R6, PT ;  /* 0x000000060200722a */ /* 0x020fcc0003f0e000 */
        /* <DEDUP_REMOVED lines=10> */
[----:B------:R-:W-:-:S07]  /*56d0*/  FSEL R3, R13, R3, !P0 ;  /* 0x000000030d037208 */ /* 0x000fce0004000000 */
.L_x_47:
[----:B------:R-:W-:Y:S05]  /*56e0*/  BSYNC.RECONVERGENT B1 ;  /* 0x0000000000017941 */ /* 0x000fea0003800200 */
.L_x_45:
        /* <DEDUP_REMOVED lines=54> */
[----:B------:R-:W1:Y:S01]  /*5a50*/  S2UR UR5, SR_CgaCtaId ;  /* 0x00000000000579c3 */ /* 0x000e620000008800 */
[----:B------:R-:W-:Y:S02]  /*5a60*/  UMOV UR4, 0x400 ;  /* 0x0000040000047882 */ /* 0x000fe40000000000 */
[----:B-1----:R-:W-:-:S09]  /*5a70*/  ULEA UR4, UR5, UR4, 0x18 ;  /* 0x0000000405047291 */ /* 0x002fd2000f8ec0ff */
[----:B0-----:R-:W0:Y:S04]  /*5a80*/  LDS.128 R8, [UR4+0x10] ;  /* 0x00001004ff087984 */ /* 0x001e280008000c00 */
        /* <DEDUP_REMOVED lines=23> */
[----:B------:R-:W-:-:S07]  /*5c00*/  FSEL R7, R3, R5, !P1 ;  /* 0x0000000503077208 */ /* 0x000fce0004800000 */
.L_x_17:
[----:B------:R-:W-:Y:S05]  /*5c10*/  BSYNC.RECONVERGENT B0 ;  /* 0x0000000000007941 */ /* 0x000fea0003800200 */
.L_x_1:
[----:B------:R-:W-:Y:S05]  /*5c20*/  @P0 EXIT ;  /* 0x000000000000094d */ /* 0x000fea0003800000 */
[----:B------:R-:W4:Y:S01]  /*5c30*/  LDCU.64 UR8, c[0x0][0x398] ;  /* 0x00007300ff0877ac */ /* 0x000f220008000a00 */
[----:B---3--:R-:W3:Y:S01]  /*5c40*/  LDC.64 R4, c[0x0][0x388] ;  /* 0x0000e200ff047b82 */ /* 0x008ee20000000a00 */
[----:B------:R-:W0:Y:S01]  /*5c50*/  LDCU.64 UR4, c[0x0][0x398] ;  /* 0x00007300ff0477ac */ /* 0x000e220008000a00 */
[----:B----4-:R-:W-:-:S06]  /*5c60*/  DSETP.GT.AND P0, PT, R6, UR8, PT ;  /* 0x0000000806007e2a */ /* 0x010fcc000bf04000 */
[----:B012---:R-:W-:Y:S02]  /*5c70*/  FSEL R2, R6, UR4, P0 ;  /* 0x0000000406027c08 */ /* 0x007fe40008000000 */
[----:B------:R-:W-:-:S05]  /*5c80*/  FSEL R3, R7, UR5, P0 ;  /* 0x0000000507037c08 */ /* 0x000fca0008000000 */
[----:B---3--:R-:W-:Y:S01]  /*5c90*/  STG.E.64 desc[UR6][R4.64], R2 ;  /* 0x0000000204007986 */ /* 0x008fe2000c101b06 */
[----:B------:R-:W-:Y:S05]  /*5ca0*/  EXIT ;  /* 0x000000000000794d */ /* 0x000fea0003800000 */
.L_x_56:
[----:B------:R-:W-:-:S00]  /*5cb0*/  BRA `(.L_x_56) ;  /* 0xfffffffc00fc7947 */ /* 0x000fc0000383ffff */
[----:B------:R-:W-:-:S00]  /*5cc0*/  NOP ;  /* 0x0000000000007918 */ /* 0x000fc00000000000 */
        /* <DEDUP_REMOVED lines=11> */
.L_x_295:


//--------------------- .text._ZN3cub18CUB_300001_SM_10006detail6reduce18DeviceReduceKernelINS2_10policy_hubIdyN4cuda3__47maximumIdEEE10Policy1000EN6thrust24THRUST_300001_SM_1000_NS10device_ptrIdEEyS8_dNS5_3std3__410__identityEEEvT0_PT3_T1_NS0_13GridEvenShareISL_EET2_T4_ --------------------------
	.section	.text._ZN3cub18CUB_300001_SM_10006detail6reduce18DeviceReduceKernelINS2_10policy_hubIdyN4cuda3__47maximumIdEEE10Policy1000EN6thrust24THRUST_300001_SM_1000_NS10device_ptrIdEEyS8_dNS5_3std3__410__identityEEEvT0_PT3_T1_NS0_13GridEvenShareISL_EET2_T4_,"ax",@progbits
	.align	128
        .global         _ZN3cub18CUB_300001_SM_10006detail6reduce18DeviceReduceKernelINS2_10policy_hubIdyN4cuda3__47maximumIdEEE10Policy1000EN6thrust24THRUST_300001_SM_1000_NS10device_ptrIdEEyS8_dNS5_3std3__410__identityEEEvT0_PT3_T1_NS0_13GridEvenShareISL_EET2_T4_
        .type           _ZN3cub18CUB_300001_SM_10006detail6reduce18DeviceReduceKernelINS2_10policy_hubIdyN4cuda3__47maximumIdEEE10Policy1000EN6thrust24THRUST_300001_SM_1000_NS10device_ptrIdEEyS8_dNS5_3std3__410__identityEEEvT0_PT3_T1_NS0_13GridEvenShareISL_EET2_T4_,@function
        .size           _ZN3cub18CUB_300001_SM_10006detail6reduce18DeviceReduceKernelINS2_10policy_hubIdyN4cuda3__47maximumIdEEE10Policy1000EN6thrust24THRUST_300001_SM_1000_NS10device_ptrIdEEyS8_dNS5_3std3__410__identityEEEvT0_PT3_T1_NS0_13GridEvenShareISL_EET2_T4_,(.L_x_296 - _ZN3cub18CUB_300001_SM_10006detail6reduce18DeviceReduceKernelINS2_10policy_hubIdyN4cuda3__47maximumIdEEE10Policy1000EN6thrust24THRUST_300001_SM_1000_NS10device_ptrIdEEyS8_dNS5_3std3__410__identityEEEvT0_PT3_T1_NS0_13GridEvenShareISL_EET2_T4_)
        .other          _ZN3cub18CUB_300001_SM_10006detail6reduce18DeviceReduceKernelINS2_10policy_hubIdyN4cuda3__47maximumIdEEE10Policy1000EN6thrust24THRUST_300001_SM_1000_NS10device_ptrIdEEyS8_dNS5_3std3__410__identityEEEvT0_PT3_T1_NS0_13GridEvenShareISL_EET2_T4_,@"STO_CUDA_ENTRY STV_DEFAULT"
_ZN3cub18CUB_300001_SM_10006detail6reduce18DeviceReduceKernelINS2_10policy_hubIdyN4cuda3__47maximumIdEEE10Policy1000EN6thrust24THRUST_300001_SM_1000_NS10device_ptrIdEEyS8_dNS5_3std3__410__identityEEEvT0_PT3_T1_NS0_13GridEvenShareISL_EET2_T4_:
.text._ZN3cub18CUB_300001_SM_10006detail6reduce18DeviceReduceKernelINS2_10policy_hubIdyN4cuda3__47maximumIdEEE10Policy1000EN6thrust24THRUST_300001_SM_1000_NS10device_ptrIdEEyS8_dNS5_3std3__410__identityEEEvT0_PT3_T1_NS0_13GridEvenShareISL_EET2_T4_:
[----:B------:R-:W-:Y:S08]  /*0000*/  LDC R1, c[0x0][0x37c] ;  /* 0x0000df00ff017b82 */ /* 0x000ff00000000800 */
[----:B------:R-:W0:Y:S01]  /*0010*/  S2UR UR16, SR_CTAID.X ;  /* 0x00000000001079c3 */ /* 0x000e220000002500 */
[----:B------:R-:W1:Y:S01]  /*0020*/  LDCU.64 UR8, c[0x0][0x3b8] ;  /* 0x00007700ff0877ac */ /* 0x000e620008000a00 */
[----:B------:R-:W-:Y:S01]  /*0030*/  BSSY.RECONVERGENT B0, `(.L_x_57) ;  /* 0x000030b000007945 */ /* 0x000fe20003800200 */
[----:B------:R-:W2:Y:S01]  /*0040*/  LDCU UR5, c[0x0][0x3c0] ;  /* 0x00007800ff0577ac */ /* 0x000ea20008000800 */
[----:B------:R-:W3:Y:S01]  /*0050*/  LDCU.64 UR14, c[0x0][0x358] ;  /* 0x00006b00ff0e77ac */ /* 0x000ee20008000a00 */
[----:B-1----:R-:W-:-:S02]  /*0060*/  IMAD.U32 R4, RZ, RZ, UR8 ;  /* 0x00000008ff047e24 */ /* 0x002fc4000f8e00ff */
[----:B------:R-:W-:Y:S01]  /*0070*/  IMAD.U32 R3, RZ, RZ, UR9 ;  /* 0x00000009ff037e24 */ /* 0x000fe2000f8e00ff */
[----:B--2---:R-:W-:Y:S02]  /*0080*/  USHF.L.U32 UR5, UR5, 0xb, URZ ;  /* 0x0000000b05057899 */ /* 0x004fe400080006ff */
[----:B0-----:R-:W-:Y:S02]  /*0090*/  USHF.L.U32 UR7, UR16, 0xb, URZ ;  /* 0x0000000b10077899 */ /* 0x001fe400080006ff */
[----:B------:R-:W-:-:S04]  /*00a0*/  USHF.R.S32.HI UR4, URZ, 0x1f, UR5 ;  /* 0x0000001fff047899 */ /* 0x000fc80008011405 */
[----:B------:R-:W-:-:S04]  /*00b0*/  IADD3 R5, P1, PT, R4, -UR7, RZ ;  /* 0x8000000704057c10 */ /* 0x000fc8000ff3e0ff */
[----:B------:R-:W-:Y:S02]  /*00c0*/  ISETP.GT.U32.AND P0, PT, R5, 0x7ff, PT ;  /* 0x000007ff0500780c */ /* 0x000fe40003f04070 */
[----:B------:R-:W-:-:S04]  /*00d0*/  IADD3.X R2, PT, PT, R3, -0x1, RZ, P1, !PT ;  /* 0xffffffff03027810 */ /* 0x000fc80000ffe4ff */
[----:B------:R-:W-:-:S13]  /*00e0*/  ISETP.GT.U32.AND.EX P0, PT, R2, RZ, PT, P0 ;  /* 0x000000ff0200720c */ /* 0x000fda0003f04100 */
[----:B---3--:R-:W-:Y:S05]  /*00f0*/  @P0 BRA `(.L_x_58) ;  /* 0x0000001400ec0947 */ /* 0x008fea0003800000 */
[----:B------:R-:W0:Y:S01]  /*0100*/  S2R R0, SR_TID.X ;  /* 0x0000000000007919 */ /* 0x000e220000002100 */
[----:B------:R-:W-:Y:S01]  /*0110*/  VIADD R3, R4, -UR7 ;  /* 0x8000000704037c36 */ /* 0x000fe20008000000 */
[----:B------:R-:W-:Y:S01]  /*0120*/  BSSY.RECONVERGENT B1, `(.L_x_59) ;  /* 0x000000a000017945 */ /* 0x000fe20003800200 */
[----:B------:R-:W-:-:S03]  /*0130*/  CS2R R10, SRZ ;  /* 0x00000000000a7805 */ /* 0x000fc6000001ff00 */
[----:B0-----:R-:W-:Y:S01]  /*0140*/  ISETP.GE.AND P0, PT, R0, R3, PT ;  /* 0x000000030000720c */ /* 0x001fe20003f06270 */
[----:B------:R-:W-:-:S12]  /*0150*/  IMAD.MOV.U32 R2, RZ, RZ, R0 ;  /* 0x000000ffff027224 */ /* 0x000fd800078e0000 */
[----:B------:R-:W-:Y:S05]  /*0160*/  @P0 BRA `(.L_x_60) ;  /* 0x0000000000140947 */ /* 0x000fea0003800000 */
[----:B------:R-:W0:Y:S01]  /*0170*/  LDC.64 R10, c[0x0][0x380] ;  /* 0x0000e000ff0a7b82 */ /* 0x000e220000000a00 */
[----:B------:R-:W-:-:S04]  /*0180*/  VIADD R5, R0, UR7 ;  /* 0x0000000700057c36 */ /* 0x000fc80008000000 */
[----:B0-----:R-:W-:-:S06]  /*0190*/  IMAD.WIDE.U32 R10, R5, 0x8, R10 ;  /* 0x00000008050a7825 */ /* 0x001fcc00078e000a */
[----:B------:R-:W5:Y:S01]  /*01a0*/  LDG.E.64 R10, desc[UR14][R10.64] ;  /* 0x0000000e0a0a7981 */ /* 0x000f62000c1e1b00 */
[----:B------:R-:W-:-:S07]  /*01b0*/  VIADD R2, R0, 0x100 ;  /* 0x0000010000027836 */ /* 0x000fce0000000000 */
.L_x_60:
[----:B------:R-:W-:Y:S05]  /*01c0*/  BSYNC.RECONVERGENT B1 ;  /* 0x0000000000017941 */ /* 0x000fea0003800200 */
.L_x_59:
[----:B------:R-:W-:Y:S01]  /*01d0*/  ISETP.GE.AND P0, PT, R2, R3, PT ;  /* 0x000000030200720c */ /* 0x000fe20003f06270 */
[----:B------:R-:W-:-:S12]  /*01e0*/  BSSY.RECONVERGENT B1, `(.L_x_61) ;  /* 0x00000b3000017945 */ /* 0x000fd80003800200 */
[----:B------:R-:W-:Y:S05]  /*01f0*/  @P0 BRA `(.L_x_62) ;  /* 0x0000000800c40947 */ /* 0x000fea0003800000 */
[----:B------:R-:W-:Y:S01]  /*0200*/  LOP3.LUT R5, RZ, R2, RZ, 0x33, !PT ;  /* 0x00000002ff057212 */ /* 0x000fe200078e33ff */
[----:B------:R-:W-:Y:S03]  /*0210*/  BSSY.RECONVERGENT B2, `(.L_x_63) ;  /* 0x0000057000027945 */ /* 0x000fe60003800200 */
[----:B------:R-:W-:-:S04]  /*0220*/  IADD3 R6, PT, PT, R4, -UR7, R5 ;  /* 0x8000000704067c10 */ /* 0x000fc8000fffe005 */
[C---:B------:R-:W-:Y:S02]  /*0230*/  ISETP.GE.U32.AND P1, PT, R6.reuse, 0xf00, PT ;  /* 0x00000f000600780c */ /* 0x040fe40003f26070 */
[----:B------:R-:W-:-:S04]  /*0240*/  LEA.HI R4, R6, 0x1, RZ, 0x18 ;  /* 0x0000000106047811 */ /* 0x000fc800078fc0ff */
[----:B------:R-:W-:-:S04]  /*0250*/  LOP3.LUT R5, R4, 0xf, RZ, 0xc0, !PT ;  /* 0x0000000f04057812 */ /* 0x000fc800078ec0ff */
[----:B------:R-:W-:-:S03]  /*0260*/  ISETP.NE.AND P0, PT, R5, RZ, PT ;  /* 0x000000ff0500720c */ /* 0x000fc60003f05270 */
[----:B------:R-:W-:Y:S10]  /*0270*/  @!P1 BRA `(.L_x_64) ;  /* 0x0000000400409947 */ /* 0x000ff40003800000 */
[----:B------:R-:W0:Y:S01]  /*0280*/  LDCU.64 UR8, c[0x0][0x380] ;  /* 0x00007000ff0877ac */ /* 0x000e220008000a00 */
[----:B------:R-:W-:Y:S01]  /*0290*/  IMAD.WIDE.U32 R6, R2, 0x8, RZ ;  /* 0x0000000802067825 */ /* 0x000fe200078e00ff */
[----:B------:R-:W-:Y:S01]  /*02a0*/  LOP3.LUT R26, R4, 0x1fffff0, RZ, 0xc0, !PT ;  /* 0x01fffff0041a7812 */ /* 0x000fe200078ec0ff */
[----:B------:R-:W-:-:S04]  /*02b0*/  UIMAD.WIDE.U32 UR4, UR16, 0x4000, URZ ;  /* 0x00004000100478a5 */ /* 0x000fc8000f8e00ff */
[----:B------:R-:W-:Y:S02]  /*02c0*/  IMAD.MOV R26, RZ, RZ, -R26 ;  /* 0x000000ffff1a7224 */ /* 0x000fe400078e0a1a */
[----:B------:R-:W-:Y:S02]  /*02d0*/  LOP3.LUT R6, R6, UR4, RZ, 0xfc, !PT ;  /* 0x0000000406067c12 */ /* 0x000fe4000f8efcff */
[----:B------:R-:W-:Y:S02]  /*02e0*/  LOP3.LUT R7, R7, UR5, RZ, 0xfc, !PT ;  /* 0x0000000507077c12 */ /* 0x000fe4000f8efcff */
[----:B0-----:R-:W-:-:S04]  /*02f0*/  IADD3 R6, P1, PT, R6, UR8, RZ ;  /* 0x0000000806067c10 */ /* 0x001fc8000ff3e0ff */
[----:B------:R-:W-:-:S04]  /*0300*/  IADD3 R6, P2, PT, R6, 0x4000, RZ ;  /* 0x0000400006067810 */ /* 0x000fc80007f5e0ff */
[----:B------:R-:W-:-:S09]  /*0310*/  IADD3.X R7, PT, PT, RZ, UR9, R7, P2, P1 ;  /* 0x00000009ff077c10 */ /* 0x000fd200097e2407 */
.L_x_65:
[----:B------:R-:W2:Y:S04]  /*0320*/  LDG.E.64 R8, desc[UR14][R6.64+-0x4000] ;  /* 0xffc0000e06087981 */ /* 0x000ea8000c1e1b00 */
[----:B------:R-:W3:Y:S04]  /*0330*/  LDG.E.64 R12, desc[UR14][R6.64+-0x3800] ;  /* 0xffc8000e060c7981 */ /* 0x000ee8000c1e1b00 */
[----:B------:R-:W4:Y:S04]  /*0340*/  LDG.E.64 R14, desc[UR14][R6.64+-0x3000] ;  /* 0xffd0000e060e7981 */ /* 0x000f28000c1e1b00 */
[----:B------:R-:W4:Y:S04]  /*0350*/  LDG.E.64 R16, desc[UR14][R6.64+-0x2800] ;  /* 0xffd8000e06107981 */ /* 0x000f28000c1e1b00 */
[----:B------:R-:W4:Y:S04]  /*0360*/  LDG.E.64 R18, desc[UR14][R6.64+-0x2000] ;  /* 0xffe0000e06127981 */ /* 0x000f28000c1e1b00 */
[----:B------:R-:W4:Y:S04]  /*0370*/  LDG.E.64 R20, desc[UR14][R6.64+-0x1800] ;  /* 0xffe8000e06147981 */ /* 0x000f28000c1e1b00 */
[----:B------:R-:W4:Y:S04]  /*0380*/  LDG.E.64 R22, desc[UR14][R6.64+-0x1000] ;  /* 0xfff0000e06167981 */ /* 0x000f28000c1e1b00 */
[----:B------:R-:W4:Y:S01]  /*0390*/  LDG.E.64 R24, desc[UR14][R6.64+-0x800] ;  /* 0xfff8000e06187981 */ /* 0x000f22000c1e1b00 */
[----:B--2--5:R-:W-:-:S06]  /*03a0*/  DSETP.GEU.AND P1, PT, R10, R8, PT ;  /* 0x000000080a00722a */ /* 0x024fcc0003f2e000 */
[----:B------:R-:W-:Y:S02]  /*03b0*/  FSEL R10, R8, R10, !P1 ;  /* 0x0000000a080a7208 */ /* 0x000fe40004800000 */
[----:B------:R-:W-:Y:S02]  /*03c0*/  FSEL R11, R9, R11, !P1 ;  /* 0x0000000b090b7208 */ /* 0x000fe40004800000 */
[----:B------:R-:W2:Y:S04]  /*03d0*/  LDG.E.64 R8, desc[UR14][R6.64] ;  /* 0x0000000e06087981 */ /* 0x000ea8000c1e1b00 */
[----:B---3--:R-:W-:-:S06]  /*03e0*/  DSETP.GEU.AND P1, PT, R10, R12, PT ;  /* 0x0000000c0a00722a */ /* 0x008fcc0003f2e000 */
[----:B------:R-:W-:Y:S02]  /*03f0*/  FSEL R12, R12, R10, !P1 ;  /* 0x0000000a0c0c7208 */ /* 0x000fe40004800000 */
[----:B------:R-:W-:Y:S02]  /*0400*/  FSEL R13, R13, R11, !P1 ;  /* 0x0000000b0d0d7208 */ /* 0x000fe40004800000 */
[----:B------:R-:W3:Y:S04]  /*0410*/  LDG.E.64 R10, desc[UR14][R6.64+0x800] ;  /* 0x0008000e060a7981 */ /* 0x000ee8000c1e1b00 */
[----:B----4-:R-:W-:-:S06]  /*0420*/  DSETP.GEU.AND P1, PT, R12, R14, PT ;  /* 0x0000000e0c00722a */ /* 0x010fcc0003f2e000 */
[----:B------:R-:W-:Y:S02]  /*0430*/  FSEL R14, R14, R12, !P1 ;  /* 0x0000000c0e0e7208 */ /* 0x000fe40004800000 */
[----:B------:R-:W-:Y:S02]  /*0440*/  FSEL R15, R15, R13, !P1 ;  /* 0x0000000d0f0f7208 */ /* 0x000fe40004800000 */
[----:B------:R-:W4:Y:S04]  /*0450*/  LDG.E.64 R12, desc[UR14][R6.64+0x1000] ;  /* 0x0010000e060c7981 */ /* 0x000f28000c1e1b00 */
[----:B------:R-:W-:-:S06]  /*0460*/  DSETP.GEU.AND P1, PT, R14, R16, PT ;  /* 0x000000100e00722a */ /* 0x000fcc0003f2e000 */
        /* <DEDUP_REMOVED lines=18> */
[----:B------:R0:W4:Y:S01]  /*0590*/  LDG.E.64 R24, desc[UR14][R6.64+0x3800] ;  /* 0x0038000e06187981 */ /* 0x000122000c1e1b00 */
[----:B------:R-:W-:-:S05]  /*05a0*/  VIADD R26, R26, 0x10 ;  /* 0x000000101a1a7836 */ /* 0x000fca0000000000 */
[----:B------:R-:W-:Y:S02]  /*05b0*/  ISETP.NE.AND P2, PT, R26, RZ, PT ;  /* 0x000000ff1a00720c */ /* 0x000fe40003f45270 */
[----:B0-----:R-:W-:Y:S01]  /*05c0*/  IADD3 R6, P3, PT, R6, 0x8000, RZ ;  /* 0x0000800006067810 */ /* 0x001fe20007f7e0ff */
[----:B------:R-:W-:-:S04]  /*05d0*/  VIADD R2, R2, 0x1000 ;  /* 0x0000100002027836 */ /* 0x000fc80000000000 */
[----:B------:R-:W-:Y:S01]  /*05e0*/  IMAD.X R7, RZ, RZ, R7, P3 ;  /* 0x000000ffff077224 */ /* 0x000fe200018e0607 */
        /* <DEDUP_REMOVED lines=24> */
[----:B------:R-:W-:Y:S06]  /*0770*/  @P2 BRA `(.L_x_65) ;  /* 0xfffffff800e82947 */ /* 0x000fec000383ffff */
.L_x_64:
[----:B------:R-:W-:Y:S05]  /*0780*/  BSYNC.RECONVERGENT B2 ;  /* 0x0000000000027941 */ /* 0x000fea0003800200 */
.L_x_63:
[----:B------:R-:W-:Y:S05]  /*0790*/  @!P0 BRA `(.L_x_62) ;  /* 0x00000004005c8947 */ /* 0x000fea0003800000 */
[----:B------:R-:W-:Y:S01]  /*07a0*/  ISETP.GE.U32.AND P1, PT, R5, 0x8, PT ;  /* 0x000000080500780c */ /* 0x000fe20003f26070 */
[----:B------:R-:W-:Y:S01]  /*07b0*/  BSSY.RECONVERGENT B2, `(.L_x_66) ;  /* 0x000002a000027945 */ /* 0x000fe20003800200 */
[----:B------:R-:W-:-:S04]  /*07c0*/  LOP3.LUT R26, R4, 0x7, RZ, 0xc0, !PT ;  /* 0x00000007041a7812 */ /* 0x000fc800078ec0ff */
[----:B------:R-:W-:-:S07]  /*07d0*/  ISETP.NE.AND P0, PT, R26, RZ, PT ;  /* 0x000000ff1a00720c */ /* 0x000fce0003f05270 */
[----:B------:R-:W-:Y:S06]  /*07e0*/  @!P1 BRA `(.L_x_67) ;  /* 0x0000000000989947 */ /* 0x000fec0003800000 */
[----:B------:R-:W0:Y:S01]  /*07f0*/  LDCU.64 UR4, c[0x0][0x380] ;  /* 0x00007000ff0477ac */ /* 0x000e220008000a00 */
[----:B------:R-:W-:-:S04]  /*0800*/  IADD3 R5, P1, PT, R2, UR7, RZ ;  /* 0x0000000702057c10 */ /* 0x000fc8000ff3e0ff */
[----:B------:R-:W-:Y:S02]  /*0810*/  LEA.HI.X.SX32 R6, R2, RZ, 0x1, P1 ;  /* 0x000000ff02067211 */ /* 0x000fe400008f0eff */
[----:B0-----:R-:W-:-:S04]  /*0820*/  LEA R24, P1, R5, UR4, 0x3 ;  /* 0x0000000405187c11 */ /* 0x001fc8000f8218ff */
[----:B------:R-:W-:-:S05]  /*0830*/  LEA.HI.X R25, R5, UR5, R6, 0x3, P1 ;  /* 0x0000000505197c11 */ /* 0x000fca00088f1c06 */
        /* <DEDUP_REMOVED lines=32> */
[----:B------:R-:W-:-:S07]  /*0a40*/  FSEL R11, R23, R7, !P1 ;  /* 0x00000007170b7208 */ /* 0x000fce0004800000 */
.L_x_67:
[----:B------:R-:W-:Y:S05]  /*0a50*/  BSYNC.RECONVERGENT B2 ;  /* 0x0000000000027941 */ /* 0x000fea0003800200 */
.L_x_66:
        /* <DEDUP_REMOVED lines=28> */
.L_x_69:
[----:B------:R-:W-:Y:S05]  /*0c20*/  BSYNC.RECONVERGENT B2 ;  /* 0x0000000000027941 */ /* 0x000fea0003800200 */
.L_x_68:
[----:B------:R-:W-:Y:S05]  /*0c30*/  @!P0 BRA `(.L_x_62) ;  /* 0x0000000000348947 */ /* 0x000fea0003800000 */
[----:B------:R-:W0:Y:S01]  /*0c40*/  LDC.64 R6, c[0x0][0x380] ;  /* 0x0000e000ff067b82 */ /* 0x000e220000000a00 */
[----:B------:R-:W-:Y:S02]  /*0c50*/  IMAD.U32 R5, RZ, RZ, UR16 ;  /* 0x00000010ff057e24 */ /* 0x000fe4000f8e00ff */
[----:B------:R-:W-:Y:S02]  /*0c60*/  IMAD.MOV R8, RZ, RZ, -R4 ;  /* 0x000000ffff087224 */ /* 0x000fe400078e0a04 */
[----:B0-----:R-:W-:-:S07]  /*0c70*/  IMAD.WIDE.U32 R4, R5, 0x4000, R6 ;  /* 0x0000400005047825 */ /* 0x001fce00078e0006 */
.L_x_70:
[----:B------:R-:W-:-:S06]  /*0c80*/  IMAD.WIDE R6, R2, 0x8, R4 ;  /* 0x0000000802067825 */ /* 0x000fcc00078e0204 */
[----:B------:R-:W2:Y:S01]  /*0c90*/  LDG.E.64 R6, desc[UR14][R6.64] ;  /* 0x0000000e06067981 */ /* 0x000ea2000c1e1b00 */
[----:B------:R-:W-:Y:S02]  /*0ca0*/  VIADD R8, R8, 0x1 ;  /* 0x0000000108087836 */ /* 0x000fe40000000000 */
[----:B------:R-:W-:-:S03]  /*0cb0*/  VIADD R2, R2, 0x100 ;  /* 0x0000010002027836 */ /* 0x000fc60000000000 */
[----:B------:R-:W-:Y:S01]  /*0cc0*/  ISETP.NE.AND P1, PT, R8, RZ, PT ;  /* 0x000000ff0800720c */ /* 0x000fe20003f25270 */
[----:B--2--5:R-:W-:-:S06]  /*0cd0*/  DSETP.GEU.AND P0, PT, R10, R6, PT ;  /* 0x000000060a00722a */ /* 0x024fcc0003f0e000 */
[----:B------:R-:W-:Y:S02]  /*0ce0*/  FSEL R10, R6, R10, !P0 ;  /* 0x0000000a060a7208 */ /* 0x000fe40004000000 */
[----:B------:R-:W-:-:S04]  /*0cf0*/  FSEL R11, R7, R11, !P0 ;  /* 0x0000000b070b7208 */ /* 0x000fc80004000000 */
[----:B------:R-:W-:Y:S05]  /*0d00*/  @P1 BRA `(.L_x_70) ;  /* 0xfffffffc00dc1947 */ /* 0x000fea000383ffff */
.L_x_62:
[----:B------:R-:W-:Y:S05]  /*0d10*/  BSYNC.RECONVERGENT B1 ;  /* 0x0000000000017941 */ /* 0x000fea0003800200 */
.L_x_61:
        /* <DEDUP_REMOVED lines=16> */
[----:B------:R-:W0:Y:S01]  /*0e20*/  SHFL.DOWN PT, R5, R3, 0x2, 0x1f ;  /* 0x08401f0003057f89 */ /* 0x000e2200000e0000 */
[----:B------:R-:W1:Y:S01]  /*0e30*/  @!P2 S2R R8, SR_CgaCtaId ;  /* 0x000000000008a919 */ /* 0x000e620000008800 */
[----:B0-----:R-:W-:-:S06]  /*0e40*/  DSETP.GEU.AND P1, PT, R2, R4, PT ;  /* 0x000000040200722a */ /* 0x001fcc0003f2e000 */
[----:B------:R-:W-:Y:S02]  /*0e50*/  @!P0 FSEL R2, R4, R2, !P1 ;  /* 0x0000000204028208 */ /* 0x000fe40004800000 */
[----:B------:R-:W-:Y:S02]  /*0e60*/  @!P0 FSEL R3, R5, R3, !P1 ;  /* 0x0000000305038208 */ /* 0x000fe40004800000 */
[----:B------:R-:W-:Y:S01]  /*0e70*/  ISETP.GT.AND P0, PT, R9, 0x1b, PT ;  /* 0x0000001b0900780c */ /* 0x000fe20003f04270 */
[----:B------:R-:W-:Y:S01]  /*0e80*/  SHFL.DOWN PT, R4, R2, 0x4, 0x1f ;  /* 0x08801f0002047f89 */ /* 0x000fe200000e0000 */
[----:B-1----:R-:W-:Y:S02]  /*0e90*/  @!P2 LEA R11, R8, R7, 0x18 ;  /* 0x00000007080ba211 */ /* 0x002fe400078ec0ff */
[----:B------:R-:W-:Y:S01]  /*0ea0*/  @!P2 LOP3.LUT R8, R6, 0xf8, RZ, 0xc0, !PT ;  /* 0x000000f80608a812 */ /* 0x000fe200078ec0ff */
[----:B------:R-:W0:Y:S04]  /*0eb0*/  SHFL.DOWN PT, R5, R3, 0x4, 0x1f ;  /* 0x08801f0003057f89 */ /* 0x000e2800000e0000 */
        /* <DEDUP_REMOVED lines=51> */
.L_x_71:
[----:B------:R-:W-:-:S05]  /*11f0*/  LOP3.LUT R2, R0, 0x3e0, RZ, 0xc0, !PT ;  /* 0x000003e000027812 */ /* 0x000fca00078ec0ff */
[----:B------:R-:W-:Y:S01]  /*1200*/  VIADD R4, R2, 0x20 ;  /* 0x0000002002047836 */ /* 0x000fe20000000000 */
[----:B------:R-:W-:-:S04]  /*1210*/  LOP3.LUT R2, RZ, R2, RZ, 0x33, !PT ;  /* 0x00000002ff027212 */ /* 0x000fc800078e33ff */
[----:B------:R-:W-:Y:S01]  /*1220*/  ISETP.GT.AND P0, PT, R4, R3, PT ;  /* 0x000000030400720c */ /* 0x000fe20003f04270 */
[----:B------:R-:W-:-:S05]  /*1230*/  IMAD.IADD R2, R3, 0x1, R2 ;  /* 0x0000000103027824 */ /* 0x000fca00078e0202 */
[----:B------:R-:W-:Y:S02]  /*1240*/  SEL R5, R2, 0x1f, P0 ;  /* 0x0000001f02057807 */ /* 0x000fe40000000000 */
[----:B------:R-:W0:Y:S03]  /*1250*/  S2R R2, SR_LANEID ;  /* 0x0000000000027919 */ /* 0x000e260000000000 */
[----:B-----5:R-:W-:Y:S04]  /*1260*/  SHFL.DOWN PT, R6, R10, 0x1, R5 ;  /* 0x082000000a067989 */ /* 0x020fe800000e0005 */
[----:B------:R-:W1:Y:S02]  /*1270*/  SHFL.DOWN PT, R7, R11, 0x1, R5 ;  /* 0x082000000b077989 */ /* 0x000e6400000e0005 */
[----:B-1----:R-:W-:Y:S01]  /*1280*/  DSETP.GEU.AND P1, PT, R10, R6, PT ;  /* 0x000000060a00722a */ /* 0x002fe20003f2e000 */
[----:B0-----:R-:W-:-:S05]  /*1290*/  ISETP.GE.AND P0, PT, R2, R5, PT ;  /* 0x000000050200720c */ /* 0x001fca0003f06270 */
[-C--:B------:R-:W-:Y:S01]  /*12a0*/  FSEL R9, R6, R10.reuse, !P1 ;  /* 0x0000000a06097208 */ /* 0x080fe20004800000 */
[----:B------:R-:W-:Y:S01]  /*12b0*/  VIADD R6, R2, 0x2 ;  /* 0x0000000202067836 */ /* 0x000fe20000000000 */
[-C--:B------:R-:W-:Y:S02]  /*12c0*/  FSEL R7, R7, R11.reuse, !P1 ;  /* 0x0000000b07077208 */ /* 0x080fe40004800000 */
[----:B------:R-:W-:Y:S02]  /*12d0*/  FSEL R4, R9, R10, !P0 ;  /* 0x0000000a09047208 */ /* 0x000fe40004000000 */
[----:B------:R-:W-:Y:S02]  /*12e0*/  FSEL R7, R7, R11, !P0 ;  /* 0x0000000b07077208 */ /* 0x000fe40004000000 */
[----:B------:R-:W-:Y:S01]  /*12f0*/  ISETP.GT.AND P0, PT, R6, R5, PT ;  /* 0x000000050600720c */ /* 0x000fe20003f04270 */
[----:B------:R-:W-:Y:S01]  /*1300*/  SHFL.DOWN PT, R8, R4, 0x2, R5 ;  /* 0x0840000004087989 */ /* 0x000fe200000e0005 */
[----:B------:R-:W-:-:S03]  /*1310*/  IMAD.MOV.U32 R6, RZ, RZ, R4 ;  /* 0x000000ffff067224 */ /* 0x000fc600078e0004 */
[----:B------:R-:W0:Y:S03]  /*1320*/  SHFL.DOWN PT, R9, R7, 0x2, R5 ;  /* 0x0840000007097989 */ /* 0x000e2600000e0005 */
[----:B0-----:R-:W-:Y:S01]  /*1330*/  DSETP.GEU.AND P1, PT, R6, R8, PT ;  /* 0x000000080600722a */ /* 0x001fe20003f2e000 */
[----:B------:R-:W-:-:S05]  /*1340*/  VIADD R6, R2, 0x4 ;  /* 0x0000000402067836 */ /* 0x000fca0000000000 */
[----:B------:R-:W-:Y:S02]  /*1350*/  @!P0 FSEL R4, R8, R4, !P1 ;  /* 0x0000000408048208 */ /* 0x000fe40004800000 */
[----:B------:R-:W-:Y:S02]  /*1360*/  @!P0 FSEL R7, R9, R7, !P1 ;  /* 0x0000000709078208 */ /* 0x000fe40004800000 */
        /* <DEDUP_REMOVED lines=12> */
[----:B------:R-:W-:Y:S01]  /*1430*/  VIADD R2, R2, 0x10 ;  /* 0x0000001002027836 */ /* 0x000fe20000000000 */
[----:B------:R-:W0:Y:S11]  /*1440*/  SHFL.DOWN PT, R9, R7, 0x8, R5 ;  /* 0x0900000007097989 */ /* 0x000e3600000e0005 */
[----:B------:R-:W1:Y:S01]  /*1450*/  @!P0 S2R R11, SR_CgaCtaId ;  /* 0x00000000000b8919 */ /* 0x000e620000008800 */
[----:B0-----:R-:W-:Y:S01]  /*1460*/  DSETP.GEU.AND P2, PT, R6, R8, PT ;  /* 0x000000080600722a */ /* 0x001fe20003f4e000 */
[----:B------:R-:W-:-:S05]  /*1470*/  @!P0 MOV R6, 0x400 ;  /* 0x0000040000068802 */ /* 0x000fca0000000f00 */
[----:B------:R-:W-:Y:S02]  /*1480*/  @!P1 FSEL R4, R8, R4, !P2 ;  /* 0x0000000408049208 */ /* 0x000fe40005000000 */
[----:B------:R-:W-:Y:S02]  /*1490*/  @!P1 FSEL R7, R9, R7, !P2 ;  /* 0x0000000709079208 */ /* 0x000fe40005000000 */
[----:B------:R-:W-:Y:S01]  /*14a0*/  ISETP.GT.AND P1, PT, R2, R5, PT ;  /* 0x000000050200720c */ /* 0x000fe20003f24270 */
[----:B------:R-:W-:Y:S01]  /*14b0*/  SHFL.DOWN PT, R8, R4, 0x10, R5 ;  /* 0x0a00000004087989 */ /* 0x000fe200000e0005 */
[----:B------:R-:W-:-:S03]  /*14c0*/  @!P0 SHF.R.U32.HI R2, RZ, 0x2, R0 ;  /* 0x00000002ff028819 */ /* 0x000fc60000011600 */
[----:B------:R0:W2:Y:S01]  /*14d0*/  SHFL.DOWN PT, R9, R7, 0x10, R5 ;  /* 0x0a00000007097989 */ /* 0x0000a200000e0005 */
[----:B------:R-:W-:Y:S02]  /*14e0*/  @!P0 LOP3.LUT R2, R2, 0xf8, RZ, 0xc0, !PT ;  /* 0x000000f802028812 */ /* 0x000fe400078ec0ff */
[----:B-1----:R-:W-:-:S05]  /*14f0*/  @!P0 LEA R11, R11, R6, 0x18 ;  /* 0x000000060b0b8211 */ /* 0x002fca00078ec0ff */
[----:B------:R-:W-:Y:S02]  /*1500*/  @!P0 IMAD.IADD R11, R2, 0x1, R11 ;  /* 0x00000001020b8824 */ /* 0x000fe400078e020b */
[----:B0-----:R-:W-:-:S06]  /*1510*/  IMAD.MOV.U32 R5, RZ, RZ, R7 ;  /* 0x000000ffff057224 */ /* 0x001fcc00078e0007 */
[----:B--2---:R-:W-:-:S06]  /*1520*/  DSETP.GEU.AND P2, PT, R4, R8, PT ;  /* 0x000000080400722a */ /* 0x004fcc0003f4e000 */
[----:B------:R-:W-:Y:S02]  /*1530*/  @!P1 FSEL R7, R9, R7, !P2 ;  /* 0x0000000709079208 */ /* 0x000fe40005000000 */
[----:B------:R-:W-:-:S03]  /*1540*/  @!P1 FSEL R4, R8, R4, !P2 ;  /* 0x0000000408049208 */ /* 0x000fc60005000000 */
[----:B------:R-:W-:-:S05]  /*1550*/  IMAD.MOV.U32 R5, RZ, RZ, R7 ;  /* 0x000000ffff057224 */ /* 0x000fca00078e0007 */
[----:B------:R1:W-:Y:S01]  /*1560*/  @!P0 STS.64 [R11+0x8], R4 ;  /* 0x000008040b008388 */ /* 0x0003e20000000a00 */
[----:B------:R-:W-:Y:S01]  /*1570*/  BAR.SYNC.DEFER_BLOCKING 0x0 ;  /* 0x0000000000007b1d */ /* 0x000fe20000010000 */
[----:B------:R-:W-:-:S13]  /*1580*/  ISETP.NE.AND P0, PT, R0, RZ, PT ;  /* 0x000000ff0000720c */ /* 0x000fda0003f05270 */
[----:B-1----:R-:W-:Y:S05]  /*1590*/  @P0 BRA `(.L_x_72) ;  /* 0x0000001800d00947 */ /* 0x002fea0003800000 */
[----:B------:R-:W0:Y:S01]  /*15a0*/  S2UR UR5, SR_CgaCtaId ;  /* 0x00000000000579c3 */ /* 0x000e220000008800 */
[----:B------:R-:W-:Y:S01]  /*15b0*/  UMOV UR4, 0x400 ;  /* 0x0000040000047882 */ /* 0x000fe20000000000 */
[----:B------:R-:W-:Y:S01]  /*15c0*/  ISETP.GT.AND P2, PT, R3, 0x20, PT ;  /* 0x000000200300780c */ /* 0x000fe20003f44270 */
[----:B0-----:R-:W-:-:S09]  /*15d0*/  ULEA UR4, UR5, UR4, 0x18 ;  /* 0x0000000405047291 */ /* 0x001fd2000f8ec0ff */
[----:B------:R-:W0:Y:S04]  /*15e0*/  LDS.128 R12, [UR4+0x10] ;  /* 0x00001004ff0c7984 */ /* 0x000e280008000c00 */
[----:B------:R-:W1:Y:S01]  /*15f0*/  LDS.128 R8, [UR4+0x20] ;  /* 0x00002004ff087984 */ /* 0x000e620008000c00 */
[----:B0-----:R-:W-:-:S06]  /*1600*/  DSETP.GEU.AND P1, PT, R4, R12, PT ;  /* 0x0000000c0400722a */ /* 0x001fcc0003f2e000 */
[-C--:B------:R-:W-:Y:S02]  /*1610*/  FSEL R7, R12, R4.reuse, !P1 ;  /* 0x000000040c077208 */ /* 0x080fe40004800000 */
[-C--:B------:R-:W-:Y:S02]  /*1620*/  FSEL R13, R13, R5.reuse, !P1 ;  /* 0x000000050d0d7208 */ /* 0x080fe40004800000 */
[----:B------:R-:W-:Y:S02]  /*1630*/  FSEL R0, R7, R4, P2 ;  /* 0x0000000407007208 */ /* 0x000fe40001000000 */
[----:B------:R-:W-:Y:S02]  /*1640*/  ISETP.GT.AND P1, PT, R3, 0x40, PT ;  /* 0x000000400300780c */ /* 0x000fe40003f24270 */
[----:B------:R-:W-:Y:S01]  /*1650*/  FSEL R13, R13, R5, P2 ;  /* 0x000000050d0d7208 */ /* 0x000fe20001000000 */
[----:B------:R-:W-:Y:S01]  /*1660*/  IMAD.MOV.U32 R12, RZ, RZ, R0 ;  /* 0x000000ffff0c7224 */ /* 0x000fe200078e0000 */
[----:B------:R-:W-:Y:S01]  /*1670*/  ISETP.GT.AND P2, PT, R3, 0x60, PT ;  /* 0x000000600300780c */ /* 0x000fe20003f44270 */
[----:B------:R-:W0:Y:S04]  /*1680*/  LDS.128 R4, [UR4+0x30] ;  /* 0x00003004ff047984 */ /* 0x000e280008000c00 */
[----:B------:R-:W-:-:S06]  /*1690*/  DSETP.GEU.AND P3, PT, R12, R14, PT ;  /* 0x0000000e0c00722a */ /* 0x000fcc0003f6e000 */
[----:B------:R-:W-:Y:S02]  /*16a0*/  @P1 FSEL R0, R14, R0, !P3 ;  /* 0x000000000e001208 */ /* 0x000fe40005800000 */
[----:B------:R-:W-:Y:S02]  /*16b0*/  @P1 FSEL R13, R15, R13, !P3 ;  /* 0x0000000d0f0d1208 */ /* 0x000fe40005800000 */
[----:B------:R-:W-:Y:S01]  /*16c0*/  ISETP.GT.AND P1, PT, R3, 0x80, PT ;  /* 0x000000800300780c */ /* 0x000fe20003f24270 */
[----:B------:R-:W-:-:S06]  /*16d0*/  IMAD.MOV.U32 R12, RZ, RZ, R0 ;  /* 0x000000ffff0c7224 */ /* 0x000fcc00078e0000 */
[----:B-1----:R-:W-:-:S06]  /*16e0*/  DSETP.GEU.AND P3, PT, R12, R8, PT ;  /* 0x000000080c00722a */ /* 0x002fcc0003f6e000 */
[----:B------:R-:W-:Y:S02]  /*16f0*/  @P2 FSEL R0, R8, R0, !P3 ;  /* 0x0000000008002208 */ /* 0x000fe40005800000 */
[----:B------:R-:W-:Y:S02]  /*1700*/  @P2 FSEL R13, R9, R13, !P3 ;  /* 0x0000000d090d2208 */ /* 0x000fe40005800000 */
[----:B------:R-:W-:Y:S01]  /*1710*/  ISETP.GT.AND P2, PT, R3, 0xa0, PT ;  /* 0x000000a00300780c */ /* 0x000fe20003f44270 */
[----:B------:R-:W-:Y:S01]  /*1720*/  IMAD.MOV.U32 R12, RZ, RZ, R0 ;  /* 0x000000ffff0c7224 */ /* 0x000fe200078e0000 */
[----:B------:R-:W1:Y:S05]  /*1730*/  LDS.64 R8, [UR4+0x40] ;  /* 0x00004004ff087984 */ /* 0x000e6a0008000a00 */
[----:B------:R-:W-:-:S06]  /*1740*/  DSETP.GEU.AND P3, PT, R12, R10, PT ;  /* 0x0000000a0c00722a */ /* 0x000fcc0003f6e000 */
[----:B------:R-:W-:Y:S02]  /*1750*/  @P1 FSEL R0, R10, R0, !P3 ;  /* 0x000000000a001208 */ /* 0x000fe40005800000 */
[----:B------:R-:W-:Y:S02]  /*1760*/  @P1 FSEL R13, R11, R13, !P3 ;  /* 0x0000000d0b0d1208 */ /* 0x000fe40005800000 */
[----:B------:R-:W-:Y:S01]  /*1770*/  ISETP.GT.AND P1, PT, R3, 0xc0, PT ;  /* 0x000000c00300780c */ /* 0x000fe20003f24270 */
[----:B------:R-:W-:Y:S02]  /*1780*/  IMAD.MOV.U32 R10, RZ, RZ, R0 ;  /* 0x000000ffff0a7224 */ /* 0x000fe400078e0000 */
[----:B------:R-:W-:-:S06]  /*1790*/  IMAD.MOV.U32 R11, RZ, RZ, R13 ;  /* 0x000000ffff0b7224 */ /* 0x000fcc00078e000d */
[----:B0-----:R-:W-:-:S06]  /*17a0*/  DSETP.GEU.AND P3, PT, R10, R4, PT ;  /* 0x000000040a00722a */ /* 0x001fcc0003f6e000 */
[----:B------:R-:W-:Y:S02]  /*17b0*/  @P2 FSEL R0, R4, R0, !P3 ;  /* 0x0000000004002208 */ /* 0x000fe40005800000 */
[----:B------:R-:W-:Y:S02]  /*17c0*/  @P2 FSEL R13, R5, R13, !P3 ;  /* 0x0000000d050d2208 */ /* 0x000fe40005800000 */
[----:B------:R-:W-:Y:S01]  /*17d0*/  ISETP.GT.AND P2, PT, R3, 0xe0, PT ;  /* 0x000000e00300780c */ /* 0x000fe20003f44270 */
[----:B------:R-:W-:Y:S02]  /*17e0*/  IMAD.MOV.U32 R4, RZ, RZ, R0 ;  /* 0x000000ffff047224 */ /* 0x000fe400078e0000 */
[----:B------:R-:W-:-:S06]  /*17f0*/  IMAD.MOV.U32 R5, RZ, RZ, R13 ;  /* 0x000000ffff057224 */ /* 0x000fcc00078e000d */
[----:B------:R-:W-:-:S06]  /*1800*/  DSETP.GEU.AND P3, PT, R4, R6, PT ;  /* 0x000000060400722a */ /* 0x000fcc0003f6e000 */
[----:B------:R-:W-:Y:S02]  /*1810*/  @P1 FSEL R0, R6, R0, !P3 ;  /* 0x0000000006001208 */ /* 0x000fe40005800000 */
[----:B------:R-:W-:-:S03]  /*1820*/  @P1 FSEL R13, R7, R13, !P3 ;  /* 0x0000000d070d1208 */ /* 0x000fc60005800000 */
[----:B------:R-:W-:Y:S02]  /*1830*/  IMAD.MOV.U32 R2, RZ, RZ, R0 ;  /* 0x000000ffff027224 */ /* 0x000fe400078e0000 */
[----:B------:R-:W-:-:S06]  /*1840*/  IMAD.MOV.U32 R3, RZ, RZ, R13 ;  /* 0x000000ffff037224 */ /* 0x000fcc00078e000d */
[----:B-1----:R-:W-:-:S06]  /*1850*/  DSETP.GEU.AND P1, PT, R2, R8, PT ;  /* 0x000000080200722a */ /* 0x002fcc0003f2e000 */
[----:B------:R-:W-:Y:S02]  /*1860*/  @P2 FSEL R0, R8, R0, !P1 ;  /* 0x0000000008002208 */ /* 0x000fe40004800000 */
[----:B------:R-:W-:-:S03]  /*1870*/  @P2 FSEL R13, R9, R13, !P1 ;  /* 0x0000000d090d2208 */ /* 0x000fc60004800000 */
[----:B------:R-:W-:Y:S02]  /*1880*/  IMAD.MOV.U32 R4, RZ, RZ, R0 ;  /* 0x000000ffff047224 */ /* 0x000fe400078e0000 */
[----:B------:R-:W-:Y:S01]  /*1890*/  IMAD.MOV.U32 R5, RZ, RZ, R13 ;  /* 0x000000ffff057224 */ /* 0x000fe200078e000d */
[----:B------:R-:W-:Y:S06]  /*18a0*/  BRA `(.L_x_72) ;  /* 0x00000018000c7947 */ /* 0x000fec0003800000 */
.L_x_58:
[----:B------:R-:W0:Y:S01]  /*18b0*/  S2R R0, SR_TID.X ;  /* 0x0000000000007919 */ /* 0x000e220000002100 */
[----:B------:R-:W1:Y:S01]  /*18c0*/  LDC.64 R6, c[0x0][0x380] ;  /* 0x0000e000ff067b82 */ /* 0x000e620000000a00 */
[----:B0-----:R-:W-:-:S04]  /*18d0*/  VIADD R23, R0, UR7 ;  /* 0x0000000700177c36 */ /* 0x001fc80008000000 */
[----:B-1----:R-:W-:-:S05]  /*18e0*/  IMAD.WIDE.U32 R22, R23, 0x8, R6 ;  /* 0x0000000817167825 */ /* 0x002fca00078e0006 */
[----:B------:R-:W2:Y:S04]  /*18f0*/  LDG.E.64 R18, desc[UR14][R22.64] ;  /* 0x0000000e16127981 */ /* 0x000ea8000c1e1b00 */
[----:B------:R-:W2:Y:S04]  /*1900*/  LDG.E.64 R20, desc[UR14][R22.64+0x800] ;  /* 0x0008000e16147981 */ /* 0x000ea8000c1e1b00 */
[----:B------:R-:W3:Y:S04]  /*1910*/  LDG.E.64 R16, desc[UR14][R22.64+0x1000] ;  /* 0x0010000e16107981 */ /* 0x000ee8000c1e1b00 */
[----:B------:R-:W4:Y:S04]  /*1920*/  LDG.E.64 R14, desc[UR14][R22.64+0x1800] ;  /* 0x0018000e160e7981 */ /* 0x000f28000c1e1b00 */
[----:B------:R-:W5:Y:S04]  /*1930*/  LDG.E.64 R12, desc[UR14][R22.64+0x2000] ;  /* 0x0020000e160c7981 */ /* 0x000f68000c1e1b00 */
[----:B------:R-:W5:Y:S04]  /*1940*/  LDG.E.64 R10, desc[UR14][R22.64+0x2800] ;  /* 0x0028000e160a7981 */ /* 0x000f68000c1e1b00 */
[----:B------:R-:W5:Y:S04]  /*1950*/  LDG.E.64 R8, desc[UR14][R22.64+0x3000] ;  /* 0x0030000e16087981 */ /* 0x000f68000c1e1b00 */
[----:B------:R-:W5:Y:S01]  /*1960*/  LDG.E.64 R6, desc[UR14][R22.64+0x3800] ;  /* 0x0038000e16067981 */ /* 0x000f62000c1e1b00 */
        /* <DEDUP_REMOVED lines=18> */
[----:B------:R-:W-:-:S04]  /*1a90*/  ISETP.GE.U32.AND P0, PT, R5, UR5, PT ;  /* 0x0000000505007c0c */ /* 0x000fc8000bf06070 */
[----:B------:R-:W-:Y:S01]  /*1aa0*/  ISETP.GE.U32.AND.EX P0, PT, R2, UR4, PT, P0 ;  /* 0x0000000402007c0c */ /* 0x000fe2000bf06100 */
[----:B------:R-:W-:-:S06]  /*1ab0*/  DSETP.GEU.AND P1, PT, R8, R6, PT ;  /* 0x000000060800722a */ /* 0x000fcc0003f2e000 */
[----:B------:R-:W-:Y:S02]  /*1ac0*/  FSEL R10, R6, R8, !P1 ;  /* 0x00000008060a7208 */ /* 0x000fe40004800000 */
[----:B------:R-:W-:-:S04]  /*1ad0*/  FSEL R11, R7, R9, !P1 ;  /* 0x00000009070b7208 */ /* 0x000fc80004800000 */
[----:B------:R-:W-:Y:S05]  /*1ae0*/  @!P0 BRA `(.L_x_73) ;  /* 0x0000001000408947 */ /* 0x000fea0003800000 */
[----:B------:R-:W-:Y:S01]  /*1af0*/  UIADD3 UR8, UP0, UPT, UR5, UR7, URZ ;  /* 0x0000000705087290 */ /* 0x000fe2000ff1e0ff */
[----:B------:R-:W-:Y:S01]  /*1b00*/  IADD3 R27, P1, PT, R4, -0x800, RZ ;  /* 0xfffff800041b7810 */ /* 0x000fe20007f3e0ff */
[----:B------:R-:W0:Y:S01]  /*1b10*/  LDCU.64 UR12, c[0x0][0x380] ;  /* 0x00007000ff0c77ac */ /* 0x000e220008000a00 */
[----:B------:R-:W-:Y:S02]  /*1b20*/  LOP3.LUT R5, RZ, R0, RZ, 0x33, !PT ;  /* 0x00000000ff057212 */ /* 0x000fe400078e33ff */
[----:B------:R-:W-:Y:S01]  /*1b30*/  IADD3.X R26, PT, PT, R3, -0x1, RZ, P1, !PT ;  /* 0xffffffff031a7810 */ /* 0x000fe20000ffe4ff */
[----:B------:R-:W-:Y:S01]  /*1b40*/  UIADD3.X UR9, UPT, UPT, URZ, UR4, URZ, UP0, !UPT ;  /* 0x00000004ff097290 */ /* 0x000fe200087fe4ff */
[----:B------:R-:W-:Y:S01]  /*1b50*/  ISETP.LT.U32.AND P0, PT, R27, UR8, PT ;  /* 0x000000081b007c0c */ /* 0x000fe2000bf01070 */
[----:B------:R-:W-:Y:S01]  /*1b60*/  UMOV UR6, UR5 ;  /* 0x0000000500067c82 */ /* 0x000fe20008000000 */
[----:B------:R-:W-:Y:S01]  /*1b70*/  IADD3 R9, P2, PT, R0, UR8, RZ ;  /* 0x0000000800097c10 */ /* 0x000fe2000ff5e0ff */
[----:B------:R-:W-:Y:S01]  /*1b80*/  UMOV UR4, URZ ;  /* 0x000000ff00047c82 */ /* 0x000fe20008000000 */
[----:B------:R-:W-:Y:S01]  /*1b90*/  IADD3 R5, PT, PT, R4, -UR5, R5 ;  /* 0x8000000504057c10 */ /* 0x000fe2000fffe005 */
[----:B------:R-:W-:Y:S01]  /*1ba0*/  IMAD.U32 R7, RZ, RZ, UR9 ;  /* 0x00000009ff077e24 */ /* 0x000fe2000f8e00ff */
[----:B------:R-:W-:Y:S01]  /*1bb0*/  UMOV UR10, UR8 ;  /* 0x00000008000a7c82 */ /* 0x000fe20008000000 */
[----:B------:R-:W-:-:S03]  /*1bc0*/  IMAD.X R0, RZ, RZ, UR9, P2 ;  /* 0x00000009ff007e24 */ /* 0x000fc600090e06ff */
[----:B------:R-:W-:Y:S02]  /*1bd0*/  ISETP.GT.U32.AND.EX P0, PT, R7, R26, PT, P0 ;  /* 0x0000001a0700720c */ /* 0x000fe40003f04100 */
[----:B0-----:R-:W-:-:S04]  /*1be0*/  LEA R8, P1, R9, UR12, 0x3 ;  /* 0x0000000c09087c11 */ /* 0x001fc8000f8218ff */
[----:B------:R-:W-:Y:S02]  /*1bf0*/  IADD3 R8, P2, PT, R8, 0x4000, RZ ;  /* 0x0000400008087810 */ /* 0x000fe40007f5e0ff */
[----:B------:R-:W-:Y:S01]  /*1c00*/  LEA.HI.X R9, R9, UR13, R0, 0x3, P1 ;  /* 0x0000000d09097c11 */ /* 0x000fe200088f1c00 */
[----:B------:R-:W-:Y:S01]  /*1c10*/  VIADD R0, R5, -UR7 ;  /* 0x8000000705007c36 */ /* 0x000fe20008000000 */
[----:B------:R-:W-:-:S03]  /*1c20*/  UMOV UR7, UR9 ;  /* 0x0000000900077c82 */ /* 0x000fc60008000000 */
[----:B------:R-:W-:Y:S01]  /*1c30*/  IMAD.X R9, RZ, RZ, R9, P2 ;  /* 0x000000ffff097224 */ /* 0x000fe200010e0609 */
[----:B------:R-:W-:Y:S06]  /*1c40*/  @P0 BRA `(.L_x_74) ;  /* 0x0000000000f40947 */ /* 0x000fec0003800000 */
[----:B------:R-:W0:Y:S01]  /*1c50*/  LDC.64 R2, c[0x0][0x3b8] ;  /* 0x0000ee00ff027b82 */ /* 0x000e220000000a00 */
[----:B------:R-:W1:Y:S01]  /*1c60*/  LDCU.64 UR12, c[0x0][0x380] ;  /* 0x00007000ff0c77ac */ /* 0x000e620008000a00 */
[----:B------:R-:W-:Y:S01]  /*1c70*/  NOP ;  /* 0x0000000000007918 */ /* 0x000fe20000000000 */
.L_x_75:
[----:B------:R-:W2:Y:S02]  /*1c80*/  S2R R4, SR_TID.X ;  /* 0x0000000000047919 */ /* 0x000ea40000002100 */
[----:B--2---:R-:W-:-:S05]  /*1c90*/  IADD3 R4, P0, PT, R4, UR8, RZ ;  /* 0x0000000804047c10 */ /* 0x004fca000ff1e0ff */
[----:B------:R-:W-:Y:S01]  /*1ca0*/  IMAD.X R5, RZ, RZ, UR9, P0 ;  /* 0x00000009ff057e24 */ /* 0x000fe200080e06ff */
[----:B-1----:R-:W-:-:S04]  /*1cb0*/  LEA R24, P0, R4, UR12, 0x3 ;  /* 0x0000000c04187c11 */ /* 0x002fc8000f8018ff */
[----:B------:R-:W-:-:S05]  /*1cc0*/  LEA.HI.X R25, R4, UR13, R5, 0x3, P0 ;  /* 0x0000000d04197c11 */ /* 0x000fca00080f1c05 */
[----:B------:R-:W2:Y:S04]  /*1cd0*/  LDG.E.64 R4, desc[UR14][R24.64] ;  /* 0x0000000e18047981 */ /* 0x000ea8000c1e1b00 */
[----:B------:R-:W3:Y:S04]  /*1ce0*/  LDG.E.64 R6, desc[UR14][R24.64+0x800] ;  /* 0x0008000e18067981 */ /* 0x000ee8000c1e1b00 */
[----:B------:R-:W4:Y:S04]  /*1cf0*/  LDG.E.64 R12, desc[UR14][R24.64+0x1000] ;  /* 0x0010000e180c7981 */ /* 0x000f28000c1e1b00 */
[----:B------:R-:W5:Y:S04]  /*1d00*/  LDG.E.64 R14, desc[UR14][R24.64+0x1800] ;  /* 0x0018000e180e7981 */ /* 0x000f68000c1e1b00 */
[----:B------:R-:W5:Y:S04]  /*1d10*/  LDG.E.64 R16, desc[UR14][R24.64+0x2000] ;  /* 0x0020000e18107981 */ /* 0x000f68000c1e1b00 */
[----:B------:R-:W5:Y:S04]  /*1d20*/  LDG.E.64 R18, desc[UR14][R24.64+0x2800] ;  /* 0x0028000e18127981 */ /* 0x000f68000c1e1b00 */
[----:B------:R-:W5:Y:S04]  /*1d30*/  LDG.E.64 R20, desc[UR14][R24.64+0x3000] ;  /* 0x0030000e18147981 */ /* 0x000f68000c1e1b00 */
[----:B------:R-:W5:Y:S01]  /*1d40*/  LDG.E.64 R22, desc[UR14][R24.64+0x3800] ;  /* 0x0038000e18167981 */ /* 0x000f62000c1e1b00 */
[----:B------:R-:W-:-:S02]  /*1d50*/  USHF.R.S32.HI UR11, URZ, 0x1f, UR5 ;  /* 0x0000001fff0b7899 */ /* 0x000fc40008011405 */
[----:B------:R-:W-:-:S04]  /*1d60*/  UIADD3 UR6, UP0, UPT, UR5, UR10, URZ ;  /* 0x0000000a05067290 */ /* 0x000fc8000ff1e0ff */
[----:B------:R-:W-:Y:S01]  /*1d70*/  UIADD3.X UR7, UPT, UPT, UR11, UR7, URZ, UP0, !UPT ;  /* 0x000000070b077290 */ /* 0x000fe200087fe4ff */
        /* <DEDUP_REMOVED lines=16> */
[----:B------:R-:W-:Y:S01]  /*1e80*/  FSEL R6, R18, R4, !P0 ;  /* 0x0000000412067208 */ /* 0x000fe20004000000 */
[----:B0-----:R-:W-:Y:S01]  /*1e90*/  IMAD.MOV.U32 R4, RZ, RZ, R2 ;  /* 0x000000ffff047224 */ /* 0x001fe200078e0002 */
[----:B------:R-:W-:-:S04]  /*1ea0*/  FSEL R7, R19, R5, !P0 ;  /* 0x0000000513077208 */ /* 0x000fc80004000000 */
[----:B------:R-:W-:Y:S02]  /*1eb0*/  IADD3 R5, P2, PT, R4, -UR8, RZ ;  /* 0x8000000804057c10 */ /* 0x000fe4000ff5e0ff */
[----:B------:R-:W-:-:S06]  /*1ec0*/  DSETP.GEU.AND P0, PT, R6, R20, PT ;  /* 0x000000140600722a */ /* 0x000fcc0003f0e000 */
[----:B------:R-:W-:Y:S02]  /*1ed0*/  FSEL R6, R20, R6, !P0 ;  /* 0x0000000614067208 */ /* 0x000fe40004000000 */
[----:B------:R-:W-:Y:S02]  /*1ee0*/  FSEL R7, R21, R7, !P0 ;  /* 0x0000000715077208 */ /* 0x000fe40004000000 */
[----:B------:R-:W-:Y:S02]  /*1ef0*/  ISETP.GE.U32.AND P0, PT, R5, UR5, PT ;  /* 0x0000000505007c0c */ /* 0x000fe4000bf06070 */
[----:B------:R-:W-:Y:S02]  /*1f00*/  IADD3.X R5, PT, PT, R3, ~UR9, RZ, P2, !PT ;  /* 0x8000000903057c10 */ /* 0x000fe400097fe4ff */
[----:B------:R-:W-:Y:S02]  /*1f10*/  DSETP.GEU.AND P1, PT, R6, R22, PT ;  /* 0x000000160600722a */ /* 0x000fe40003f2e000 */
[----:B------:R-:W-:-:S04]  /*1f20*/  ISETP.GE.U32.AND.EX P0, PT, R5, UR11, PT, P0 ;  /* 0x0000000b05007c0c */ /* 0x000fc8000bf06100 */
[----:B------:R-:W-:Y:S02]  /*1f30*/  FSEL R10, R22, R6, !P1 ;  /* 0x00000006160a7208 */ /* 0x000fe40004800000 */
[----:B------:R-:W-:-:S07]  /*1f40*/  FSEL R11, R23, R7, !P1 ;  /* 0x00000007170b7208 */ /* 0x000fce0004800000 */
[----:B------:R-:W-:Y:S05]  /*1f50*/  @!P0 BRA `(.L_x_73) ;  /* 0x0000000c00248947 */ /* 0x000fea0003800000 */
[----:B------:R-:W-:Y:S02]  /*1f60*/  UIADD3 UR8, UP0, UPT, UR5, UR8, URZ ;  /* 0x0000000805087290 */ /* 0x000fe4000ff1e0ff */
[----:B------:R-:W-:Y:S01]  /*1f70*/  IMAD.U32 R5, RZ, RZ, UR5 ;  /* 0x00000005ff057e24 */ /* 0x000fe2000f8e00ff */
[----:B------:R-:W-:Y:S01]  /*1f80*/  UIADD3 UR4, UPT, UPT, UR4, 0x1, URZ ;  /* 0x0000000104047890 */ /* 0x000fe2000fffe0ff */
[----:B------:R-:W-:Y:S01]  /*1f90*/  VIADD R0, R0, -UR5 ;  /* 0x8000000500007c36 */ /* 0x000fe20008000000 */
[----:B------:R-:W-:Y:S01]  /*1fa0*/  UIADD3.X UR9, UPT, UPT, UR11, UR9, URZ, UP0, !UPT ;  /* 0x000000090b097290 */ /* 0x000fe200087fe4ff */
[----:B------:R-:W-:Y:S01]  /*1fb0*/  IMAD.WIDE R8, R5, 0x8, R8 ;  /* 0x0000000805087825 */ /* 0x000fe200078e0208 */
[----:B------:R-:W-:Y:S01]  /*1fc0*/  ISETP.LT.U32.AND P0, PT, R27, UR8, PT ;  /* 0x000000081b007c0c */ /* 0x000fe2000bf01070 */
[----:B------:R-:W-:-:S03]  /*1fd0*/  UMOV UR10, UR6 ;  /* 0x00000006000a7c82 */ /* 0x000fc60008000000 */
[----:B------:R-:W-:-:S05]  /*1fe0*/  IMAD.U32 R7, RZ, RZ, UR9 ;  /* 0x00000009ff077e24 */ /* 0x000fca000f8e00ff */
[----:B------:R-:W-:-:S13]  /*1ff0*/  ISETP.GT.U32.AND.EX P0, PT, R7, R26, PT, P0 ;  /* 0x0000001a0700720c */ /* 0x000fda0003f04100 */
[----:B------:R-:W-:Y:S05]  /*2000*/  @!P0 BRA `(.L_x_75) ;  /* 0xfffffffc001c8947 */ /* 0x000fea000383ffff */
[----:B------:R-:W-:-:S05]  /*2010*/  UMOV UR6, UR5 ;  /* 0x0000000500067c82 */ /* 0x000fca0008000000 */
.L_x_74:
[----:B------:R-:W0:Y:S01]  /*2020*/  S2R R7, SR_TID.X ;  /* 0x0000000000077919 */ /* 0x000e220000002100 */
[C---:B------:R-:W-:Y:S01]  /*2030*/  VIADD R2, R4.reuse, -UR8 ;  /* 0x8000000804027c36 */ /* 0x040fe20008000000 */
[----:B------:R-:W-:Y:S01]  /*2040*/  ISETP.LE.U32.AND P1, PT, R4, UR8, PT ;  /* 0x0000000804007c0c */ /* 0x000fe2000bf23070 */
[----:B------:R-:W-:Y:S01]  /*2050*/  IMAD.U32 R6, RZ, RZ, UR9 ;  /* 0x00000009ff067e24 */ /* 0x000fe2000f8e00ff */
[----:B------:R-:W-:Y:S02]  /*2060*/  BSSY.RECONVERGENT B1, `(.L_x_73) ;  /* 0x00000b8000017945 */ /* 0x000fe40003800200 */
[----:B0-----:R-:W-:-:S04]  /*2070*/  ISETP.GE.AND P0, PT, R7, R2, PT ;  /* 0x000000020700720c */ /* 0x001fc80003f06270 */
[----:B------:R-:W-:-:S13]  /*2080*/  ISETP.GE.U32.OR.EX P0, PT, R6, R3, P0, P1 ;  /* 0x000000030600720c */ /* 0x000fda0000706510 */
[----:B------:R-:W-:Y:S05]  /*2090*/  @P0 BRA `(.L_x_76) ;  /* 0x0000000800d00947 */ /* 0x000fea0003800000 */
[----:B------:R-:W0:Y:S01]  /*20a0*/  LDC R2, c[0x0][0x3c0] ;  /* 0x0000f000ff027b82 */ /* 0x000e220000000800 */
[----:B------:R-:W-:Y:S01]  /*20b0*/  USHF.L.U32 UR5, UR16, 0xb, URZ ;  /* 0x0000000b10057899 */ /* 0x000fe200080006ff */
[----:B------:R-:W-:Y:S01]  /*20c0*/  LOP3.LUT R3, RZ, R7, RZ, 0x33, !PT ;  /* 0x00000007ff037212 */ /* 0x000fe200078e33ff */
[----:B------:R-:W-:Y:S02]  /*20d0*/  BSSY.RECONVERGENT B2, `(.L_x_77) ;  /* 0x0000055000027945 */ /* 0x000fe40003800200 */
[----:B------:R-:W-:-:S06]  /*20e0*/  UIADD3 UR5, UPT, UPT, UR5, UR6, URZ ;  /* 0x0000000605057290 */ /* 0x000fcc000fffe0ff */
[----:B------:R-:W-:Y:S01]  /*20f0*/  IADD3 R4, PT, PT, R4, -UR5, R3 ;  /* 0x8000000504047c10 */ /* 0x000fe2000fffe003 */
[----:B0-----:R-:W-:-:S04]  /*2100*/  IMAD R3, R2, UR4, RZ ;  /* 0x0000000402037c24 */ /* 0x001fc8000f8e02ff */
[----:B------:R-:W-:-:S05]  /*2110*/  IMAD R2, R3, -0x800, R4 ;  /* 0xfffff80003027824 */ /* 0x000fca00078e0204 */
[C---:B------:R-:W-:Y:S02]  /*2120*/  ISETP.GE.U32.AND P1, PT, R2.reuse, 0xf00, PT ;  /* 0x00000f000200780c */ /* 0x040fe40003f26070 */
[----:B------:R-:W-:Y:S01]  /*2130*/  LEA.HI R3, R2, 0x1, RZ, 0x18 ;  /* 0x0000000102037811 */ /* 0x000fe200078fc0ff */
[----:B------:R-:W-:-:S03]  /*2140*/  IMAD.MOV.U32 R2, RZ, RZ, R7 ;  /* 0x000000ffff027224 */ /* 0x000fc600078e0007 */
[----:B------:R-:W-:-:S04]  /*2150*/  LOP3.LUT R4, R3, 0xf, RZ, 0xc0, !PT ;  /* 0x0000000f03047812 */ /* 0x000fc800078ec0ff */
[----:B------:R-:W-:-:S03]  /*2160*/  ISETP.NE.AND P0, PT, R4, RZ, PT ;  /* 0x000000ff0400720c */ /* 0x000fc60003f05270 */
[----:B------:R-:W-:Y:S10]  /*2170*/  @!P1 BRA `(.L_x_78) ;  /* 0x0000000400289947 */ /* 0x000ff40003800000 */
[----:B------:R-:W-:-:S04]  /*2180*/  LEA.HI R2, R0, 0x1, RZ, 0x18 ;  /* 0x0000000100027811 */ /* 0x000fc800078fc0ff */
[----:B------:R-:W-:Y:S01]  /*2190*/  LOP3.LUT R5, R2, 0x1fffff0, RZ, 0xc0, !PT ;  /* 0x01fffff002057812 */ /* 0x000fe200078ec0ff */
[----:B------:R-:W-:-:S04]  /*21a0*/  IMAD.MOV.U32 R2, RZ, RZ, R7 ;  /* 0x000000ffff027224 */ /* 0x000fc800078e0007 */
[----:B------:R-:W-:-:S07]  /*21b0*/  IMAD.MOV R5, RZ, RZ, -R5 ;  /* 0x000000ffff057224 */ /* 0x000fce00078e0a05 */
.L_x_79:
        /* <DEDUP_REMOVED lines=8> */
[----:B--2---:R-:W-:-:S06]  /*2240*/  DSETP.GEU.AND P1, PT, R10, R6, PT ;  /* 0x000000060a00722a */ /* 0x004fcc0003f2e000 */
        /* <DEDUP_REMOVED lines=11> */
[----:B-----5:R-:W-:-:S06]  /*2300*/  DSETP.GEU.AND P1, PT, R10, R16, PT ;  /* 0x000000100a00722a */ /* 0x020fcc0003f2e000 */
[----:B------:R-:W-:Y:S02]  /*2310*/  FSEL R10, R16, R10, !P1 ;  /* 0x0000000a100a7208 */ /* 0x000fe40004800000 */
[----:B------:R-:W-:Y:S02]  /*2320*/  FSEL R11, R17, R11, !P1 ;  /* 0x0000000b110b7208 */ /* 0x000fe40004800000 */
[----:B------:R-:W5:Y:S04]  /*2330*/  LDG.E.64 R16, desc[UR14][R8.64+0x1800] ;  /* 0x0018000e08107981 */ /* 0x000f68000c1e1b00 */
[----:B------:R-:W-:-:S06]  /*2340*/  DSETP.GEU.AND P1, PT, R10, R14, PT ;  /* 0x0000000e0a00722a */ /* 0x000fcc0003f2e000 */
        /* <DEDUP_REMOVED lines=14> */
[----:B------:R0:W5:Y:S01]  /*2430*/  LDG.E.64 R24, desc[UR14][R8.64+0x3800] ;  /* 0x0038000e08187981 */ /* 0x000162000c1e1b00 */
        /* <DEDUP_REMOVED lines=30> */
.L_x_78:
[----:B------:R-:W-:Y:S05]  /*2620*/  BSYNC.RECONVERGENT B2 ;  /* 0x0000000000027941 */ /* 0x000fea0003800200 */
.L_x_77:
[----:B------:R-:W-:Y:S05]  /*2630*/  @!P0 BRA `(.L_x_76) ;  /* 0x0000000400688947 */ /* 0x000fea0003800000 */
[----:B------:R-:W-:Y:S01]  /*2640*/  ISETP.GE.U32.AND P1, PT, R4, 0x8, PT ;  /* 0x000000080400780c */ /* 0x000fe20003f26070 */
[----:B------:R-:W-:Y:S01]  /*2650*/  BSSY.RECONVERGENT B2, `(.L_x_80) ;  /* 0x0000029000027945 */ /* 0x000fe20003800200 */
[----:B------:R-:W-:-:S04]  /*2660*/  LOP3.LUT R24, R3, 0x7, RZ, 0xc0, !PT ;  /* 0x0000000703187812 */ /* 0x000fc800078ec0ff */
[----:B------:R-:W-:-:S07]  /*2670*/  ISETP.NE.AND P0, PT, R24, RZ, PT ;  /* 0x000000ff1800720c */ /* 0x000fce0003f05270 */
[----:B------:R-:W-:Y:S06]  /*2680*/  @!P1 BRA `(.L_x_81) ;  /* 0x0000000000949947 */ /* 0x000fec0003800000 */
[----:B------:R-:W-:-:S05]  /*2690*/  IADD3 R4, P1, PT, R2, UR8, RZ ;  /* 0x0000000802047c10 */ /* 0x000fca000ff3e0ff */
[----:B------:R-:W-:Y:S01]  /*26a0*/  IMAD.X R5, RZ, RZ, UR9, P1 ;  /* 0x00000009ff057e24 */ /* 0x000fe200088e06ff */
[----:B------:R-:W-:-:S04]  /*26b0*/  LEA R20, P1, R4, UR12, 0x3 ;  /* 0x0000000c04147c11 */ /* 0x000fc8000f8218ff */
        /* <DEDUP_REMOVED lines=9> */
[----:B------:R-:W-:Y:S01]  /*2750*/  VIADD R2, R2, 0x800 ;  /* 0x0000080002027836 */ /* 0x000fe20000000000 */
        /* <DEDUP_REMOVED lines=24> */
.L_x_81:
[----:B------:R-:W-:Y:S05]  /*28e0*/  BSYNC.RECONVERGENT B2 ;  /* 0x0000000000027941 */ /* 0x000fea0003800200 */
.L_x_80:
[----:B------:R-:W-:Y:S05]  /*28f0*/  @!P0 BRA `(.L_x_76) ;  /* 0x0000000000b88947 */ /* 0x000fea0003800000 */
[----:B------:R-:W-:Y:S01]  /*2900*/  ISETP.GE.U32.AND P1, PT, R24, 0x4, PT ;  /* 0x000000041800780c */ /* 0x000fe20003f26070 */
[----:B------:R-:W-:Y:S01]  /*2910*/  BSSY.RECONVERGENT B2, `(.L_x_82) ;  /* 0x0000018000027945 */ /* 0x000fe20003800200 */
[----:B------:R-:W-:-:S11]  /*2920*/  LOP3.LUT P0, RZ, R3, 0x3, RZ, 0xc0, !PT ;  /* 0x0000000303ff7812 */ /* 0x000fd6000780c0ff */
[----:B------:R-:W-:Y:S05]  /*2930*/  @!P1 BRA `(.L_x_83) ;  /* 0x0000000000549947 */ /* 0x000fea0003800000 */
[----:B------:R-:W-:-:S05]  /*2940*/  IADD3 R3, P1, PT, R2, UR8, RZ ;  /* 0x0000000802037c10 */ /* 0x000fca000ff3e0ff */
[----:B------:R-:W-:Y:S01]  /*2950*/  IMAD.X R6, RZ, RZ, UR9, P1 ;  /* 0x00000009ff067e24 */ /* 0x000fe200088e06ff */
[----:B------:R-:W-:-:S04]  /*2960*/  LEA R4, P1, R3, UR12, 0x3 ;  /* 0x0000000c03047c11 */ /* 0x000fc8000f8218ff */
[----:B------:R-:W-:-:S05]  /*2970*/  LEA.HI.X R5, R3, UR13, R6, 0x3, P1 ;  /* 0x0000000d03057c11 */ /* 0x000fca00088f1c06 */
[----:B------:R-:W2:Y:S04]  /*2980*/  LDG.E.64 R6, desc[UR14][R4.64] ;  /* 0x0000000e04067981 */ /* 0x000ea8000c1e1b00 */
[----:B------:R-:W3:Y:S04]  /*2990*/  LDG.E.64 R8, desc[UR14][R4.64+0x800] ;  /* 0x0008000e04087981 */ /* 0x000ee8000c1e1b00 */
[----:B------:R-:W4:Y:S04]  /*29a0*/  LDG.E.64 R12, desc[UR14][R4.64+0x1000] ;  /* 0x0010000e040c7981 */ /* 0x000f28000c1e1b00 */
        /* <DEDUP_REMOVED lines=13> */
[----:B------:R-:W-:-:S07]  /*2a80*/  FSEL R11, R15, R7, !P1 ;  /* 0x000000070f0b7208 */ /* 0x000fce0004800000 */
.L_x_83:
[----:B------:R-:W-:Y:S05]  /*2a90*/  BSYNC.RECONVERGENT B2 ;  /* 0x0000000000027941 */ /* 0x000fea0003800200 */
.L_x_82:
[----:B------:R-:W-:Y:S05]  /*2aa0*/  @!P0 BRA `(.L_x_76) ;  /* 0x00000000004c8947 */ /* 0x000fea0003800000 */
[----:B------:R-:W-:Y:S02]  /*2ab0*/  LOP3.LUT R0, R0, 0xffff, RZ, 0xc0, !PT ;  /* 0x0000ffff00007812 */ /* 0x000fe400078ec0ff */
[----:B------:R-:W-:Y:S02]  /*2ac0*/  IADD3 R2, P0, PT, R2, UR10, RZ ;  /* 0x0000000a02027c10 */ /* 0x000fe4000ff1e0ff */
[----:B------:R-:W-:Y:S02]  /*2ad0*/  LEA.HI R0, R0, 0x1, RZ, 0x18 ;  /* 0x0000000100007811 */ /* 0x000fe400078fc0ff */
[----:B------:R-:W-:Y:S01]  /*2ae0*/  LEA R4, P1, R2, UR12, 0x3 ;  /* 0x0000000c02047c11 */ /* 0x000fe2000f8218ff */
[----:B------:R-:W-:Y:S01]  /*2af0*/  IMAD.X R5, RZ, RZ, UR7, P0 ;  /* 0x00000007ff057e24 */ /* 0x000fe200080e06ff */
[----:B------:R-:W-:-:S04]  /*2b00*/  LOP3.LUT R0, R0, 0x3, RZ, 0xc0, !PT ;  /* 0x0000000300007812 */ /* 0x000fc800078ec0ff */
[----:B------:R-:W-:Y:S01]  /*2b10*/  LEA.HI.X R5, R2, UR13, R5, 0x3, P1 ;  /* 0x0000000d02057c11 */ /* 0x000fe200088f1c05 */
[----:B------:R-:W-:-:S07]  /*2b20*/  IMAD.MOV R0, RZ, RZ, -R0 ;  /* 0x000000ffff007224 */ /* 0x000fce00078e0a00 */
.L_x_84:
[----:B------:R-:W-:Y:S02]  /*2b30*/  IMAD.MOV.U32 R2, RZ, RZ, R4 ;  /* 0x000000ffff027224 */ /* 0x000fe400078e0004 */
[----:B------:R-:W-:-:S06]  /*2b40*/  IMAD.MOV.U32 R3, RZ, RZ, R5 ;  /* 0x000000ffff037224 */ /* 0x000fcc00078e0005 */
[----:B------:R-:W2:Y:S01]  /*2b50*/  LDG.E.64 R2, desc[UR14][R2.64] ;  /* 0x0000000e02027981 */ /* 0x000ea2000c1e1b00 */
[----:B------:R-:W-:Y:S01]  /*2b60*/  VIADD R0, R0, 0x1 ;  /* 0x0000000100007836 */ /* 0x000fe20000000000 */
[----:B------:R-:W-:-:S05]  /*2b70*/  IADD3 R4, P1, PT, R4, 0x800, RZ ;  /* 0x0000080004047810 */ /* 0x000fca0007f3e0ff */
[----:B------:R-:W-:Y:S01]  /*2b80*/  IMAD.X R5, RZ, RZ, R5, P1 ;  /* 0x000000ffff057224 */ /* 0x000fe200008e0605 */
[----:B--2---:R-:W-:-:S06]  /*2b90*/  DSETP.GEU.AND P0, PT, R10, R2, PT ;  /* 0x000000020a00722a */ /* 0x004fcc0003f0e000 */
[----:B------:R-:W-:Y:S02]  /*2ba0*/  FSEL R10, R2, R10, !P0 ;  /* 0x0000000a020a7208 */ /* 0x000fe40004000000 */
[----:B------:R-:W-:Y:S02]  /*2bb0*/  FSEL R11, R3, R11, !P0 ;  /* 0x0000000b030b7208 */ /* 0x000fe40004000000 */
[----:B------:R-:W-:-:S13]  /*2bc0*/  ISETP.NE.AND P0, PT, R0, RZ, PT ;  /* 0x000000ff0000720c */ /* 0x000fda0003f05270 */
[----:B------:R-:W-:Y:S05]  /*2bd0*/  @P0 BRA `(.L_x_84) ;  /* 0xfffffffc00d40947 */ /* 0x000fea000383ffff */
.L_x_76:
[----:B------:R-:W-:Y:S05]  /*2be0*/  BSYNC.RECONVERGENT B1 ;  /* 0x0000000000017941 */ /* 0x000fea0003800200 */
.L_x_73:
[----:B------:R-:W0:Y:S01]  /*2bf0*/  S2R R6, SR_LANEID ;  /* 0x0000000000067919 */ /* 0x000e220000000000 */
[----:B------:R-:W-:Y:S04]  /*2c00*/  SHFL.DOWN PT, R2, R10, 0x1, 0x1f ;  /* 0x08201f000a027f89 */ /* 0x000fe800000e0000 */
[----:B------:R-:W1:Y:S01]  /*2c10*/  SHFL.DOWN PT, R3, R11, 0x1, 0x1f ;  /* 0x08201f000b037f89 */ /* 0x000e6200000e0000 */
[----:B------:R-:W2:Y:S01]  /*2c20*/  S2R R9, SR_TID.X ;  /* 0x0000000000097919 */ /* 0x000ea20000002100 */
        /* <DEDUP_REMOVED lines=10> */
[----:B------:R-:W-:-:S02]  /*2cd0*/  @!P2 MOV R7, 0x400 ;  /* 0x000004000007a802 */ /* 0x000fc40000000f00 */
[----:B------:R-:W0:Y:S01]  /*2ce0*/  SHFL.DOWN PT, R3, R5, 0x2, 0x1f ;  /* 0x08401f0005037f89 */ /* 0x000e2200000e0000 */
[----:B------:R-:W1:Y:S02]  /*2cf0*/  @!P2 S2R R8, SR_CgaCtaId ;  /* 0x000000000008a919 */ /* 0x000e640000008800 */
[----:B0-----:R-:W-:-:S06]  /*2d00*/  DSETP.GEU.AND P0, PT, R4, R2, PT ;  /* 0x000000020400722a */ /* 0x001fcc0003f0e000 */
[----:B------:R-:W-:Y:S02]  /*2d10*/  @!P1 FSEL R0, R2, R0, !P0 ;  /* 0x0000000002009208 */ /* 0x000fe40004000000 */
[----:B------:R-:W-:Y:S02]  /*2d20*/  @!P1 FSEL R5, R3, R5, !P0 ;  /* 0x0000000503059208 */ /* 0x000fe40004000000 */
[----:B------:R-:W-:Y:S01]  /*2d30*/  ISETP.GT.AND P1, PT, R6, 0x1b, PT ;  /* 0x0000001b0600780c */ /* 0x000fe20003f24270 */
[----:B------:R-:W-:Y:S01]  /*2d40*/  SHFL.DOWN PT, R2, R0, 0x4, 0x1f ;  /* 0x08801f0000027f89 */ /* 0x000fe200000e0000 */
[----:B------:R-:W-:Y:S01]  /*2d50*/  IMAD.MOV.U32 R4, RZ, RZ, R0 ;  /* 0x000000ffff047224 */ /* 0x000fe200078e0000 */
[----:B-1----:R-:W-:Y:S02]  /*2d60*/  @!P2 LEA R7, R8, R7, 0x18 ;  /* 0x000000070807a211 */ /* 0x002fe400078ec0ff */
[----:B------:R-:W0:Y:S03]  /*2d70*/  SHFL.DOWN PT, R3, R5, 0x4, 0x1f ;  /* 0x08801f0005037f89 */ /* 0x000e2600000e0000 */
[----:B0-----:R-:W-:-:S06]  /*2d80*/  DSETP.GEU.AND P0, PT, R4, R2, PT ;  /* 0x000000020400722a */ /* 0x001fcc0003f0e000 */
[----:B------:R-:W-:Y:S02]  /*2d90*/  @!P1 FSEL R0, R2, R0, !P0 ;  /* 0x0000000002009208 */ /* 0x000fe40004000000 */
[----:B------:R-:W-:Y:S02]  /*2da0*/  @!P1 FSEL R5, R3, R5, !P0 ;  /* 0x0000000503059208 */ /* 0x000fe40004000000 */
[----:B------:R-:W-:Y:S01]  /*2db0*/  ISETP.GT.AND P1, PT, R6, 0x17, PT ;  /* 0x000000170600780c */ /* 0x000fe20003f24270 */
[----:B------:R-:W-:Y:S01]  /*2dc0*/  SHFL.DOWN PT, R2, R0, 0x8, 0x1f ;  /* 0x09001f0000027f89 */ /* 0x000fe200000e0000 */
[----:B------:R-:W-:-:S03]  /*2dd0*/  IMAD.MOV.U32 R4, RZ, RZ, R0 ;  /* 0x000000ffff047224 */ /* 0x000fc600078e0000 */
        /* <DEDUP_REMOVED lines=8> */
[----:B0-----:R-:W-:Y:S01]  /*2e60*/  DSETP.GEU.AND P0, PT, R4, R2, PT ;  /* 0x000000020400722a */ /* 0x001fe20003f0e000 */
[----:B--2---:R-:W-:-:S05]  /*2e70*/  @!P2 SHF.R.U32.HI R4, RZ, 0x2, R9 ;  /* 0x00000002ff04a819 */ /* 0x004fca0000011609 */
[----:B------:R-:W-:Y:S02]  /*2e80*/  FSEL R2, R2, R0, !P0 ;  /* 0x0000000002027208 */ /* 0x000fe40004000000 */
[----:B------:R-:W-:Y:S02]  /*2e90*/  FSEL R3, R3, R5, !P0 ;  /* 0x0000000503037208 */ /* 0x000fe40004000000 */
[----:B------:R-:W-:Y:S02]  /*2ea0*/  ISETP.NE.AND P0, PT, R9, RZ, PT ;  /* 0x000000ff0900720c */ /* 0x000fe40003f05270 */
[----:B------:R-:W-:Y:S02]  /*2eb0*/  @!P2 LOP3.LUT R4, R4, 0xf8, RZ, 0xc0, !PT ;  /* 0x000000f80404a812 */ /* 0x000fe400078ec0ff */
[----:B------:R-:W-:-:S03]  /*2ec0*/  FSEL R5, R5, R3, P1 ;  /* 0x0000000305057208 */ /* 0x000fc60000800000 */
[----:B------:R-:W-:Y:S01]  /*2ed0*/  @!P2 IMAD.IADD R7, R4, 0x1, R7 ;  /* 0x000000010407a824 */ /* 0x000fe200078e0207 */
[----:B------:R-:W-:-:S04]  /*2ee0*/  FSEL R4, R0, R2, P1 ;  /* 0x0000000200047208 */ /* 0x000fc80000800000 */
[----:B------:R0:W-:Y:S01]  /*2ef0*/  @!P2 STS.64 [R7+0x8], R2 ;  /* 0x000008020700a388 */ /* 0x0001e20000000a00 */
[----:B------:R-:W-:Y:S06]  /*2f00*/  BAR.SYNC.DEFER_BLOCKING 0x0 ;  /* 0x0000000000007b1d */ /* 0x000fec0000010000 */
[----:B------:R-:W-:Y:S05]  /*2f10*/  @P0 BRA `(.L_x_72) ;  /* 0x0000000000700947 */ /* 0x000fea0003800000 */
[----:B------:R-:W1:Y:S01]  /*2f20*/  S2UR UR5, SR_CgaCtaId ;  /* 0x00000000000579c3 */ /* 0x000e620000008800 */
[----:B------:R-:W-:Y:S02]  /*2f30*/  UMOV UR4, 0x400 ;  /* 0x0000040000047882 */ /* 0x000fe40000000000 */
[----:B-1----:R-:W-:-:S09]  /*2f40*/  ULEA UR4, UR5, UR4, 0x18 ;  /* 0x0000000405047291 */ /* 0x002fd2000f8ec0ff */
[----:B------:R-:W1:Y:S04]  /*2f50*/  LDS.128 R12, [UR4+0x10] ;  /* 0x00001004ff0c7984 */ /* 0x000e680008000c00 */
[----:B------:R-:W2:Y:S01]  /*2f60*/  LDS.128 R8, [UR4+0x20] ;  /* 0x00002004ff087984 */ /* 0x000ea20008000c00 */
[----:B-1----:R-:W-:-:S06]  /*2f70*/  DSETP.GEU.AND P1, PT, R4, R12, PT ;  /* 0x0000000c0400722a */ /* 0x002fcc0003f2e000 */
[----:B0-----:R-:W-:Y:S02]  /*2f80*/  FSEL R2, R12, R4, !P1 ;  /* 0x000000040c027208 */ /* 0x001fe40004800000 */
[----:B------:R-:W-:Y:S02]  /*2f90*/  FSEL R3, R13, R5, !P1 ;  /* 0x000000050d037208 */ /* 0x000fe40004800000 */
[----:B------:R-:W0:Y:S04]  /*2fa0*/  LDS.128 R4, [UR4+0x30] ;  /* 0x00003004ff047984 */ /* 0x000e280008000c00 */
[----:B------:R-:W-:-:S06]  /*2fb0*/  DSETP.GEU.AND P1, PT, R2, R14, PT ;  /* 0x0000000e0200722a */ /* 0x000fcc0003f2e000 */
[----:B------:R-:W-:Y:S02]  /*2fc0*/  FSEL R2, R14, R2, !P1 ;  /* 0x000000020e027208 */ /* 0x000fe40004800000 */
[----:B------:R-:W-:-:S06]  /*2fd0*/  FSEL R3, R15, R3, !P1 ;  /* 0x000000030f037208 */ /* 0x000fcc0004800000 */
[----:B--2---:R-:W-:-:S06]  /*2fe0*/  DSETP.GEU.AND P1, PT, R2, R8, PT ;  /* 0x000000080200722a */ /* 0x004fcc0003f2e000 */
        /* <DEDUP_REMOVED lines=15> */
.L_x_72:
[----:B------:R-:W-:Y:S05]  /*30e0*/  BSYNC.RECONVERGENT B0 ;  /* 0x0000000000007941 */ /* 0x000fea0003800200 */
.L_x_57:
[----:B------:R-:W-:Y:S05]  /*30f0*/  @P0 EXIT ;  /* 0x000000000000094d */ /* 0x000fea0003800000 */
[----:B------:R-:W2:Y:S02]  /*3100*/  LDCU.64 UR4, c[0x0][0x388] ;  /* 0x00007100ff0477ac */ /* 0x000ea40008000a00 */
[----:B--2---:R-:W-:-:S06]  /*3110*/  UIMAD.WIDE.U32 UR4, UR16, 0x8, UR4 ;  /* 0x00000008100478a5 */ /* 0x004fcc000f8e0004 */
[----:B0-----:R-:W-:Y:S02]  /*3120*/  IMAD.U32 R2, RZ, RZ, UR4 ;  /* 0x00000004ff027e24 */ /* 0x001fe4000f8e00ff */
[----:B------:R-:W-:-:S05]  /*3130*/  IMAD.U32 R3, RZ, RZ, UR5 ;  /* 0x00000005ff037e24 */ /* 0x000fca000f8e00ff */
[----:B------:R-:W-:Y:S01]  /*3140*/  STG.E.64 desc[UR14][R2.64], R4 ;  /* 0x0000000402007986 */ /* 0x000fe2000c101b0e */
[----:B------:R-:W-:Y:S05]  /*3150*/  EXIT ;  /* 0x000000000000794d */ /* 0x000fea0003800000 */
.L_x_85:
        /* <DEDUP_REMOVED lines=10> */
.L_x_296:


//--------------------- .text._ZN3cub18CUB_300001_SM_10006detail6reduce28DeviceReduceSingleTileKernelINS2_10policy_hubIdyN4cuda3__47maximumIdEEE10Policy1000EN6thrust24THRUST_300001_SM_1000_NS10device_ptrIdEEPdyS8_ddNS5_3std3__410__identityEEEvT0_T1_T2_T3_T4_T6_ --------------------------
	.section	.text._ZN3cub18CUB_300001_SM_10006detail6reduce28DeviceReduceSingleTileKernelINS2_10policy_hubIdyN4cuda3__47maximumIdEEE10Policy1000EN6thrust24THRUST_300001_SM_1000_NS10device_ptrIdEEPdyS8_ddNS5_3std3__410__identityEEEvT0_T1_T2_T3_T4_T6_,"ax",@progbits
	.align	128
        .global         _ZN3cub18CUB_300001_SM_10006detail6reduce28DeviceReduceSingleTileKernelINS2_10policy_hubIdyN4cuda3__47maximumIdEEE10Policy1000EN6thrust24THRUST_300001_SM_1000_NS10device_ptrIdEEPdyS8_ddNS5_3std3__410__identityEEEvT0_T1_T2_T3_T4_T6_
        .type           _ZN3cub18CUB_300001_SM_10006detail6reduce28DeviceReduceSingleTileKernelINS2_10policy_hubIdyN4cuda3__47maximumIdEEE10Policy1000EN6thrust24THRUST_300001_SM_1000_NS10device_ptrIdEEPdyS8_ddNS5_3std3__410__identityEEEvT0_T1_T2_T3_T4_T6_,@function
        .size           _ZN3cub18CUB_300001_SM_10006detail6reduce28DeviceReduceSingleTileKernelINS2_10policy_hubIdyN4cuda3__47maximumIdEEE10Policy1000EN6thrust24THRUST_300001_SM_1000_NS10device_ptrIdEEPdyS8_ddNS5_3std3__410__identityEEEvT0_T1_T2_T3_T4_T6_,(.L_x_297 - _ZN3cub18CUB_300001_SM_10006detail6reduce28DeviceReduceSingleTileKernelINS2_10policy_hubIdyN4cuda3__47maximumIdEEE10Policy1000EN6thrust24THRUST_300001_SM_1000_NS10device_ptrIdEEPdyS8_ddNS5_3std3__410__identityEEEvT0_T1_T2_T3_T4_T6_)
        .other          _ZN3cub18CUB_300001_SM_10006detail6reduce28DeviceReduceSingleTileKernelINS2_10policy_hubIdyN4cuda3__47maximumIdEEE10Policy1000EN6thrust24THRUST_300001_SM_1000_NS10device_ptrIdEEPdyS8_ddNS5_3std3__410__identityEEEvT0_T1_T2_T3_T4_T6_,@"STO_CUDA_ENTRY STV_DEFAULT"
_ZN3cub18CUB_300001_SM_10006detail6reduce28DeviceReduceSingleTileKernelINS2_10policy_hubIdyN4cuda3__47maximumIdEEE10Policy1000EN6thrust24THRUST_300001_SM_1000_NS10device_ptrIdEEPdyS8_ddNS5_3std3__410__identityEEEvT0_T1_T2_T3_T4_T6_:
.text._ZN3cub18CUB_300001_SM_10006detail6reduce28DeviceReduceSingleTileKernelINS2_10policy_hubIdyN4cuda3__47maximumIdEEE10Policy1000EN6thrust24THRUST_300001_SM_1000_NS10device_ptrIdEEPdyS8_ddNS5_3std3__410__identityEEEvT0_T1_T2_T3_T4_T6_:
[----:B------:R-:W-:Y:S01]  /*0000*/  LDC R1, c[0x0][0x37c] ;  /* 0x0000df00ff017b82 */ /* 0x000fe20000000800 */
[----:B------:R-:W0:Y:S01]  /*0010*/  LDCU.64 UR4, c[0x0][0x390] ;  /* 0x00007200ff0477ac */ /* 0x000e220008000a00 */
[----:B------:R-:W1:Y:S01]  /*0020*/  LDCU.64 UR6, c[0x0][0x358] ;  /* 0x00006b00ff0677ac */ /* 0x000e620008000a00 */
[----:B0-----:R-:W-:Y:S02]  /*0030*/  IMAD.U32 R8, RZ, RZ, UR4 ;  /* 0x00000004ff087e24 */ /* 0x001fe4000f8e00ff */
[----:B------:R-:W-:-:S03]  /*0040*/  IMAD.U32 R9, RZ, RZ, UR5 ;  /* 0x00000005ff097e24 */ /* 0x000fc6000f8e00ff */
[----:B------:R-:W-:-:S04]  /*0050*/  ISETP.NE.U32.AND P0, PT, R8, RZ, PT ;  /* 0x000000ff0800720c */ /* 0x000fc80003f05070 */
[----:B------:R-:W-:-:S13]  /*0060*/  ISETP.NE.AND.EX P0, PT, R9, RZ, PT, P0 ;  /* 0x000000ff0900720c */ /* 0x000fda0003f05300 */
        /* <DEDUP_REMOVED lines=8> */
.L_x_86:
[----:B------:R-:W-:Y:S01]  /*00f0*/  ISETP.GT.U32.AND P0, PT, R8, 0x7ff, PT ;  /* 0x000007ff0800780c */ /* 0x000fe20003f04070 */
[----:B------:R-:W-:Y:S03]  /*0100*/  BSSY.RECONVERGENT B0, `(.L_x_87) ;  /* 0x00002df000007945 */ /* 0x000fe60003800200 */
[----:B------:R-:W-:-:S13]  /*0110*/  ISETP.GT.U32.AND.EX P0, PT, R9, RZ, PT, P0 ;  /* 0x000000ff0900720c */ /* 0x000fda0003f04100 */
[----:B------:R-:W-:Y:S05]  /*0120*/  @P0 BRA `(.L_x_88) ;  /* 0x0000001400f40947 */ /* 0x000fea0003800000 */
[----:B------:R-:W0:Y:S01]  /*0130*/  S2R R0, SR_TID.X ;  /* 0x0000000000007919 */ /* 0x000e220000002100 */
[----:B------:R-:W-:Y:S01]  /*0140*/  BSSY.RECONVERGENT B1, `(.L_x_89) ;  /* 0x0000009000017945 */ /* 0x000fe20003800200 */
[----:B------:R-:W-:Y:S02]  /*0150*/  CS2R R4, SRZ ;  /* 0x0000000000047805 */ /* 0x000fe4000001ff00 */
[----:B0-----:R-:W-:Y:S01]  /*0160*/  ISETP.GE.U32.AND P0, PT, R0, R8, PT ;  /* 0x000000080000720c */ /* 0x001fe20003f06070 */
[----:B------:R-:W-:-:S12]  /*0170*/  IMAD.MOV.U32 R2, RZ, RZ, R0 ;  /* 0x000000ffff027224 */ /* 0x000fd800078e0000 */
[----:B------:R-:W-:Y:S05]  /*0180*/  @P0 BRA `(.L_x_90) ;  /* 0x0000000000100947 */ /* 0x000fea0003800000 */
[----:B------:R-:W0:Y:S02]  /*0190*/  LDC.64 R4, c[0x0][0x380] ;  /* 0x0000e000ff047b82 */ /* 0x000e240000000a00 */
[----:B0-----:R-:W-:-:S06]  /*01a0*/  IMAD.WIDE.U32 R4, R0, 0x8, R4 ;  /* 0x0000000800047825 */ /* 0x001fcc00078e0004 */
[----:B------:R-:W5:Y:S01]  /*01b0*/  LDG.E.64 R4, desc[UR6][R4.64] ;  /* 0x0000000604047981 */ /* 0x000f62000c1e1b00 */
[----:B------:R-:W-:-:S07]  /*01c0*/  VIADD R2, R0, 0x100 ;  /* 0x0000010000027836 */ /* 0x000fce0000000000 */
.L_x_90:
[----:B------:R-:W-:Y:S05]  /*01d0*/  BSYNC.RECONVERGENT B1 ;  /* 0x0000000000017941 */ /* 0x000fea0003800200 */
.L_x_89:
[----:B------:R-:W-:Y:S01]  /*01e0*/  ISETP.GE.U32.AND P0, PT, R2, R8, PT ;  /* 0x000000080200720c */ /* 0x000fe20003f06070 */
[----:B------:R-:W-:-:S12]  /*01f0*/  BSSY.RECONVERGENT B1, `(.L_x_91) ;  /* 0x00000a7000017945 */ /* 0x000fd80003800200 */
[----:B------:R-:W-:Y:S05]  /*0200*/  @P0 BRA `(.L_x_92) ;  /* 0x0000000800940947 */ /* 0x000fea0003800000 */
[----:B------:R-:W-:Y:S01]  /*0210*/  LOP3.LUT R3, RZ, R2, RZ, 0x33, !PT ;  /* 0x00000002ff037212 */ /* 0x000fe200078e33ff */
[----:B------:R-:W-:Y:S04]  /*0220*/  BSSY.RECONVERGENT B2, `(.L_x_93) ;  /* 0x0000053000027945 */ /* 0x000fe80003800200 */
[----:B------:R-:W-:-:S05]  /*0230*/  IMAD.IADD R6, R3, 0x1, R8 ;  /* 0x0000000103067824 */ /* 0x000fca00078e0208 */
[C---:B------:R-:W-:Y:S02]  /*0240*/  ISETP.GE.U32.AND P1, PT, R6.reuse, 0xf00, PT ;  /* 0x00000f000600780c */ /* 0x040fe40003f26070 */
[----:B------:R-:W-:-:S04]  /*0250*/  LEA.HI R3, R6, 0x1, RZ, 0x18 ;  /* 0x0000000106037811 */ /* 0x000fc800078fc0ff */
[----:B------:R-:W-:-:S04]  /*0260*/  LOP3.LUT R43, R3, 0xf, RZ, 0xc0, !PT ;  /* 0x0000000f032b7812 */ /* 0x000fc800078ec0ff */
[----:B------:R-:W-:-:S03]  /*0270*/  ISETP.NE.AND P0, PT, R43, RZ, PT ;  /* 0x000000ff2b00720c */ /* 0x000fc60003f05270 */
[----:B------:R-:W-:Y:S10]  /*0280*/  @!P1 BRA `(.L_x_94) ;  /* 0x0000000400309947 */ /* 0x000ff40003800000 */
[----:B------:R-:W0:Y:S01]  /*0290*/  LDC.64 R6, c[0x0][0x380] ;  /* 0x0000e000ff067b82 */ /* 0x000e220000000a00 */
[----:B------:R-:W-:-:S05]  /*02a0*/  LOP3.LUT R42, R3, 0x1fffff0, RZ, 0xc0, !PT ;  /* 0x01fffff0032a7812 */ /* 0x000fca00078ec0ff */
[----:B------:R-:W-:Y:S02]  /*02b0*/  IMAD.MOV R42, RZ, RZ, -R42 ;  /* 0x000000ffff2a7224 */ /* 0x000fe400078e0a2a */
[----:B0-----:R-:W-:-:S03]  /*02c0*/  IMAD.WIDE.U32 R6, R2, 0x8, R6 ;  /* 0x0000000802067825 */ /* 0x001fc600078e0006 */
[----:B------:R-:W-:-:S05]  /*02d0*/  IADD3 R6, P1, PT, R6, 0x4000, RZ ;  /* 0x0000400006067810 */ /* 0x000fca0007f3e0ff */
[----:B------:R-:W-:-:S08]  /*02e0*/  IMAD.X R7, RZ, RZ, R7, P1 ;  /* 0x000000ffff077224 */ /* 0x000fd000008e0607 */
.L_x_95:
[----:B------:R-:W2:Y:S04]  /*02f0*/  LDG.E.64 R10, desc[UR6][R6.64+-0x4000] ;  /* 0xffc00006060a7981 */ /* 0x000ea8000c1e1b00 */
[----:B------:R-:W3:Y:S04]  /*0300*/  LDG.E.64 R12, desc[UR6][R6.64+-0x3800] ;  /* 0xffc80006060c7981 */ /* 0x000ee8000c1e1b00 */
[----:B------:R-:W4:Y:S04]  /*0310*/  LDG.E.64 R14, desc[UR6][R6.64+-0x3000] ;  /* 0xffd00006060e7981 */ /* 0x000f28000c1e1b00 */
        /* <DEDUP_REMOVED lines=12> */
[----:B------:R0:W4:Y:S01]  /*03e0*/  LDG.E.64 R40, desc[UR6][R6.64+0x3800] ;  /* 0x0038000606287981 */ /* 0x000122000c1e1b00 */
[----:B------:R-:W-:-:S02]  /*03f0*/  VIADD R42, R42, 0x10 ;  /* 0x000000102a2a7836 */ /* 0x000fc40000000000 */
[----:B------:R-:W-:-:S03]  /*0400*/  VIADD R2, R2, 0x1000 ;  /* 0x0000100002027836 */ /* 0x000fc60000000000 */
[----:B------:R-:W-:Y:S02]  /*0410*/  ISETP.NE.AND P2, PT, R42, RZ, PT ;  /* 0x000000ff2a00720c */ /* 0x000fe40003f45270 */
[----:B0-----:R-:W-:-:S05]  /*0420*/  IADD3 R6, P3, PT, R6, 0x8000, RZ ;  /* 0x0000800006067810 */ /* 0x001fca0007f7e0ff */
[----:B------:R-:W-:Y:S01]  /*0430*/  IMAD.X R7, RZ, RZ, R7, P3 ;  /* 0x000000ffff077224 */ /* 0x000fe200018e0607 */
        /* <DEDUP_REMOVED lines=49> */
.L_x_94:
[----:B------:R-:W-:Y:S05]  /*0750*/  BSYNC.RECONVERGENT B2 ;  /* 0x0000000000027941 */ /* 0x000fea0003800200 */
.L_x_93:
[----:B------:R-:W-:Y:S05]  /*0760*/  @!P0 BRA `(.L_x_92) ;  /* 0x00000004003c8947 */ /* 0x000fea0003800000 */
[----:B------:R-:W-:Y:S01]  /*0770*/  ISETP.GE.U32.AND P1, PT, R43, 0x8, PT ;  /* 0x000000082b00780c */ /* 0x000fe20003f26070 */
[----:B------:R-:W-:Y:S01]  /*0780*/  BSSY.RECONVERGENT B2, `(.L_x_96) ;  /* 0x0000027000027945 */ /* 0x000fe20003800200 */
[----:B------:R-:W-:-:S04]  /*0790*/  LOP3.LUT R26, R3, 0x7, RZ, 0xc0, !PT ;  /* 0x00000007031a7812 */ /* 0x000fc800078ec0ff */
[----:B------:R-:W-:-:S07]  /*07a0*/  ISETP.NE.AND P0, PT, R26, RZ, PT ;  /* 0x000000ff1a00720c */ /* 0x000fce0003f05270 */
[----:B------:R-:W-:Y:S06]  /*07b0*/  @!P1 BRA `(.L_x_97) ;  /* 0x00000000008c9947 */ /* 0x000fec0003800000 */
[----:B------:R-:W0:Y:S02]  /*07c0*/  LDC.64 R10, c[0x0][0x380] ;  /* 0x0000e000ff0a7b82 */ /* 0x000e240000000a00 */
[----:B0-----:R-:W-:-:S05]  /*07d0*/  IMAD.WIDE R10, R2, 0x8, R10 ;  /* 0x00000008020a7825 */ /* 0x001fca00078e020a */
        /* <DEDUP_REMOVED lines=33> */
.L_x_97:
[----:B------:R-:W-:Y:S05]  /*09f0*/  BSYNC.RECONVERGENT B2 ;  /* 0x0000000000027941 */ /* 0x000fea0003800200 */
.L_x_96:
        /* <DEDUP_REMOVED lines=25> */
.L_x_99:
[----:B------:R-:W-:Y:S05]  /*0b90*/  BSYNC.RECONVERGENT B2 ;  /* 0x0000000000027941 */ /* 0x000fea0003800200 */
.L_x_98:
[----:B------:R-:W-:Y:S05]  /*0ba0*/  @!P0 BRA `(.L_x_92) ;  /* 0x00000000002c8947 */ /* 0x000fea0003800000 */
[----:B------:R-:W0:Y:S01]  /*0bb0*/  LDC.64 R10, c[0x0][0x380] ;  /* 0x0000e000ff0a7b82 */ /* 0x000e220000000a00 */
[----:B------:R-:W-:-:S07]  /*0bc0*/  IMAD.MOV R3, RZ, RZ, -R3 ;  /* 0x000000ffff037224 */ /* 0x000fce00078e0a03 */
.L_x_100:
[----:B0-----:R-:W-:-:S06]  /*0bd0*/  IMAD.WIDE R6, R2, 0x8, R10 ;  /* 0x0000000802067825 */ /* 0x001fcc00078e020a */
        /* <DEDUP_REMOVED lines=8> */
.L_x_92:
[----:B------:R-:W-:Y:S05]  /*0c60*/  BSYNC.RECONVERGENT B1 ;  /* 0x0000000000017941 */ /* 0x000fea0003800200 */
.L_x_91:
[----:B------:R-:W-:-:S04]  /*0c70*/  ISETP.GE.U32.AND P0, PT, R8, 0x100, PT ;  /* 0x000001000800780c */ /* 0x000fc80003f06070 */
[----:B------:R-:W-:-:S13]  /*0c80*/  ISETP.GE.U32.AND.EX P0, PT, R9, RZ, PT, P0 ;  /* 0x000000ff0900720c */ /* 0x000fda0003f06100 */
        /* <DEDUP_REMOVED lines=17> */
[----:B------:R-:W1:Y:S04]  /*0da0*/  @!P2 S2R R7, SR_CgaCtaId ;  /* 0x000000000007a919 */ /* 0x000e680000008800 */
        /* <DEDUP_REMOVED lines=19> */
[----:B------:R-:W-:-:S03]  /*0ee0*/  @!P0 FSEL R11, R3, R11, !P1 ;  /* 0x0000000b030b8208 */ /* 0x000fc60004800000 */
[----:B------:R-:W-:Y:S01]  /*0ef0*/  SHFL.DOWN PT, R2, R9, 0x10, 0x1f ;  /* 0x0a001f0009027f89 */ /* 0x000fe200000e0000 */
[----:B------:R-:W-:Y:S02]  /*0f00*/  IMAD.MOV.U32 R4, RZ, RZ, R9 ;  /* 0x000000ffff047224 */ /* 0x000fe400078e0009 */
[----:B------:R-:W-:Y:S01]  /*0f10*/  IMAD.MOV.U32 R5, RZ, RZ, R11 ;  /* 0x000000ffff057224 */ /* 0x000fe200078e000b */
[----:B------:R-:W0:Y:S05]  /*0f20*/  SHFL.DOWN PT, R3, R11, 0x10, 0x1f ;  /* 0x0a001f000b037f89 */ /* 0x000e2a00000e0000 */
[----:B0-----:R-:W-:Y:S01]  /*0f30*/  DSETP.GEU.AND P0, PT, R4, R2, PT ;  /* 0x000000020400722a */ /* 0x001fe20003f0e000 */
[----:B------:R-:W-:-:S04]  /*0f40*/  @!P2 SHF.R.U32.HI R4, RZ, 0x2, R0 ;  /* 0x00000002ff04a819 */ /* 0x000fc80000011600 */
[----:B------:R-:W-:Y:S02]  /*0f50*/  @!P2 LOP3.LUT R6, R4, 0xf8, RZ, 0xc0, !PT ;  /* 0x000000f80406a812 */ /* 0x000fe400078ec0ff */
[----:B------:R-:W-:Y:S02]  /*0f60*/  FSEL R4, R2, R9, !P0 ;  /* 0x0000000902047208 */ /* 0x000fe40004000000 */
[----:B------:R-:W-:Y:S01]  /*0f70*/  FSEL R5, R3, R11, !P0 ;  /* 0x0000000b03057208 */ /* 0x000fe20004000000 */
[----:B------:R-:W-:Y:S01]  /*0f80*/  @!P2 IMAD.IADD R7, R6, 0x1, R7 ;  /* 0x000000010607a824 */ /* 0x000fe200078e0207 */
[----:B------:R-:W-:-:S04]  /*0f90*/  ISETP.GT.AND P0, PT, R8, 0xf, PT ;  /* 0x0000000f0800780c */ /* 0x000fc80003f04270 */
[----:B------:R1:W-:Y:S01]  /*0fa0*/  @!P2 STS.64 [R7+0x8], R4 ;  /* 0x000008040700a388 */ /* 0x0003e20000000a00 */
[----:B------:R-:W-:Y:S01]  /*0fb0*/  BAR.SYNC.DEFER_BLOCKING 0x0 ;  /* 0x0000000000007b1d */ /* 0x000fe20000010000 */
[----:B------:R-:W-:Y:S02]  /*0fc0*/  ISETP.NE.AND P2, PT, R0, RZ, PT ;  /* 0x000000ff0000720c */ /* 0x000fe40003f45270 */
[----:B------:R-:W-:Y:S02]  /*0fd0*/  FSEL R2, R9, R4, P0 ;  /* 0x0000000409027208 */ /* 0x000fe40000000000 */
[----:B------:R-:W-:-:S09]  /*0fe0*/  FSEL R3, R11, R5, P0 ;  /* 0x000000050b037208 */ /* 0x000fd20000000000 */
[----:B-1----:R-:W-:Y:S05]  /*0ff0*/  @P2 BRA `(.L_x_102) ;  /* 0x0000001c00bc2947 */ /* 0x002fea0003800000 */
[----:B------:R-:W0:Y:S01]  /*1000*/  S2UR UR5, SR_CgaCtaId ;  /* 0x00000000000579c3 */ /* 0x000e220000008800 */
[----:B------:R-:W-:Y:S02]  /*1010*/  UMOV UR4, 0x400 ;  /* 0x0000040000047882 */ /* 0x000fe40000000000 */
[----:B0-----:R-:W-:-:S09]  /*1020*/  ULEA UR4, UR5, UR4, 0x18 ;  /* 0x0000000405047291 */ /* 0x001fd2000f8ec0ff */
[----:B------:R-:W0:Y:S04]  /*1030*/  LDS.128 R4, [UR4+0x10] ;  /* 0x00001004ff047984 */ /* 0x000e280008000c00 */
[----:B------:R-:W1:Y:S04]  /*1040*/  LDS.128 R8, [UR4+0x20] ;  /* 0x00002004ff087984 */ /* 0x000e680008000c00 */
[----:B------:R-:W2:Y:S01]  /*1050*/  LDS.128 R12, [UR4+0x30] ;  /* 0x00003004ff0c7984 */ /* 0x000ea20008000c00 */
        /* <DEDUP_REMOVED lines=8> */
[----:B------:R-:W-:Y:S02]  /*10e0*/  FSEL R5, R9, R3, !P0 ;  /* 0x0000000309057208 */ /* 0x000fe40004000000 */
[----:B------:R-:W0:Y:S04]  /*10f0*/  LDS.64 R2, [UR4+0x40] ;  /* 0x00004004ff027984 */ /* 0x000e280008000a00 */
[----:B------:R-:W-:-:S06]  /*1100*/  DSETP.GEU.AND P0, PT, R4, R10, PT ;  /* 0x0000000a0400722a */ /* 0x000fcc0003f0e000 */
[----:B------:R-:W-:Y:S02]  /*1110*/  FSEL R4, R10, R4, !P0 ;  /* 0x000000040a047208 */ /* 0x000fe40004000000 */
[----:B------:R-:W-:-:S06]  /*1120*/  FSEL R5, R11, R5, !P0 ;  /* 0x000000050b057208 */ /* 0x000fcc0004000000 */
[----:B--2---:R-:W-:-:S06]  /*1130*/  DSETP.GEU.AND P0, PT, R4, R12, PT ;  /* 0x0000000c0400722a */ /* 0x004fcc0003f0e000 */
[----:B------:R-:W-:Y:S02]  /*1140*/  FSEL R4, R12, R4, !P0 ;  /* 0x000000040c047208 */ /* 0x000fe40004000000 */
[----:B------:R-:W-:-:S06]  /*1150*/  FSEL R5, R13, R5, !P0 ;  /* 0x000000050d057208 */ /* 0x000fcc0004000000 */
[----:B------:R-:W-:-:S06]  /*1160*/  DSETP.GEU.AND P0, PT, R4, R14, PT ;  /* 0x0000000e0400722a */ /* 0x000fcc0003f0e000 */
[----:B------:R-:W-:Y:S02]  /*1170*/  FSEL R4, R14, R4, !P0 ;  /* 0x000000040e047208 */ /* 0x000fe40004000000 */
[----:B------:R-:W-:-:S06]  /*1180*/  FSEL R5, R15, R5, !P0 ;  /* 0x000000050f057208 */ /* 0x000fcc0004000000 */
[----:B0-----:R-:W-:-:S06]  /*1190*/  DSETP.GEU.AND P0, PT, R4, R2, PT ;  /* 0x000000020400722a */ /* 0x001fcc0003f0e000 */
[----:B------:R-:W-:Y:S02]  /*11a0*/  FSEL R2, R2, R4, !P0 ;  /* 0x0000000402027208 */ /* 0x000fe40004000000 */
[----:B------:R-:W-:Y:S01]  /*11b0*/  FSEL R3, R3, R5, !P0 ;  /* 0x0000000503037208 */ /* 0x000fe20004000000 */
[----:B------:R-:W-:Y:S06]  /*11c0*/  BRA `(.L_x_102) ;  /* 0x0000001c00487947 */ /* 0x000fec0003800000 */
.L_x_101:
[----:B------:R-:W-:Y:S01]  /*11d0*/  LOP3.LUT R2, R0, 0x3e0, RZ, 0xc0, !PT ;  /* 0x000003e000027812 */ /* 0x000fe200078ec0ff */
[----:B------:R-:W0:Y:S03]  /*11e0*/  S2R R12, SR_LANEID ;  /* 0x00000000000c7919 */ /* 0x000e260000000000 */
[----:B------:R-:W-:Y:S01]  /*11f0*/  LOP3.LUT R7, RZ, R2, RZ, 0x33, !PT ;  /* 0x00000002ff077212 */ /* 0x000fe200078e33ff */
[----:B------:R-:W-:-:S04]  /*1200*/  VIADD R3, R2, 0x20 ;  /* 0x0000002002037836 */ /* 0x000fc80000000000 */
[----:B------:R-:W-:Y:S01]  /*1210*/  IMAD.IADD R7, R7, 0x1, R8 ;  /* 0x0000000107077824 */ /* 0x000fe200078e0208 */
[----:B------:R-:W-:-:S04]  /*1220*/  ISETP.GT.U32.AND P0, PT, R3, R8, PT ;  /* 0x000000080300720c */ /* 0x000fc80003f04070 */
        /* <DEDUP_REMOVED lines=29> */
[C---:B------:R-:W-:Y:S02]  /*1400*/  ISETP.NE.AND P0, PT, R12.reuse, RZ, PT ;  /* 0x000000ff0c00720c */ /* 0x040fe40003f05270 */
[----:B------:R-:W0:Y:S11]  /*1410*/  SHFL.DOWN PT, R3, R5, 0x8, R7 ;  /* 0x0900000005037989 */ /* 0x000e3600000e0007 */
[----:B------:R-:W1:Y:S01]  /*1420*/  @!P0 S2R R11, SR_CgaCtaId ;  /* 0x00000000000b8919 */ /* 0x000e620000008800 */
[----:B------:R-:W-:Y:S01]  /*1430*/  @!P0 MOV R6, 0x400 ;  /* 0x0000040000068802 */ /* 0x000fe20000000f00 */
[----:B0-----:R-:W-:Y:S01]  /*1440*/  DSETP.GEU.AND P2, PT, R4, R2, PT ;  /* 0x000000020400722a */ /* 0x001fe20003f4e000 */
[----:B------:R-:W-:-:S05]  /*1450*/  VIADD R4, R12, 0x10 ;  /* 0x000000100c047836 */ /* 0x000fca0000000000 */
[----:B------:R-:W-:Y:S02]  /*1460*/  @!P1 FSEL R10, R2, R10, !P2 ;  /* 0x0000000a020a9208 */ /* 0x000fe40005000000 */
[----:B------:R-:W-:Y:S02]  /*1470*/  @!P1 FSEL R5, R3, R5, !P2 ;  /* 0x0000000503059208 */ /* 0x000fe40005000000 */
[----:B------:R-:W-:Y:S01]  /*1480*/  ISETP.GT.AND P1, PT, R4, R7, PT ;  /* 0x000000070400720c */ /* 0x000fe20003f24270 */
[----:B------:R-:W-:Y:S01]  /*1490*/  SHFL.DOWN PT, R2, R10, 0x10, R7 ;  /* 0x0a0000000a027989 */ /* 0x000fe200000e0007 */
[----:B------:R-:W-:-:S03]  /*14a0*/  IMAD.MOV.U32 R4, RZ, RZ, R10 ;  /* 0x000000ffff047224 */ /* 0x000fc600078e000a */
[----:B------:R-:W0:Y:S01]  /*14b0*/  SHFL.DOWN PT, R3, R5, 0x10, R7 ;  /* 0x0a00000005037989 */ /* 0x000e2200000e0007 */
[----:B-1----:R-:W-:Y:S02]  /*14c0*/  @!P0 LEA R11, R11, R6, 0x18 ;  /* 0x000000060b0b8211 */ /* 0x002fe400078ec0ff */
[----:B0-----:R-:W-:Y:S01]  /*14d0*/  DSETP.GEU.AND P2, PT, R4, R2, PT ;  /* 0x000000020400722a */ /* 0x001fe20003f4e000 */
[----:B------:R-:W-:-:S05]  /*14e0*/  @!P0 SHF.R.U32.HI R4, RZ, 0x2, R0 ;  /* 0x00000002ff048819 */ /* 0x000fca0000011600 */
[----:B------:R-:W-:Y:S02]  /*14f0*/  @!P1 FSEL R10, R2, R10, !P2 ;  /* 0x0000000a020a9208 */ /* 0x000fe40005000000 */
[----:B------:R-:W-:Y:S02]  /*1500*/  @!P1 FSEL R5, R3, R5, !P2 ;  /* 0x0000000503059208 */ /* 0x000fe40005000000 */
[----:B------:R-:W-:Y:S01]  /*1510*/  ISETP.NE.AND P2, PT, R0, RZ, PT ;  /* 0x000000ff0000720c */ /* 0x000fe20003f45270 */
[----:B------:R-:W-:Y:S01]  /*1520*/  IMAD.MOV.U32 R2, RZ, RZ, R10 ;  /* 0x000000ffff027224 */ /* 0x000fe200078e000a */
[----:B------:R-:W-:Y:S01]  /*1530*/  @!P0 LOP3.LUT R4, R4, 0xf8, RZ, 0xc0, !PT ;  /* 0x000000f804048812 */ /* 0x000fe200078ec0ff */
[----:B------:R-:W-:-:S04]  /*1540*/  IMAD.MOV.U32 R3, RZ, RZ, R5 ;  /* 0x000000ffff037224 */ /* 0x000fc800078e0005 */
[----:B------:R-:W-:-:S05]  /*1550*/  @!P0 IMAD.IADD R11, R4, 0x1, R11 ;  /* 0x00000001040b8824 */ /* 0x000fca00078e020b */
[----:B------:R0:W-:Y:S01]  /*1560*/  @!P0 STS.64 [R11+0x8], R2 ;  /* 0x000008020b008388 */ /* 0x0001e20000000a00 */
[----:B------:R-:W-:Y:S06]  /*1570*/  BAR.SYNC.DEFER_BLOCKING 0x0 ;  /* 0x0000000000007b1d */ /* 0x000fec0000010000 */
[----:B------:R-:W-:Y:S05]  /*1580*/  @P2 BRA `(.L_x_102) ;  /* 0x0000001800582947 */ /* 0x000fea0003800000 */
[----:B------:R-:W1:Y:S01]  /*1590*/  S2UR UR5, SR_CgaCtaId ;  /* 0x00000000000579c3 */ /* 0x000e620000008800 */
[----:B------:R-:W-:Y:S01]  /*15a0*/  UMOV UR4, 0x400 ;  /* 0x0000040000047882 */ /* 0x000fe20000000000 */
[C---:B------:R-:W-:Y:S02]  /*15b0*/  ISETP.GT.U32.AND P0, PT, R8.reuse, 0x20, PT ;  /* 0x000000200800780c */ /* 0x040fe40003f04070 */
[----:B------:R-:W-:Y:S02]  /*15c0*/  ISETP.GT.U32.AND P1, PT, R8, 0x40, PT ;  /* 0x000000400800780c */ /* 0x000fe40003f24070 */
[C---:B------:R-:W-:Y:S02]  /*15d0*/  ISETP.GT.U32.AND.EX P0, PT, R9.reuse, RZ, PT, P0 ;  /* 0x000000ff0900720c */ /* 0x040fe40003f04100 */
[----:B------:R-:W-:Y:S01]  /*15e0*/  ISETP.GT.U32.AND.EX P1, PT, R9, RZ, PT, P1 ;  /* 0x000000ff0900720c */ /* 0x000fe20003f24110 */
[----:B-1----:R-:W-:-:S09]  /*15f0*/  ULEA UR4, UR5, UR4, 0x18 ;  /* 0x0000000405047291 */ /* 0x002fd2000f8ec0ff */
[----:B------:R-:W1:Y:S04]  /*1600*/  LDS.128 R16, [UR4+0x10] ;  /* 0x00001004ff107984 */ /* 0x000e680008000c00 */
[----:B------:R-:W2:Y:S01]  /*1610*/  LDS.128 R12, [UR4+0x20] ;  /* 0x00002004ff0c7984 */ /* 0x000ea20008000c00 */
[----:B-1----:R-:W-:-:S06]  /*1620*/  DSETP.GEU.AND P3, PT, R2, R16, PT ;  /* 0x000000100200722a */ /* 0x002fcc0003f6e000 */
[-C--:B------:R-:W-:Y:S02]  /*1630*/  FSEL R5, R16, R2.reuse, !P3 ;  /* 0x0000000210057208 */ /* 0x080fe40005800000 */
[-C--:B0-----:R-:W-:Y:S02]  /*1640*/  FSEL R11, R17, R3.reuse, !P3 ;  /* 0x00000003110b7208 */ /* 0x081fe40005800000 */
[----:B------:R-:W-:Y:S02]  /*1650*/  FSEL R10, R5, R2, P0 ;  /* 0x00000002050a7208 */ /* 0x000fe40000000000 */
[----:B------:R-:W-:Y:S01]  /*1660*/  FSEL R11, R11, R3, P0 ;  /* 0x000000030b0b7208 */ /* 0x000fe20000000000 */
[----:B------:R-:W0:Y:S01]  /*1670*/  LDS.128 R4, [UR4+0x30] ;  /* 0x00003004ff047984 */ /* 0x000e220008000c00 */
[----:B------:R-:W-:Y:S01]  /*1680*/  ISETP.GT.U32.AND P0, PT, R8, 0x60, PT ;  /* 0x000000600800780c */ /* 0x000fe20003f04070 */
[----:B------:R-:W-:Y:S02]  /*1690*/  IMAD.MOV.U32 R2, RZ, RZ, R10 ;  /* 0x000000ffff027224 */ /* 0x000fe400078e000a */
[----:B------:R-:W-:Y:S01]  /*16a0*/  IMAD.MOV.U32 R3, RZ, RZ, R11 ;  /* 0x000000ffff037224 */ /* 0x000fe200078e000b */
[----:B------:R-:W-:-:S05]  /*16b0*/  ISETP.GT.U32.AND.EX P0, PT, R9, RZ, PT, P0 ;  /* 0x000000ff0900720c */ /* 0x000fca0003f04100 */
[----:B------:R-:W-:-:S06]  /*16c0*/  DSETP.GEU.AND P3, PT, R2, R18, PT ;  /* 0x000000120200722a */ /* 0x000fcc0003f6e000 */
[----:B------:R-:W-:Y:S02]  /*16d0*/  @P1 FSEL R10, R18, R10, !P3 ;  /* 0x0000000a120a1208 */ /* 0x000fe40005800000 */
[----:B------:R-:W-:Y:S02]  /*16e0*/  @P1 FSEL R11, R19, R11, !P3 ;  /* 0x0000000b130b1208 */ /* 0x000fe40005800000 */
[----:B------:R-:W-:Y:S01]  /*16f0*/  ISETP.GT.U32.AND P1, PT, R8, 0x80, PT ;  /* 0x000000800800780c */ /* 0x000fe20003f24070 */
[----:B------:R-:W-:Y:S02]  /*1700*/  IMAD.MOV.U32 R2, RZ, RZ, R10 ;  /* 0x000000ffff027224 */ /* 0x000fe400078e000a */
[----:B------:R-:W-:Y:S01]  /*1710*/  IMAD.MOV.U32 R3, RZ, RZ, R11 ;  /* 0x000000ffff037224 */ /* 0x000fe200078e000b */
[----:B------:R-:W-:-:S05]  /*1720*/  ISETP.GT.U32.AND.EX P1, PT, R9, RZ, PT, P1 ;  /* 0x000000ff0900720c */ /* 0x000fca0003f24110 */
[----:B--2---:R-:W-:Y:S01]  /*1730*/  DSETP.GEU.AND P3, PT, R2, R12, PT ;  /* 0x0000000c0200722a */ /* 0x004fe20003f6e000 */
[----:B------:R-:W1:Y:S05]  /*1740*/  LDS.64 R2, [UR4+0x40] ;  /* 0x00004004ff027984 */ /* 0x000e6a0008000a00 */
[----:B------:R-:W-:Y:S02]  /*1750*/  @P0 FSEL R10, R12, R10, !P3 ;  /* 0x0000000a0c0a0208 */ /* 0x000fe40005800000 */
[----:B------:R-:W-:Y:S02]  /*1760*/  @P0 FSEL R11, R13, R11, !P3 ;  /* 0x0000000b0d0b0208 */ /* 0x000fe40005800000 */
[----:B------:R-:W-:-:S04]  /*1770*/  ISETP.GT.U32.AND P0, PT, R8, 0xa0, PT ;  /* 0x000000a00800780c */ /* 0x000fc80003f04070 */
[----:B------:R-:W-:Y:S01]  /*1780*/  DSETP.GEU.AND P3, PT, R10, R14, PT ;  /* 0x0000000e0a00722a */ /* 0x000fe20003f6e000 */
[----:B------:R-:W-:-:S05]  /*1790*/  ISETP.GT.U32.AND.EX P0, PT, R9, RZ, PT, P0 ;  /* 0x000000ff0900720c */ /* 0x000fca0003f04100 */
[----:B------:R-:W-:Y:S02]  /*17a0*/  @P1 FSEL R10, R14, R10, !P3 ;  /* 0x0000000a0e0a1208 */ /* 0x000fe40005800000 */
[----:B------:R-:W-:Y:S02]  /*17b0*/  @P1 FSEL R11, R15, R11, !P3 ;  /* 0x0000000b0f0b1208 */ /* 0x000fe40005800000 */
[----:B------:R-:W-:-:S04]  /*17c0*/  ISETP.GT.U32.AND P1, PT, R8, 0xc0, PT ;  /* 0x000000c00800780c */ /* 0x000fc80003f24070 */
[----:B0-----:R-:W-:Y:S01]  /*17d0*/  DSETP.GEU.AND P3, PT, R10, R4, PT ;  /* 0x000000040a00722a */ /* 0x001fe20003f6e000 */
[----:B------:R-:W-:-:S05]  /*17e0*/  ISETP.GT.U32.AND.EX P1, PT, R9, RZ, PT, P1 ;  /* 0x000000ff0900720c */ /* 0x000fca0003f24110 */
[----:B------:R-:W-:Y:S02]  /*17f0*/  @P0 FSEL R10, R4, R10, !P3 ;  /* 0x0000000a040a0208 */ /* 0x000fe40005800000 */
[----:B------:R-:W-:Y:S02]  /*1800*/  @P0 FSEL R11, R5, R11, !P3 ;  /* 0x0000000b050b0208 */ /* 0x000fe40005800000 */
[----:B------:R-:W-:Y:S01]  /*1810*/  ISETP.GT.U32.AND P0, PT, R8, 0xe0, PT ;  /* 0x000000e00800780c */ /* 0x000fe20003f04070 */
[----:B------:R-:W-:Y:S02]  /*1820*/  IMAD.MOV.U32 R4, RZ, RZ, R10 ;  /* 0x000000ffff047224 */ /* 0x000fe400078e000a */
[----:B------:R-:W-:Y:S01]  /*1830*/  IMAD.MOV.U32 R5, RZ, RZ, R11 ;  /* 0x000000ffff057224 */ /* 0x000fe200078e000b */
[----:B------:R-:W-:-:S05]  /*1840*/  ISETP.GT.U32.AND.EX P0, PT, R9, RZ, PT, P0 ;  /* 0x000000ff0900720c */ /* 0x000fca0003f04100 */
        /* <DEDUP_REMOVED lines=11> */
.L_x_88:
[----:B------:R-:W0:Y:S01]  /*1900*/  S2R R0, SR_TID.X ;  /* 0x0000000000007919 */ /* 0x000e220000002100 */
[----:B------:R-:W0:Y:S02]  /*1910*/  LDC.64 R10, c[0x0][0x380] ;  /* 0x0000e000ff0a7b82 */ /* 0x000e240000000a00 */
[----:B0-----:R-:W-:-:S05]  /*1920*/  IMAD.WIDE.U32 R10, R0, 0x8, R10 ;  /* 0x00000008000a7825 */ /* 0x001fca00078e000a */
        /* <DEDUP_REMOVED lines=23> */
[----:B------:R-:W-:Y:S01]  /*1aa0*/  IMAD.MOV.U32 R3, RZ, RZ, 0x800 ;  /* 0x00000800ff037424 */ /* 0x000fe200078e00ff */
[----:B------:R-:W-:-:S04]  /*1ab0*/  IADD3 R2, P1, PT, R8, -0x800, RZ ;  /* 0xfffff80008027810 */ /* 0x000fc80007f3e0ff */
[----:B------:R-:W-:-:S06]  /*1ac0*/  DSETP.GEU.AND P0, PT, R4, R18, PT ;  /* 0x000000120400722a */ /* 0x000fcc0003f0e000 */
[----:B------:R-:W-:Y:S01]  /*1ad0*/  FSEL R6, R18, R4, !P0 ;  /* 0x0000000412067208 */ /* 0x000fe20004000000 */
[----:B------:R-:W-:Y:S01]  /*1ae0*/  IMAD.MOV.U32 R4, RZ, RZ, RZ ;  /* 0x000000ffff047224 */ /* 0x000fe200078e00ff */
[----:B------:R-:W-:Y:S02]  /*1af0*/  FSEL R7, R19, R5, !P0 ;  /* 0x0000000513077208 */ /* 0x000fe40004000000 */
[----:B------:R-:W-:Y:S02]  /*1b00*/  ISETP.GE.U32.AND P0, PT, R2, 0x800, PT ;  /* 0x000008000200780c */ /* 0x000fe40003f06070 */
[----:B------:R-:W-:Y:S02]  /*1b10*/  IADD3.X R5, PT, PT, R9, -0x1, RZ, P1, !PT ;  /* 0xffffffff09057810 */ /* 0x000fe40000ffe4ff */
[----:B------:R-:W-:Y:S02]  /*1b20*/  DSETP.GEU.AND P1, PT, R6, R20, PT ;  /* 0x000000140600722a */ /* 0x000fe40003f2e000 */
[----:B------:R-:W-:-:S04]  /*1b30*/  ISETP.GE.U32.AND.EX P0, PT, R5, RZ, PT, P0 ;  /* 0x000000ff0500720c */ /* 0x000fc80003f06100 */
[----:B------:R-:W-:Y:S02]  /*1b40*/  FSEL R6, R20, R6, !P1 ;  /* 0x0000000614067208 */ /* 0x000fe40004800000 */
[----:B------:R-:W-:-:S07]  /*1b50*/  FSEL R7, R21, R7, !P1 ;  /* 0x0000000715077208 */ /* 0x000fce0004800000 */
[----:B------:R-:W-:Y:S05]  /*1b60*/  @!P0 BRA `(.L_x_103) ;  /* 0x0000000000bc8947 */ /* 0x000fea0003800000 */
[----:B------:R-:W0:Y:S01]  /*1b70*/  LDC.64 R8, c[0x0][0x390] ;  /* 0x0000e400ff087b82 */ /* 0x000e220000000a00 */
[----:B------:R-:W-:Y:S02]  /*1b80*/  IMAD.MOV.U32 R3, RZ, RZ, 0x800 ;  /* 0x00000800ff037424 */ /* 0x000fe400078e00ff */
[----:B------:R-:W-:-:S07]  /*1b90*/  IMAD.MOV.U32 R4, RZ, RZ, RZ ;  /* 0x000000ffff047224 */ /* 0x000fce00078e00ff */
.L_x_105:
[----:B------:R-:W-:-:S04]  /*1ba0*/  LEA R16, P0, R3, R10, 0x3 ;  /* 0x0000000a03107211 */ /* 0x000fc800078018ff */
[----:B------:R-:W-:-:S05]  /*1bb0*/  LEA.HI.X R17, R3, R11, R4, 0x3, P0 ;  /* 0x0000000b03117211 */ /* 0x000fca00000f1c04 */
        /* <DEDUP_REMOVED lines=28> */
[----:B0-----:R-:W-:Y:S02]  /*1d80*/  IADD3 R12, P1, PT, -R3, R8, RZ ;  /* 0x00000008030c7210 */ /* 0x001fe40007f3e1ff */
[----:B------:R-:W-:Y:S02]  /*1d90*/  FSEL R7, R13, R7, !P0 ;  /* 0x000000070d077208 */ /* 0x000fe40004000000 */
[----:B------:R-:W-:Y:S01]  /*1da0*/  ISETP.GE.U32.AND P0, PT, R12, 0x800, PT ;  /* 0x000008000c00780c */ /* 0x000fe20003f06070 */
[----:B------:R-:W-:-:S03]  /*1db0*/  IMAD.X R12, R9, 0x1, ~R4, P1 ;  /* 0x00000001090c7824 */ /* 0x000fc600008e0e04 */
[----:B------:R-:W-:Y:S02]  /*1dc0*/  DSETP.GEU.AND P1, PT, R6, R14, PT ;  /* 0x0000000e0600722a */ /* 0x000fe40003f2e000 */
[----:B------:R-:W-:-:S04]  /*1dd0*/  ISETP.GE.U32.AND.EX P0, PT, R12, RZ, PT, P0 ;  /* 0x000000ff0c00720c */ /* 0x000fc80003f06100 */
[----:B------:R-:W-:Y:S02]  /*1de0*/  FSEL R6, R14, R6, !P1 ;  /* 0x000000060e067208 */ /* 0x000fe40004800000 */
[----:B------:R-:W-:-:S07]  /*1df0*/  FSEL R7, R15, R7, !P1 ;  /* 0x000000070f077208 */ /* 0x000fce0004800000 */
[----:B------:R-:W-:Y:S05]  /*1e00*/  @!P0 BRA `(.L_x_104) ;  /* 0x0000000c00088947 */ /* 0x000fea0003800000 */
[----:B------:R-:W-:-:S05]  /*1e10*/  IADD3 R3, P0, PT, R3, 0x800, RZ ;  /* 0x0000080003037810 */ /* 0x000fca0007f1e0ff */
[----:B------:R-:W-:Y:S01]  /*1e20*/  IMAD.X R4, RZ, RZ, R4, P0 ;  /* 0x000000ffff047224 */ /* 0x000fe200000e0604 */
[----:B------:R-:W-:-:S04]  /*1e30*/  ISETP.GT.U32.AND P0, PT, R3, R2, PT ;  /* 0x000000020300720c */ /* 0x000fc80003f04070 */
[----:B------:R-:W-:-:S13]  /*1e40*/  ISETP.GT.U32.AND.EX P0, PT, R4, R5, PT, P0 ;  /* 0x000000050400720c */ /* 0x000fda0003f04100 */
[----:B------:R-:W-:Y:S05]  /*1e50*/  @!P0 BRA `(.L_x_105) ;  /* 0xfffffffc00508947 */ /* 0x000fea000383ffff */
.L_x_103:
[----:B------:R-:W-:Y:S01]  /*1e60*/  IMAD.IADD R5, R8, 0x1, -R3 ;  /* 0x0000000108057824 */ /* 0x000fe200078e0a03 */
[----:B------:R-:W-:Y:S01]  /*1e70*/  ISETP.GE.U32.AND P1, PT, R3, R8, PT ;  /* 0x000000080300720c */ /* 0x000fe20003f26070 */
[----:B------:R-:W-:Y:S03]  /*1e80*/  BSSY.RECONVERGENT B1, `(.L_x_104) ;  /* 0x00000ba000017945 */ /* 0x000fe60003800200 */
[----:B------:R-:W-:-:S04]  /*1e90*/  ISETP.GE.AND P0, PT, R0, R5, PT ;  /* 0x000000050000720c */ /* 0x000fc80003f06270 */
[----:B------:R-:W-:-:S13]  /*1ea0*/  ISETP.GE.U32.OR.EX P0, PT, R4, R9, P0, P1 ;  /* 0x000000090400720c */ /* 0x000fda0000706510 */
[----:B------:R-:W-:Y:S05]  /*1eb0*/  @P0 BRA `(.L_x_106) ;  /* 0x0000000800d80947 */ /* 0x000fea0003800000 */
[----:B------:R-:W-:Y:S01]  /*1ec0*/  LOP3.LUT R2, RZ, R0, RZ, 0x33, !PT ;  /* 0x00000000ff027212 */ /* 0x000fe200078e33ff */
[----:B------:R-:W-:Y:S03]  /*1ed0*/  BSSY.RECONVERGENT B2, `(.L_x_107) ;  /* 0x0000058000027945 */ /* 0x000fe60003800200 */
[----:B------:R-:W-:-:S04]  /*1ee0*/  IADD3 R2, PT, PT, -R3, R8, R2 ;  /* 0x0000000803027210 */ /* 0x000fc80007ffe102 */
[C---:B------:R-:W-:Y:S02]  /*1ef0*/  ISETP.GE.U32.AND P1, PT, R2.reuse, 0xf00, PT ;  /* 0x00000f000200780c */ /* 0x040fe40003f26070 */
[----:B------:R-:W-:Y:S01]  /*1f00*/  LEA.HI R5, R2, 0x1, RZ, 0x18 ;  /* 0x0000000102057811 */ /* 0x000fe200078fc0ff */
[----:B------:R-:W-:-:S03]  /*1f10*/  IMAD.MOV.U32 R2, RZ, RZ, R0 ;  /* 0x000000ffff027224 */ /* 0x000fc600078e0000 */
[----:B------:R-:W-:-:S04]  /*1f20*/  LOP3.LUT R42, R5, 0xf, RZ, 0xc0, !PT ;  /* 0x0000000f052a7812 */ /* 0x000fc800078ec0ff */
[----:B------:R-:W-:-:S03]  /*1f30*/  ISETP.NE.AND P0, PT, R42, RZ, PT ;  /* 0x000000ff2a00720c */ /* 0x000fc60003f05270 */
[----:B------:R-:W-:Y:S10]  /*1f40*/  @!P1 BRA `(.L_x_108) ;  /* 0x0000000400409947 */ /* 0x000ff40003800000 */
[----:B------:R-:W0:Y:S01]  /*1f50*/  LDCU.64 UR4, c[0x0][0x380] ;  /* 0x00007000ff0477ac */ /* 0x000e220008000a00 */
[----:B------:R-:W-:Y:S02]  /*1f60*/  IADD3 R9, P1, PT, R0, R3, RZ ;  /* 0x0000000300097210 */ /* 0x000fe40007f3e0ff */
[----:B------:R-:W-:-:S03]  /*1f70*/  LOP3.LUT R43, R5, 0x1fffff0, RZ, 0xc0, !PT ;  /* 0x01fffff0052b7812 */ /* 0x000fc600078ec0ff */
[----:B------:R-:W-:Y:S02]  /*1f80*/  IMAD.X R2, RZ, RZ, R4, P1 ;  /* 0x000000ffff027224 */ /* 0x000fe400008e0604 */
[----:B------:R-:W-:Y:S01]  /*1f90*/  IMAD.MOV R43, RZ, RZ, -R43 ;  /* 0x000000ffff2b7224 */ /* 0x000fe200078e0a2b */
[----:B0-----:R-:W-:-:S04]  /*1fa0*/  LEA R8, P2, R9, UR4, 0x3 ;  /* 0x0000000409087c11 */ /* 0x001fc8000f8418ff */
[----:B------:R-:W-:Y:S02]  /*1fb0*/  IADD3 R8, P1, PT, R8, 0x4000, RZ ;  /* 0x0000400008087810 */ /* 0x000fe40007f3e0ff */
[----:B------:R-:W-:Y:S01]  /*1fc0*/  LEA.HI.X R9, R9, UR5, R2, 0x3, P2 ;  /* 0x0000000509097c11 */ /* 0x000fe200090f1c02 */
[----:B------:R-:W-:-:S04]  /*1fd0*/  IMAD.MOV.U32 R2, RZ, RZ, R0 ;  /* 0x000000ffff027224 */ /* 0x000fc800078e0000 */
[----:B------:R-:W-:-:S07]  /*1fe0*/  IMAD.X R9, RZ, RZ, R9, P1 ;  /* 0x000000ffff097224 */ /* 0x000fce00008e0609 */
.L_x_109:
[----:B------:R-:W2:Y:S04]  /*1ff0*/  LDG.E.64 R10, desc[UR6][R8.64+-0x4000] ;  /* 0xffc00006080a7981 */ /* 0x000ea8000c1e1b00 */
[----:B------:R-:W3:Y:S04]  /*2000*/  LDG.E.64 R12, desc[UR6][R8.64+-0x3800] ;  /* 0xffc80006080c7981 */ /* 0x000ee8000c1e1b00 */
[----:B------:R-:W4:Y:S04]  /*2010*/  LDG.E.64 R14, desc[UR6][R8.64+-0x3000] ;  /* 0xffd00006080e7981 */ /* 0x000f28000c1e1b00 */
[----:B------:R-:W5:Y:S04]  /*2020*/  LDG.E.64 R16, desc[UR6][R8.64+-0x2800] ;  /* 0xffd8000608107981 */ /* 0x000f68000c1e1b00 */
        /* <DEDUP_REMOVED lines=11> */
[----:B------:R0:W5:Y:S01]  /*20e0*/  LDG.E.64 R40, desc[UR6][R8.64+0x3800] ;  /* 0x0038000608287981 */ /* 0x000162000c1e1b00 */
[----:B------:R-:W-:-:S02]  /*20f0*/  VIADD R43, R43, 0x10 ;  /* 0x000000102b2b7836 */ /* 0x000fc40000000000 */
[----:B------:R-:W-:-:S03]  /*2100*/  VIADD R2, R2, 0x1000 ;  /* 0x0000100002027836 */ /* 0x000fc60000000000 */
[----:B------:R-:W-:Y:S02]  /*2110*/  ISETP.NE.AND P2, PT, R43, RZ, PT ;  /* 0x000000ff2b00720c */ /* 0x000fe40003f45270 */
[----:B0-----:R-:W-:-:S05]  /*2120*/  IADD3 R8, P3, PT, R8, 0x8000, RZ ;  /* 0x0000800008087810 */ /* 0x001fca0007f7e0ff */
        /* <DEDUP_REMOVED lines=50> */
.L_x_108:
[----:B------:R-:W-:Y:S05]  /*2450*/  BSYNC.RECONVERGENT B2 ;  /* 0x0000000000027941 */ /* 0x000fea0003800200 */
.L_x_107:
[----:B------:R-:W-:Y:S05]  /*2460*/  @!P0 BRA `(.L_x_106) ;  /* 0x00000004006c8947 */ /* 0x000fea0003800000 */
[----:B------:R-:W-:Y:S01]  /*2470*/  ISETP.GE.U32.AND P1, PT, R42, 0x8, PT ;  /* 0x000000082a00780c */ /* 0x000fe20003f26070 */
[----:B------:R-:W-:Y:S01]  /*2480*/  BSSY.RECONVERGENT B2, `(.L_x_110) ;  /* 0x000002a000027945 */ /* 0x000fe20003800200 */
[----:B------:R-:W-:-:S04]  /*2490*/  LOP3.LUT R26, R5, 0x7, RZ, 0xc0, !PT ;  /* 0x00000007051a7812 */ /* 0x000fc800078ec0ff */
[----:B------:R-:W-:-:S07]  /*24a0*/  ISETP.NE.AND P0, PT, R26, RZ, PT ;  /* 0x000000ff1a00720c */ /* 0x000fce0003f05270 */
[----:B------:R-:W-:Y:S06]  /*24b0*/  @!P1 BRA `(.L_x_111) ;  /* 0x0000000000989947 */ /* 0x000fec0003800000 */
[----:B------:R-:W0:Y:S01]  /*24c0*/  LDCU.64 UR4, c[0x0][0x380] ;  /* 0x00007000ff0477ac */ /* 0x000e220008000a00 */
[----:B------:R-:W-:-:S05]  /*24d0*/  IADD3 R8, P1, PT, R2, R3, RZ ;  /* 0x0000000302087210 */ /* 0x000fca0007f3e0ff */
[----:B------:R-:W-:Y:S01]  /*24e0*/  IMAD.X R9, RZ, RZ, R4, P1 ;  /* 0x000000ffff097224 */ /* 0x000fe200008e0604 */
[----:B0-----:R-:W-:-:S04]  /*24f0*/  LEA R10, P1, R8, UR4, 0x3 ;  /* 0x00000004080a7c11 */ /* 0x001fc8000f8218ff */
        /* <DEDUP_REMOVED lines=34> */
.L_x_111:
[----:B------:R-:W-:Y:S05]  /*2720*/  BSYNC.RECONVERGENT B2 ;  /* 0x0000000000027941 */ /* 0x000fea0003800200 */
.L_x_110:
        /* <DEDUP_REMOVED lines=28> */
.L_x_113:
[----:B------:R-:W-:Y:S05]  /*28f0*/  BSYNC.RECONVERGENT B2 ;  /* 0x0000000000027941 */ /* 0x000fea0003800200 */
.L_x_112:
[----:B------:R-:W-:Y:S05]  /*2900*/  @!P0 BRA `(.L_x_106) ;  /* 0x0000000000448947 */ /* 0x000fea0003800000 */
[----:B------:R-:W0:Y:S01]  /*2910*/  LDCU.64 UR4, c[0x0][0x380] ;  /* 0x00007000ff0477ac */ /* 0x000e220008000a00 */
[----:B------:R-:W-:-:S05]  /*2920*/  IADD3 R3, P0, PT, R2, R3, RZ ;  /* 0x0000000302037210 */ /* 0x000fca0007f1e0ff */
[----:B------:R-:W-:Y:S02]  /*2930*/  IMAD.X R8, RZ, RZ, R4, P0 ;  /* 0x000000ffff087224 */ /* 0x000fe400000e0604 */
[----:B------:R-:W-:Y:S01]  /*2940*/  IMAD.MOV R4, RZ, RZ, -R18 ;  /* 0x000000ffff047224 */ /* 0x000fe200078e0a12 */
[----:B0-----:R-:W-:-:S04]  /*2950*/  LEA R5, P1, R3, UR4, 0x3 ;  /* 0x0000000403057c11 */ /* 0x001fc8000f8218ff */
[----:B------:R-:W-:-:S09]  /*2960*/  LEA.HI.X R8, R3, UR5, R8, 0x3, P1 ;  /* 0x0000000503087c11 */ /* 0x000fd200088f1c08 */
.L_x_114:
[----:B------:R-:W-:Y:S02]  /*2970*/  IMAD.MOV.U32 R2, RZ, RZ, R5 ;  /* 0x000000ffff027224 */ /* 0x000fe400078e0005 */
[----:B------:R-:W-:-:S06]  /*2980*/  IMAD.MOV.U32 R3, RZ, RZ, R8 ;  /* 0x000000ffff037224 */ /* 0x000fcc00078e0008 */
[----:B------:R-:W2:Y:S01]  /*2990*/  LDG.E.64 R2, desc[UR6][R2.64] ;  /* 0x0000000602027981 */ /* 0x000ea2000c1e1b00 */
[----:B------:R-:W-:Y:S01]  /*29a0*/  VIADD R4, R4, 0x1 ;  /* 0x0000000104047836 */ /* 0x000fe20000000000 */
[----:B------:R-:W-:-:S04]  /*29b0*/  IADD3 R5, P2, PT, R5, 0x800, RZ ;  /* 0x0000080005057810 */ /* 0x000fc80007f5e0ff */
[----:B------:R-:W-:Y:S01]  /*29c0*/  ISETP.NE.AND P1, PT, R4, RZ, PT ;  /* 0x000000ff0400720c */ /* 0x000fe20003f25270 */
[----:B------:R-:W-:Y:S01]  /*29d0*/  IMAD.X R8, RZ, RZ, R8, P2 ;  /* 0x000000ffff087224 */ /* 0x000fe200010e0608 */
[----:B--2---:R-:W-:-:S06]  /*29e0*/  DSETP.GEU.AND P0, PT, R6, R2, PT ;  /* 0x000000020600722a */ /* 0x004fcc0003f0e000 */
[----:B------:R-:W-:Y:S02]  /*29f0*/  FSEL R6, R2, R6, !P0 ;  /* 0x0000000602067208 */ /* 0x000fe40004000000 */
[----:B------:R-:W-:-:S03]  /*2a00*/  FSEL R7, R3, R7, !P0 ;  /* 0x0000000703077208 */ /* 0x000fc60004000000 */
[----:B------:R-:W-:Y:S05]  /*2a10*/  @P1 BRA `(.L_x_114) ;  /* 0xfffffffc00d41947 */ /* 0x000fea000383ffff */
.L_x_106:
[----:B------:R-:W-:Y:S05]  /*2a20*/  BSYNC.RECONVERGENT B1 ;  /* 0x0000000000017941 */ /* 0x000fea0003800200 */
.L_x_104:
        /* <DEDUP_REMOVED lines=33> */
[----:B------:R-:W-:-:S03]  /*2c40*/  @!P1 FSEL R5, R3, R5, !P0 ;  /* 0x0000000503059208 */ /* 0x000fc60004000000 */
[----:B------:R-:W-:Y:S04]  /*2c50*/  SHFL.DOWN PT, R2, R4, 0x10, 0x1f ;  /* 0x0a001f0004027f89 */ /* 0x000fe800000e0000 */
[----:B------:R-:W0:Y:S02]  /*2c60*/  SHFL.DOWN PT, R3, R5, 0x10, 0x1f ;  /* 0x0a001f0005037f89 */ /* 0x000e2400000e0000 */
[----:B0-----:R-:W-:-:S06]  /*2c70*/  DSETP.GEU.AND P0, PT, R4, R2, PT ;  /* 0x000000020400722a */ /* 0x001fcc0003f0e000 */
[----:B------:R-:W-:Y:S02]  /*2c80*/  FSEL R2, R2, R4, !P0 ;  /* 0x0000000402027208 */ /* 0x000fe40004000000 */
[----:B------:R-:W-:Y:S02]  /*2c90*/  FSEL R3, R3, R5, !P0 ;  /* 0x0000000503037208 */ /* 0x000fe40004000000 */
[----:B------:R-:W-:-:S03]  /*2ca0*/  ISETP.GT.AND P0, PT, R9, 0xf, PT ;  /* 0x0000000f0900780c */ /* 0x000fc60003f04270 */
[----:B------:R0:W-:Y:S01]  /*2cb0*/  @!P2 STS.64 [R7+0x8], R2 ;  /* 0x000008020700a388 */ /* 0x0001e20000000a00 */
[----:B------:R-:W-:Y:S01]  /*2cc0*/  BAR.SYNC.DEFER_BLOCKING 0x0 ;  /* 0x0000000000007b1d */ /* 0x000fe20000010000 */
[----:B------:R-:W-:Y:S02]  /*2cd0*/  ISETP.NE.AND P2, PT, R0, RZ, PT ;  /* 0x000000ff0000720c */ /* 0x000fe40003f45270 */
[----:B------:R-:W-:Y:S02]  /*2ce0*/  FSEL R0, R4, R2, P0 ;  /* 0x0000000204007208 */ /* 0x000fe40000000000 */
[----:B------:R-:W-:-:S03]  /*2cf0*/  FSEL R5, R5, R3, P0 ;  /* 0x0000000305057208 */ /* 0x000fc60000000000 */
[----:B0-----:R-:W-:Y:S02]  /*2d00*/  IMAD.MOV.U32 R2, RZ, RZ, R0 ;  /* 0x000000ffff027224 */ /* 0x001fe400078e0000 */
[----:B------:R-:W-:-:S04]  /*2d10*/  IMAD.MOV.U32 R3, RZ, RZ, R5 ;  /* 0x000000ffff037224 */ /* 0x000fc800078e0005 */
[----:B------:R-:W-:Y:S05]  /*2d20*/  @P2 BRA `(.L_x_102) ;  /* 0x0000000000702947 */ /* 0x000fea0003800000 */
        /* <DEDUP_REMOVED lines=27> */
[----:B------:R-:W-:-:S07]  /*2ee0*/  FSEL R3, R3, R5, !P0 ;  /* 0x0000000503037208 */ /* 0x000fce0004000000 */
.L_x_102:
[----:B------:R-:W-:Y:S05]  /*2ef0*/  BSYNC.RECONVERGENT B0 ;  /* 0x0000000000007941 */ /* 0x000fea0003800200 */
.L_x_87:
[----:B------:R-:W-:Y:S05]  /*2f00*/  @P2 EXIT ;  /* 0x000000000000294d */ /* 0x000fea0003800000 */
[----:B------:R-:W1:Y:S01]  /*2f10*/  LDCU.64 UR8, c[0x0][0x3a0] ;  /* 0x00007400ff0877ac */ /* 0x000e620008000a00 */
[----:B------:R-:W2:Y:S01]  /*2f20*/  LDC.64 R4, c[0x0][0x388] ;  /* 0x0000e200ff047b82 */ /* 0x000ea20000000a00 */
[----:B------:R-:W0:Y:S01]  /*2f30*/  LDCU.64 UR4, c[0x0][0x3a0] ;  /* 0x00007400ff0477ac */ /* 0x000e220008000a00 */
[----:B-1----:R-:W-:-:S06]  /*2f40*/  DSETP.GT.AND P0, PT, R2, UR8, PT ;  /* 0x0000000802007e2a */ /* 0x002fcc000bf04000 */
[----:B0-----:R-:W-:Y:S02]  /*2f50*/  FSEL R2, R2, UR4, P0 ;  /* 0x0000000402027c08 */ /* 0x001fe40008000000 */
[----:B------:R-:W-:-:S05]  /*2f60*/  FSEL R3, R3, UR5, P0 ;  /* 0x0000000503037c08 */ /* 0x000fca0008000000 */
[----:B--2---:R-:W-:Y:S01]  /*2f70*/  STG.E.64 desc[UR6][R4.64], R2 ;  /* 0x0000000204007986 */ /* 0x004fe2000c101b06 */
[----:B------:R-:W-:Y:S05]  /*2f80*/  EXIT ;  /* 0x000000000000794d */ /* 0x000fea0003800000 */
.L_x_115:
        /* <DEDUP_REMOVED lines=15> */
.L_x_297:


//--------------------- .text._ZN3cub18CUB_300001_SM_10006detail6reduce28DeviceReduceSingleTileKernelINS2_10policy_hubIdjN4cuda3__47maximumIdEEE10Policy1000EPdSB_iS8_ddNS5_3std3__410__identityEEEvT0_T1_T2_T3_T4_T6_ --------------------------
	.section	.text._ZN3cub18CUB_300001_SM_10006detail6reduce28DeviceReduceSingleTileKernelINS2_10policy_hubIdjN4cuda3__47maximumIdEEE10Policy1000EPdSB_iS8_ddNS5_3std3__410__identityEEEvT0_T1_T2_T3_T4_T6_,"ax",@progbits
	.align	128
        .global         _ZN3cub18CUB_300001_SM_10006detail6reduce28DeviceReduceSingleTileKernelINS2_10policy_hubIdjN4cuda3__47maximumIdEEE10Policy1000EPdSB_iS8_ddNS5_3std3__410__identityEEEvT0_T1_T2_T3_T4_T6_
        .type           _ZN3cub18CUB_300001_SM_10006detail6reduce28DeviceReduceSingleTileKernelINS2_10policy_hubIdjN4cuda3__47maximumIdEEE10Policy1000EPdSB_iS8_ddNS5_3std3__410__identityEEEvT0_T1_T2_T3_T4_T6_,@function
        .size           _ZN3cub18CUB_300001_SM_10006detail6reduce28DeviceReduceSingleTileKernelINS2_10policy_hubIdjN4cuda3__47maximumIdEEE10Policy1000EPdSB_iS8_ddNS5_3std3__410__identityEEEvT0_T1_T2_T3_T4_T6_,(.L_x_298 - _ZN3cub18CUB_300001_SM_10006detail6reduce28DeviceReduceSingleTileKernelINS2_10policy_hubIdjN4cuda3__47maximumIdEEE10Policy1000EPdSB_iS8_ddNS5_3std3__410__identityEEEvT0_T1_T2_T3_T4_T6_)
        .other          _ZN3cub18CUB_300001_SM_10006detail6reduce28DeviceReduceSingleTileKernelINS2_10policy_hubIdjN4cuda3__47maximumIdEEE10Policy1000EPdSB_iS8_ddNS5_3std3__410__identityEEEvT0_T1_T2_T3_T4_T6_,@"STO_CUDA_ENTRY STV_DEFAULT"
_ZN3cub18CUB_300001_SM_10006detail6reduce28DeviceReduceSingleTileKernelINS2_10policy_hubIdjN4cuda3__47maximumIdEEE10Policy1000EPdSB_iS8_ddNS5_3std3__410__identityEEEvT0_T1_T2_T3_T4_T6_:
.text._ZN3cub18CUB_300001_SM_10006detail6reduce28DeviceReduceSingleTileKernelINS2_10policy_hubIdjN4cuda3__47maximumIdEEE10Policy1000EPdSB_iS8_ddNS5_3std3__410__identityEEEvT0_T1_T2_T3_T4_T6_:
        /* <DEDUP_REMOVED lines=13> */
.L_x_116:
        /* <DEDUP_REMOVED lines=16> */
.L_x_121:
[----:B------:R-:W-:Y:S05]  /*01d0*/  BSYNC.RECONVERGENT B1 ;  /* 0x0000000000017941 */ /* 0x000fea0003800200 */
.L_x_120:
        /* <DEDUP_REMOVED lines=17> */
.L_x_126:
        /* <DEDUP_REMOVED lines=12> */
.L_x_125:
[----:B------:R-:W-:Y:S05]  /*03b0*/  BSYNC.RECONVERGENT B2 ;  /* 0x0000000000027941 */ /* 0x000fea0003800200 */
.L_x_124:
        /* <DEDUP_REMOVED lines=9> */
.L_x_129:
        /* <DEDUP_REMOVED lines=74> */
.L_x_128:
[----:B------:R-:W-:Y:S05]  /*08f0*/  BSYNC.RECONVERGENT B2 ;  /* 0x0000000000027941 */ /* 0x000fea0003800200 */
.L_x_127:
        /* <DEDUP_REMOVED lines=42> */
.L_x_131:
[----:B------:R-:W-:Y:S05]  /*0ba0*/  BSYNC.RECONVERGENT B2 ;  /* 0x0000000000027941 */ /* 0x000fea0003800200 */
.L_x_130:
        /* <DEDUP_REMOVED lines=20> */
.L_x_123:
[----:B------:R-:W-:Y:S05]  /*0cf0*/  BSYNC.RECONVERGENT B1 ;  /* 0x0000000000017941 */ /* 0x000fea0003800200 */
.L_x_122:
        /* <DEDUP_REMOVED lines=81> */
.L_x_132:
        /* <DEDUP_REMOVED lines=108> */
.L_x_119:
        /* <DEDUP_REMOVED lines=38> */
.L_x_136:
        /* <DEDUP_REMOVED lines=37> */
.L_x_134:
        /* <DEDUP_REMOVED lines=19> */
.L_x_140:
        /* <DEDUP_REMOVED lines=10> */
.L_x_139:
[----:B------:R-:W-:Y:S05]  /*1f50*/  BSYNC.RECONVERGENT B2 ;  /* 0x0000000000027941 */ /* 0x000fea0003800200 */
.L_x_138:
        /* <DEDUP_REMOVED lines=16> */
.L_x_143:
        /* <DEDUP_REMOVED lines=77> */
.L_x_142:
[----:B------:R-:W-:Y:S05]  /*2530*/  BSYNC.RECONVERGENT B2 ;  /* 0x0000000000027941 */ /* 0x000fea0003800200 */
.L_x_141:
        /* <DEDUP_REMOVED lines=44> */
.L_x_145:
[----:B------:R-:W-:Y:S05]  /*2800*/  BSYNC.RECONVERGENT B2 ;  /* 0x0000000000027941 */ /* 0x000fea0003800200 */
.L_x_144:
        /* <DEDUP_REMOVED lines=19> */
.L_x_137:
[----:B------:R-:W-:Y:S05]  /*2940*/  BSYNC.RECONVERGENT B1 ;  /* 0x0000000000017941 */ /* 0x000fea0003800200 */
.L_x_135:
        /* <DEDUP_REMOVED lines=75> */
.L_x_118:
        /* <DEDUP_REMOVED lines=12> */
.L_x_148:
[----:B------:R-:W-:Y:S05]  /*2ec0*/  BSYNC.RECONVERGENT B1 ;  /* 0x0000000000017941 */ /* 0x000fea0003800200 */
.L_x_147:
        /* <DEDUP_REMOVED lines=17> */
.L_x_153:
        /* <DEDUP_REMOVED lines=12> */
.L_x_152:
[----:B------:R-:W-:Y:S05]  /*30a0*/  BSYNC.RECONVERGENT B2 ;  /* 0x0000000000027941 */ /* 0x000fea0003800200 */
.L_x_151:
        /* <DEDUP_REMOVED lines=9> */
.L_x_156:
        /* <DEDUP_REMOVED lines=74> */
.L_x_155:
[----:B------:R-:W-:Y:S05]  /*35e0*/  BSYNC.RECONVERGENT B2 ;  /* 0x0000000000027941 */ /* 0x000fea0003800200 */
.L_x_154:
        /* <DEDUP_REMOVED lines=42> */
.L_x_158:
[----:B------:R-:W-:Y:S05]  /*3890*/  BSYNC.RECONVERGENT B2 ;  /* 0x0000000000027941 */ /* 0x000fea0003800200 */
.L_x_157:
        /* <DEDUP_REMOVED lines=20> */
.L_x_150:
[----:B------:R-:W-:Y:S05]  /*39e0*/  BSYNC.RECONVERGENT B1 ;  /* 0x0000000000017941 */ /* 0x000fea0003800200 */
.L_x_149:
        /* <DEDUP_REMOVED lines=85> */
.L_x_159:
        /* <DEDUP_REMOVED lines=108> */
.L_x_146:
        /* <DEDUP_REMOVED lines=38> */
.L_x_162:
        /* <DEDUP_REMOVED lines=40> */
.L_x_160:
        /* <DEDUP_REMOVED lines=20> */
.L_x_166:
        /* <DEDUP_REMOVED lines=10> */
.L_x_165:
[----:B------:R-:W-:Y:S05]  /*4cc0*/  BSYNC.RECONVERGENT B2 ;  /* 0x0000000000027941 */ /* 0x000fea0003800200 */
.L_x_164:
        /* <DEDUP_REMOVED lines=17> */
.L_x_169:
        /* <DEDUP_REMOVED lines=77> */
.L_x_168:
[----:B------:R-:W-:Y:S05]  /*52b0*/  BSYNC.RECONVERGENT B2 ;  /* 0x0000000000027941 */ /* 0x000fea0003800200 */
.L_x_167:
        /* <DEDUP_REMOVED lines=45> */
.L_x_171:
[----:B------:R-:W-:Y:S05]  /*5590*/  BSYNC.RECONVERGENT B2 ;  /* 0x0000000000027941 */ /* 0x000fea0003800200 */
.L_x_170:
        /* <DEDUP_REMOVED lines=20> */
.L_x_163:
[----:B------:R-:W-:Y:S05]  /*56e0*/  BSYNC.RECONVERGENT B1 ;  /* 0x0000000000017941 */ /* 0x000fea0003800200 */
.L_x_161:
        /* <DEDUP_REMOVED lines=82> */
.L_x_133:
[----:B------:R-:W-:Y:S05]  /*5c10*/  BSYNC.RECONVERGENT B0 ;  /* 0x0000000000007941 */ /* 0x000fea0003800200 */
.L_x_117:
        /* <DEDUP_REMOVED lines=9> */
.L_x_172:
        /* <DEDUP_REMOVED lines=13> */
.L_x_298:


//--------------------- .text._ZN3cub18CUB_300001_SM_10006detail6reduce18DeviceReduceKernelINS2_10policy_hubIdjN4cuda3__47maximumIdEEE10Policy1000EN6thrust24THRUST_300001_SM_1000_NS10device_ptrIdEEjS8_dNS5_3std3__410__identityEEEvT0_PT3_T1_NS0_13GridEvenShareISL_EET2_T4_ --------------------------
	.section	.text._ZN3cub18CUB_300001_SM_10006detail6reduce18DeviceReduceKernelINS2_10policy_hubIdjN4cuda3__47maximumIdEEE10Policy1000EN6thrust24THRUST_300001_SM_1000_NS10device_ptrIdEEjS8_dNS5_3std3__410__identityEEEvT0_PT3_T1_NS0_13GridEvenShareISL_EET2_T4_,"ax",@progbits
	.align	128
        .global         _ZN3cub18CUB_300001_SM_10006detail6reduce18DeviceReduceKernelINS2_10policy_hubIdjN4cuda3__47maximumIdEEE10Policy1000EN6thrust24THRUST_300001_SM_1000_NS10device_ptrIdEEjS8_dNS5_3std3__410__identityEEEvT0_PT3_T1_NS0_13GridEvenShareISL_EET2_T4_
        .type           _ZN3cub18CUB_300001_SM_10006detail6reduce18DeviceReduceKernelINS2_10policy_hubIdjN4cuda3__47maximumIdEEE10Policy1000EN6thrust24THRUST_300001_SM_1000_NS10device_ptrIdEEjS8_dNS5_3std3__410__identityEEEvT0_PT3_T1_NS0_13GridEvenShareISL_EET2_T4_,@function
        .size           _ZN3cub18CUB_300001_SM_10006detail6reduce18DeviceReduceKernelINS2_10policy_hubIdjN4cuda3__47maximumIdEEE10Policy1000EN6thrust24THRUST_300001_SM_1000_NS10device_ptrIdEEjS8_dNS5_3std3__410__identityEEEvT0_PT3_T1_NS0_13GridEvenShareISL_EET2_T4_,(.L_x_299 - _ZN3cub18CUB_300001_SM_10006detail6reduce18DeviceReduceKernelINS2_10policy_hubIdjN4cuda3__47maximumIdEEE10Policy1000EN6thrust24THRUST_300001_SM_1000_NS10device_ptrIdEEjS8_dNS5_3std3__410__identityEEEvT0_PT3_T1_NS0_13GridEvenShareISL_EET2_T4_)
        .other          _ZN3cub18CUB_300001_SM_10006detail6reduce18DeviceReduceKernelINS2_10policy_hubIdjN4cuda3__47maximumIdEEE10Policy1000EN6thrust24THRUST_300001_SM_1000_NS10device_ptrIdEEjS8_dNS5_3std3__410__identityEEEvT0_PT3_T1_NS0_13GridEvenShareISL_EET2_T4_,@"STO_CUDA_ENTRY STV_DEFAULT"
_ZN3cub18CUB_300001_SM_10006detail6reduce18DeviceReduceKernelINS2_10policy_hubIdjN4cuda3__47maximumIdEEE10Policy1000EN6thrust24THRUST_300001_SM_1000_NS10device_ptrIdEEjS8_dNS5_3std3__410__identityEEEvT0_PT3_T1_NS0_13GridEvenShareISL_EET2_T4_:
.text._ZN3cub18CUB_300001_SM_10006detail6reduce18DeviceReduceKernelINS2_10policy_hubIdjN4cuda3__47maximumIdEEE10Policy1000EN6thrust24THRUST_300001_SM_1000_NS10device_ptrIdEEjS8_dNS5_3std3__410__identityEEEvT0_PT3_T1_NS0_13GridEvenShareISL_EET2_T4_:
[----:B------:R-:W-:Y:S08]  /*0000*/  LDC R1, c[0x0][0x37c] ;  /* 0x0000df00ff017b82 */ /* 0x000ff00000000800 */
[----:B------:R-:W0:Y:S01]  /*0010*/  S2UR UR10, SR_CTAID.X ;  /* 0x00000000000a79c3 */ /* 0x000e220000002500 */
[----:B------:R-:W1:Y:S01]  /*0020*/  LDCU.64 UR12, c[0x0][0x3a8] ;  /* 0x00007500ff0c77ac */ /* 0x000e620008000a00 */
[----:B------:R-:W-:Y:S01]  /*0030*/  BSSY.RECONVERGENT B0, `(.L_x_173) ;  /* 0x000033f000007945 */ /* 0x000fe20003800200 */
[----:B------:R-:W2:Y:S01]  /*0040*/  LDCU.64 UR8, c[0x0][0x358] ;  /* 0x00006b00ff0877ac */ /* 0x000ea20008000a00 */
[----:B-1----:R-:W-:Y:S01]  /*0050*/  IMAD.U32 R4, RZ, RZ, UR12 ;  /* 0x0000000cff047e24 */ /* 0x002fe2000f8e00ff */
[----:B------:R-:W-:-:S02]  /*0060*/  USHF.L.U32 UR4, UR13, 0xb, URZ ;  /* 0x0000000b0d047899 */ /* 0x000fc400080006ff */
[----:B0-----:R-:W-:-:S06]  /*0070*/  USHF.L.U32 UR6, UR10, 0xb, URZ ;  /* 0x0000000b0a067899 */ /* 0x001fcc00080006ff */
[----:B------:R-:W-:-:S05]  /*0080*/  VIADD R2, R4, -UR6 ;  /* 0x8000000604027c36 */ /* 0x000fca0008000000 */
[----:B------:R-:W-:-:S13]  /*0090*/  ISETP.GT.U32.AND P0, PT, R2, 0x7ff, PT ;  /* 0x000007ff0200780c */ /* 0x000fda0003f04070 */
[----:B--2---:R-:W-:Y:S05]  /*00a0*/  @P0 BRA `(.L_x_174) ;  /* 0x0000001800940947 */ /* 0x004fea0003800000 */
[----:B------:R-:W0:Y:S01]  /*00b0*/  S2R R3, SR_TID.X ;  /* 0x0000000000037919 */ /* 0x000e220000002100 */
[----:B------:R-:W-:Y:S01]  /*00c0*/  BSSY.RECONVERGENT B1, `(.L_x_175) ;  /* 0x000000a000017945 */ /* 0x000fe20003800200 */
[----:B------:R-:W-:Y:S02]  /*00d0*/  CS2R R14, SRZ ;  /* 0x00000000000e7805 */ /* 0x000fe4000001ff00 */
[----:B0-----:R-:W-:Y:S01]  /*00e0*/  ISETP.GE.U32.AND P0, PT, R3, R2, PT ;  /* 0x000000020300720c */ /* 0x001fe20003f06070 */
[----:B------:R-:W-:-:S12]  /*00f0*/  IMAD.MOV.U32 R21, RZ, RZ, R3 ;  /* 0x000000ffff157224 */ /* 0x000fd800078e0003 */
[----:B------:R-:W-:Y:S05]  /*0100*/  @P0 BRA `(.L_x_176) ;  /* 0x0000000000140947 */ /* 0x000fea0003800000 */
[----:B------:R-:W0:Y:S01]  /*0110*/  LDC.64 R14, c[0x0][0x380] ;  /* 0x0000e000ff0e7b82 */ /* 0x000e220000000a00 */
[----:B------:R-:W-:-:S04]  /*0120*/  VIADD R5, R3, UR6 ;  /* 0x0000000603057c36 */ /* 0x000fc80008000000 */
[----:B0-----:R-:W-:-:S06]  /*0130*/  IMAD.WIDE.U32 R14, R5, 0x8, R14 ;  /* 0x00000008050e7825 */ /* 0x001fcc00078e000e */
[----:B------:R-:W5:Y:S01]  /*0140*/  LDG.E.64 R14, desc[UR8][R14.64] ;  /* 0x000000080e0e7981 */ /* 0x000f62000c1e1b00 */
[----:B------:R-:W-:-:S07]  /*0150*/  VIADD R21, R3, 0x100 ;  /* 0x0000010003157836 */ /* 0x000fce0000000000 */
.L_x_176:
[----:B------:R-:W-:Y:S05]  /*0160*/  BSYNC.RECONVERGENT B1 ;  /* 0x0000000000017941 */ /* 0x000fea0003800200 */
.L_x_175:
[----:B------:R-:W-:Y:S01]  /*0170*/  ISETP.GE.U32.AND P0, PT, R21, R2, PT ;  /* 0x000000021500720c */ /* 0x000fe20003f06070 */
[----:B------:R-:W-:-:S12]  /*0180*/  BSSY.RECONVERGENT B1, `(.L_x_177) ;  /* 0x00000de000017945 */ /* 0x000fd80003800200 */
[----:B------:R-:W-:Y:S05]  /*0190*/  @P0 BRA `(.L_x_178) ;  /* 0x0000000c00700947 */ /* 0x000fea0003800000 */
[----:B------:R-:W-:Y:S01]  /*01a0*/  LOP3.LUT R5, RZ, R21, RZ, 0x33, !PT ;  /* 0x00000015ff057212 */ /* 0x000fe200078e33ff */
[----:B------:R-:W-:Y:S03]  /*01b0*/  BSSY.RECONVERGENT B2, `(.L_x_179) ;  /* 0x0000072000027945 */ /* 0x000fe60003800200 */
[----:B------:R-:W-:-:S04]  /*01c0*/  IADD3 R5, PT, PT, R4, -UR6, R5 ;  /* 0x8000000604057c10 */ /* 0x000fc8000fffe005 */
[C---:B------:R-:W-:Y:S02]  /*01d0*/  ISETP.GE.U32.AND P0, PT, R5.reuse, 0xf00, PT ;  /* 0x00000f000500780c */ /* 0x040fe40003f06070 */
[----:B------:R-:W-:-:S04]  /*01e0*/  LEA.HI R0, R5, 0x1, RZ, 0x18 ;  /* 0x0000000105007811 */ /* 0x000fc800078fc0ff */
[----:B------:R-:W-:-:S07]  /*01f0*/  LOP3.LUT R4, R0, 0xf, RZ, 0xc0, !PT ;  /* 0x0000000f00047812 */ /* 0x000fce00078ec0ff */
[----:B------:R-:W-:Y:S05]  /*0200*/  @!P0 BRA `(.L_x_180) ;  /* 0x0000000400b08947 */ /* 0x000fea0003800000 */
[----:B------:R-:W0:Y:S01]  /*0210*/  LDC.64 R6, c[0x0][0x380] ;  /* 0x0000e000ff067b82 */ /* 0x000e220000000a00 */
[----:B------:R-:W-:Y:S01]  /*0220*/  LOP3.LUT R25, R0, 0x1fffff0, RZ, 0xc0, !PT ;  /* 0x01fffff000197812 */ /* 0x000fe200078ec0ff */
[----:B------:R-:W-:Y:S01]  /*0230*/  BSSY.RECONVERGENT B3, `(.L_x_181) ;  /* 0x0000068000037945 */ /* 0x000fe20003800200 */
[C---:B------:R-:W-:Y:S01]  /*0240*/  LOP3.LUT R24, R21.reuse, 0x800, RZ, 0xfc, !PT ;  /* 0x0000080015187812 */ /* 0x040fe200078efcff */
[----:B------:R-:W-:Y:S02]  /*0250*/  VIADD R5, R21, UR6 ;  /* 0x0000000615057c36 */ /* 0x000fe40008000000 */
[----:B------:R-:W-:-:S07]  /*0260*/  IMAD.MOV R25, RZ, RZ, -R25 ;  /* 0x000000ffff197224 */ /* 0x000fce00078e0a19 */
.L_x_182:
[----:B0-----:R-:W-:-:S04]  /*0270*/  IMAD.WIDE.U32 R8, R5, 0x8, R6 ;  /* 0x0000000805087825 */ /* 0x001fc800078e0006 */
[----:B------:R-:W-:Y:S02]  /*0280*/  VIADD R23, R5, 0x100 ;  /* 0x0000010005177836 */ /* 0x000fe40000000000 */
[----:B------:R-:W2:Y:S02]  /*0290*/  LDG.E.64 R8, desc[UR8][R8.64] ;  /* 0x0000000808087981 */ /* 0x000ea4000c1e1b00 */
[----:B------:R-:W-:-:S06]  /*02a0*/  IMAD.WIDE.U32 R22, R23, 0x8, R6 ;  /* 0x0000000817167825 */ /* 0x000fcc00078e0006 */
[----:B------:R-:W3:Y:S01]  /*02b0*/  LDG.E.64 R22, desc[UR8][R22.64] ;  /* 0x0000000816167981 */ /* 0x000ee2000c1e1b00 */
[----:B------:R-:W-:-:S04]  /*02c0*/  VIADD R21, R5, 0x200 ;  /* 0x0000020005157836 */ /* 0x000fc80000000000 */
[----:B------:R-:W-:-:S04]  /*02d0*/  IMAD.WIDE.U32 R20, R21, 0x8, R6 ;  /* 0x0000000815147825 */ /* 0x000fc800078e0006 */
[----:B------:R-:W-:Y:S02]  /*02e0*/  VIADD R19, R5, 0x300 ;  /* 0x0000030005137836 */ /* 0x000fe40000000000 */
[----:B------:R-:W4:Y:S02]  /*02f0*/  LDG.E.64 R20, desc[UR8][R20.64] ;  /* 0x0000000814147981 */ /* 0x000f24000c1e1b00 */
        /* <DEDUP_REMOVED lines=9> */
[----:B------:R-:W-:-:S06]  /*0390*/  IMAD.WIDE.U32 R10, R11, 0x8, R6 ;  /* 0x000000080b0a7825 */ /* 0x000fcc00078e0006 */
[----:B------:R-:W4:Y:S01]  /*03a0*/  LDG.E.64 R10, desc[UR8][R10.64] ;  /* 0x000000080a0a7981 */ /* 0x000f22000c1e1b00 */
[----:B--2--5:R-:W-:-:S06]  /*03b0*/  DSETP.GEU.AND P0, PT, R14, R8, PT ;  /* 0x000000080e00722a */ /* 0x024fcc0003f0e000 */
[----:B------:R-:W-:Y:S02]  /*03c0*/  FSEL R14, R8, R14, !P0 ;  /* 0x0000000e080e7208 */ /* 0x000fe40004000000 */
[----:B------:R-:W-:Y:S01]  /*03d0*/  FSEL R15, R9, R15, !P0 ;  /* 0x0000000f090f7208 */ /* 0x000fe20004000000 */
[----:B------:R-:W-:-:S04]  /*03e0*/  VIADD R9, R5, 0x700 ;  /* 0x0000070005097836 */ /* 0x000fc80000000000 */
[----:B------:R-:W-:Y:S01]  /*03f0*/  IMAD.WIDE.U32 R8, R9, 0x8, R6 ;  /* 0x0000000809087825 */ /* 0x000fe200078e0006 */
[----:B---3--:R-:W-:-:S05]  /*0400*/  DSETP.GEU.AND P0, PT, R14, R22, PT ;  /* 0x000000160e00722a */ /* 0x008fca0003f0e000 */
[----:B------:R-:W2:Y:S01]  /*0410*/  LDG.E.64 R8, desc[UR8][R8.64] ;  /* 0x0000000808087981 */ /* 0x000ea2000c1e1b00 */
[----:B------:R-:W-:Y:S01]  /*0420*/  FSEL R15, R23, R15, !P0 ;  /* 0x0000000f170f7208 */ /* 0x000fe20004000000 */
[----:B------:R-:W-:Y:S01]  /*0430*/  VIADD R23, R5, 0x800 ;  /* 0x0000080005177836 */ /* 0x000fe20000000000 */
[----:B------:R-:W-:-:S03]  /*0440*/  FSEL R14, R22, R14, !P0 ;  /* 0x0000000e160e7208 */ /* 0x000fc60004000000 */
[----:B------:R-:W-:-:S06]  /*0450*/  IMAD.WIDE.U32 R22, R23, 0x8, R6 ;  /* 0x0000000817167825 */ /* 0x000fcc00078e0006 */
[----:B------:R-:W3:Y:S01]  /*0460*/  LDG.E.64 R22, desc[UR8][R22.64] ;  /* 0x0000000816167981 */ /* 0x000ee2000c1e1b00 */
[----:B----4-:R-:W-:-:S06]  /*0470*/  DSETP.GEU.AND P0, PT, R14, R20, PT ;  /* 0x000000140e00722a */ /* 0x010fcc0003f0e000 */
[----:B------:R-:W-:Y:S02]  /*0480*/  FSEL R14, R20, R14, !P0 ;  /* 0x0000000e140e7208 */ /* 0x000fe40004000000 */
[----:B------:R-:W-:Y:S01]  /*0490*/  FSEL R15, R21, R15, !P0 ;  /* 0x0000000f150f7208 */ /* 0x000fe20004000000 */
[----:B------:R-:W-:-:S04]  /*04a0*/  VIADD R21, R5, 0x900 ;  /* 0x0000090005157836 */ /* 0x000fc80000000000 */
[----:B------:R-:W-:Y:S01]  /*04b0*/  IMAD.WIDE.U32 R20, R21, 0x8, R6 ;  /* 0x0000000815147825 */ /* 0x000fe200078e0006 */
[----:B------:R-:W-:-:S05]  /*04c0*/  DSETP.GEU.AND P0, PT, R14, R18, PT ;  /* 0x000000120e00722a */ /* 0x000fca0003f0e000 */
[----:B------:R-:W4:Y:S01]  /*04d0*/  LDG.E.64 R20, desc[UR8][R20.64] ;  /* 0x0000000814147981 */ /* 0x000f22000c1e1b00 */
        /* <DEDUP_REMOVED lines=21> */
[----:B------:R-:W-:-:S06]  /*0630*/  IMAD.WIDE.U32 R12, R13, 0x8, R6 ;  /* 0x000000080d0c7825 */ /* 0x000fcc00078e0006 */
[----:B------:R-:W4:Y:S01]  /*0640*/  LDG.E.64 R12, desc[UR8][R12.64] ;  /* 0x000000080c0c7981 */ /* 0x000f22000c1e1b00 */
[----:B--2---:R-:W-:-:S06]  /*0650*/  DSETP.GEU.AND P0, PT, R10, R8, PT ;  /* 0x000000080a00722a */ /* 0x004fcc0003f0e000 */
        /* <DEDUP_REMOVED lines=24> */
[----:B------:R-:W-:-:S05]  /*07e0*/  VIADD R25, R25, 0x10 ;  /* 0x0000001019197836 */ /* 0x000fca0000000000 */
[----:B------:R-:W-:Y:S02]  /*07f0*/  FSEL R8, R12, R8, !P0 ;  /* 0x000000080c087208 */ /* 0x000fe40004000000 */
[----:B------:R-:W-:Y:S02]  /*0800*/  FSEL R9, R13, R9, !P0 ;  /* 0x000000090d097208 */ /* 0x000fe40004000000 */
[----:B------:R-:W-:Y:S01]  /*0810*/  ISETP.NE.AND P1, PT, R25, RZ, PT ;  /* 0x000000ff1900720c */ /* 0x000fe20003f25270 */
[----:B------:R-:W-:Y:S02]  /*0820*/  VIADD R24, R24, 0x1000 ;  /* 0x0000100018187836 */ /* 0x000fe40000000000 */
[----:B------:R-:W-:Y:S01]  /*0830*/  VIADD R5, R5, 0x1000 ;  /* 0x0000100005057836 */ /* 0x000fe20000000000 */
[----:B--2---:R-:W-:-:S06]  /*0840*/  DSETP.GEU.AND P0, PT, R8, R10, PT ;  /* 0x0000000a0800722a */ /* 0x004fcc0003f0e000 */
[----:B------:R-:W-:Y:S02]  /*0850*/  FSEL R8, R10, R8, !P0 ;  /* 0x000000080a087208 */ /* 0x000fe40004000000 */
[----:B------:R-:W-:-:S06]  /*0860*/  FSEL R9, R11, R9, !P0 ;  /* 0x000000090b097208 */ /* 0x000fcc0004000000 */
[----:B---3--:R-:W-:-:S06]  /*0870*/  DSETP.GEU.AND P0, PT, R8, R22, PT ;  /* 0x000000160800722a */ /* 0x008fcc0003f0e000 */
[----:B------:R-:W-:Y:S02]  /*0880*/  FSEL R14, R22, R8, !P0 ;  /* 0x00000008160e7208 */ /* 0x000fe40004000000 */
[----:B------:R-:W-:Y:S01]  /*0890*/  FSEL R15, R23, R9, !P0 ;  /* 0x00000009170f7208 */ /* 0x000fe20004000000 */
[----:B------:R-:W-:Y:S06]  /*08a0*/  @P1 BRA `(.L_x_182) ;  /* 0xfffffff800701947 */ /* 0x000fec000383ffff */
[----:B------:R-:W-:Y:S05]  /*08b0*/  BSYNC.RECONVERGENT B3 ;  /* 0x0000000000037941 */ /* 0x000fea0003800200 */
.L_x_181:
[----:B------:R-:W-:-:S07]  /*08c0*/  VIADD R21, R24, 0xfffff800 ;  /* 0xfffff80018157836 */ /* 0x000fce0000000000 */
.L_x_180:
[----:B------:R-:W-:Y:S05]  /*08d0*/  BSYNC.RECONVERGENT B2 ;  /* 0x0000000000027941 */ /* 0x000fea0003800200 */
.L_x_179:
[----:B------:R-:W-:-:S13]  /*08e0*/  ISETP.NE.AND P0, PT, R4, RZ, PT ;  /* 0x000000ff0400720c */ /* 0x000fda0003f05270 */
[----:B------:R-:W-:Y:S05]  /*08f0*/  @!P0 BRA `(.L_x_178) ;  /* 0x0000000400988947 */ /* 0x000fea0003800000 */
[----:B------:R-:W-:Y:S01]  /*0900*/  ISETP.GE.U32.AND P1, PT, R4, 0x8, PT ;  /* 0x000000080400780c */ /* 0x000fe20003f26070 */
[----:B------:R-:W-:Y:S01]  /*0910*/  BSSY.RECONVERGENT B2, `(.L_x_183) ;  /* 0x0000036000027945 */ /* 0x000fe20003800200 */
[----:B------:R-:W-:-:S04]  /*0920*/  LOP3.LUT R20, R0, 0x7, RZ, 0xc0, !PT ;  /* 0x0000000700147812 */ /* 0x000fc800078ec0ff */
[----:B------:R-:W-:-:S07]  /*0930*/  ISETP.NE.AND P0, PT, R20, RZ, PT ;  /* 0x000000ff1400720c */ /* 0x000fce0003f05270 */
[----:B------:R-:W-:Y:S06]  /*0940*/  @!P1 BRA `(.L_x_184) ;  /* 0x0000000000c89947 */ /* 0x000fec0003800000 */
[----:B------:R-:W0:Y:S01]  /*0950*/  LDC.64 R4, c[0x0][0x380] ;  /* 0x0000e000ff047b82 */ /* 0x000e220000000a00 */
[----:B------:R-:W-:-:S04]  /*0960*/  VIADD R25, R21, UR6 ;  /* 0x0000000615197c36 */ /* 0x000fc80008000000 */
[C---:B------:R-:W-:Y:S02]  /*0970*/  VIADD R9, R25.reuse, 0x100 ;  /* 0x0000010019097836 */ /* 0x040fe40000000000 */
[----:B0-----:R-:W-:-:S06]  /*0980*/  IMAD.WIDE.U32 R6, R25, 0x8, R4 ;  /* 0x0000000819067825 */ /* 0x001fcc00078e0004 */
[----:B------:R-:W2:Y:S01]  /*0990*/  LDG.E.64 R6, desc[UR8][R6.64] ;  /* 0x0000000806067981 */ /* 0x000ea2000c1e1b00 */
[----:B------:R-:W-:-:S04]  /*09a0*/  IMAD.WIDE.U32 R8, R9, 0x8, R4 ;  /* 0x0000000809087825 */ /* 0x000fc800078e0004 */
[----:B------:R-:W-:Y:S02]  /*09b0*/  VIADD R11, R25, 0x200 ;  /* 0x00000200190b7836 */ /* 0x000fe40000000000 */
[----:B------:R-:W3:Y:S02]  /*09c0*/  LDG.E.64 R8, desc[UR8][R8.64] ;  /* 0x0000000808087981 */ /* 0x000ee4000c1e1b00 */
        /* <DEDUP_REMOVED lines=42> */
.L_x_184:
[----:B------:R-:W-:Y:S05]  /*0c70*/  BSYNC.RECONVERGENT B2 ;  /* 0x0000000000027941 */ /* 0x000fea0003800200 */
.L_x_183:
        /* <DEDUP_REMOVED lines=32> */
.L_x_186:
[----:B------:R-:W-:Y:S05]  /*0e80*/  BSYNC.RECONVERGENT B2 ;  /* 0x0000000000027941 */ /* 0x000fea0003800200 */
.L_x_185:
[----:B------:R-:W-:Y:S05]  /*0e90*/  @!P0 BRA `(.L_x_178) ;  /* 0x0000000000308947 */ /* 0x000fea0003800000 */
[----:B------:R-:W0:Y:S01]  /*0ea0*/  LDC.64 R6, c[0x0][0x380] ;  /* 0x0000e000ff067b82 */ /* 0x000e220000000a00 */
[----:B------:R-:W-:Y:S02]  /*0eb0*/  VIADD R9, R21, UR6 ;  /* 0x0000000615097c36 */ /* 0x000fe40008000000 */
[----:B------:R-:W-:-:S07]  /*0ec0*/  IMAD.MOV R0, RZ, RZ, -R0 ;  /* 0x000000ffff007224 */ /* 0x000fce00078e0a00 */
.L_x_187:
[----:B0-----:R-:W-:-:S06]  /*0ed0*/  IMAD.WIDE.U32 R4, R9, 0x8, R6 ;  /* 0x0000000809047825 */ /* 0x001fcc00078e0006 */
        /* <DEDUP_REMOVED lines=8> */
.L_x_178:
[----:B------:R-:W-:Y:S05]  /*0f60*/  BSYNC.RECONVERGENT B1 ;  /* 0x0000000000017941 */ /* 0x000fea0003800200 */
.L_x_177:
[----:B------:R-:W-:-:S13]  /*0f70*/  ISETP.GE.U32.AND P0, PT, R2, 0x100, PT ;  /* 0x000001000200780c */ /* 0x000fda0003f06070 */
        /* <DEDUP_REMOVED lines=50> */
[----:B------:R-:W1:Y:S04]  /*12a0*/  LDS.128 R12, [UR4+0x10] ;  /* 0x00001004ff0c7984 */ /* 0x000e680008000c00 */
[----:B0-----:R-:W0:Y:S01]  /*12b0*/  LDS.128 R8, [UR4+0x20] ;  /* 0x00002004ff087984 */ /* 0x001e220008000c00 */
[----:B-1----:R-:W-:-:S06]  /*12c0*/  DSETP.GEU.AND P1, PT, R4, R12, PT ;  /* 0x0000000c0400722a */ /* 0x002fcc0003f2e000 */
[----:B------:R-:W-:Y:S02]  /*12d0*/  FSEL R2, R12, R4, !P1 ;  /* 0x000000040c027208 */ /* 0x000fe40004800000 */
[----:B------:R-:W-:Y:S02]  /*12e0*/  FSEL R3, R13, R5, !P1 ;  /* 0x000000050d037208 */ /* 0x000fe40004800000 */
[----:B------:R-:W1:Y:S04]  /*12f0*/  LDS.128 R4, [UR4+0x30] ;  /* 0x00003004ff047984 */ /* 0x000e680008000c00 */
[----:B------:R-:W-:-:S06]  /*1300*/  DSETP.GEU.AND P1, PT, R2, R14, PT ;  /* 0x0000000e0200722a */ /* 0x000fcc0003f2e000 */
[----:B------:R-:W-:Y:S02]  /*1310*/  FSEL R2, R14, R2, !P1 ;  /* 0x000000020e027208 */ /* 0x000fe40004800000 */
[----:B------:R-:W-:-:S06]  /*1320*/  FSEL R3, R15, R3, !P1 ;  /* 0x000000030f037208 */ /* 0x000fcc0004800000 */
[----:B0-----:R-:W-:-:S06]  /*1330*/  DSETP.GEU.AND P1, PT, R2, R8, PT ;  /* 0x000000080200722a */ /* 0x001fcc0003f2e000 */
[----:B------:R-:W-:Y:S02]  /*1340*/  FSEL R8, R8, R2, !P1 ;  /* 0x0000000208087208 */ /* 0x000fe40004800000 */
[----:B------:R-:W-:Y:S02]  /*1350*/  FSEL R9, R9, R3, !P1 ;  /* 0x0000000309097208 */ /* 0x000fe40004800000 */
[----:B------:R-:W0:Y:S04]  /*1360*/  LDS.64 R2, [UR4+0x40] ;  /* 0x00004004ff027984 */ /* 0x000e280008000a00 */
[----:B------:R-:W-:-:S06]  /*1370*/  DSETP.GEU.AND P1, PT, R8, R10, PT ;  /* 0x0000000a0800722a */ /* 0x000fcc0003f2e000 */
[----:B------:R-:W-:Y:S02]  /*1380*/  FSEL R8, R10, R8, !P1 ;  /* 0x000000080a087208 */ /* 0x000fe40004800000 */
[----:B------:R-:W-:-:S06]  /*1390*/  FSEL R9, R11, R9, !P1 ;  /* 0x000000090b097208 */ /* 0x000fcc0004800000 */
[----:B-1----:R-:W-:-:S06]  /*13a0*/  DSETP.GEU.AND P1, PT, R8, R4, PT ;  /* 0x000000040800722a */ /* 0x002fcc0003f2e000 */
        /* <DEDUP_REMOVED lines=9> */
.L_x_188:
[----:B------:R-:W-:-:S04]  /*1440*/  LOP3.LUT R0, R3, 0x3e0, RZ, 0xc0, !PT ;  /* 0x000003e003007812 */ /* 0x000fc800078ec0ff */
[----:B------:R-:W-:Y:S01]  /*1450*/  LOP3.LUT R7, RZ, R0, RZ, 0x33, !PT ;  /* 0x00000000ff077212 */ /* 0x000fe200078e33ff */
[----:B------:R-:W-:Y:S02]  /*1460*/  VIADD R5, R0, 0x20 ;  /* 0x0000002000057836 */ /* 0x000fe40000000000 */
[----:B------:R-:W0:Y:S03]  /*1470*/  S2R R0, SR_LANEID ;  /* 0x0000000000007919 */ /* 0x000e260000000000 */
[----:B------:R-:W-:Y:S01]  /*1480*/  ISETP.GT.U32.AND P0, PT, R5, R2, PT ;  /* 0x000000020500720c */ /* 0x000fe20003f04070 */
[----:B------:R-:W-:-:S05]  /*1490*/  IMAD.IADD R5, R2, 0x1, R7 ;  /* 0x0000000102057824 */ /* 0x000fca00078e0207 */
[----:B------:R-:W-:-:S05]  /*14a0*/  SEL R5, R5, 0x1f, P0 ;  /* 0x0000001f05057807 */ /* 0x000fca0000000000 */
[----:B-----5:R-:W-:Y:S04]  /*14b0*/  SHFL.DOWN PT, R6, R14, 0x1, R5 ;  /* 0x082000000e067989 */ /* 0x020fe800000e0005 */
[----:B------:R-:W1:Y:S01]  /*14c0*/  SHFL.DOWN PT, R7, R15, 0x1, R5 ;  /* 0x082000000f077989 */ /* 0x000e6200000e0005 */
[----:B0-----:R-:W-:Y:S01]  /*14d0*/  ISETP.GE.AND P0, PT, R0, R5, PT ;  /* 0x000000050000720c */ /* 0x001fe20003f06270 */
[----:B-1----:R-:W-:-:S06]  /*14e0*/  DSETP.GEU.AND P1, PT, R14, R6, PT ;  /* 0x000000060e00722a */ /* 0x002fcc0003f2e000 */
        /* <DEDUP_REMOVED lines=47> */
[----:B0-----:R-:W-:Y:S05]  /*17e0*/  @P0 BRA `(.L_x_189) ;  /* 0x0000001c000c0947 */ /* 0x001fea0003800000 */
[----:B------:R-:W0:Y:S01]  /*17f0*/  S2UR UR5, SR_CgaCtaId ;  /* 0x00000000000579c3 */ /* 0x000e220000008800 */
[----:B------:R-:W-:Y:S01]  /*1800*/  UMOV UR4, 0x400 ;  /* 0x0000040000047882 */ /* 0x000fe20000000000 */
[----:B------:R-:W-:Y:S01]  /*1810*/  ISETP.GT.U32.AND P2, PT, R2, 0x20, PT ;  /* 0x000000200200780c */ /* 0x000fe20003f44070 */
[----:B0-----:R-:W-:-:S09]  /*1820*/  ULEA UR4, UR5, UR4, 0x18 ;  /* 0x0000000405047291 */ /* 0x001fd2000f8ec0ff */
[----:B------:R-:W0:Y:S04]  /*1830*/  LDS.128 R12, [UR4+0x10] ;  /* 0x00001004ff0c7984 */ /* 0x000e280008000c00 */
[----:B------:R-:W1:Y:S01]  /*1840*/  LDS.128 R8, [UR4+0x20] ;  /* 0x00002004ff087984 */ /* 0x000e620008000c00 */
[----:B0-----:R-:W-:-:S06]  /*1850*/  DSETP.GEU.AND P1, PT, R4, R12, PT ;  /* 0x0000000c0400722a */ /* 0x001fcc0003f2e000 */
[-C--:B------:R-:W-:Y:S02]  /*1860*/  FSEL R3, R12, R4.reuse, !P1 ;  /* 0x000000040c037208 */ /* 0x080fe40004800000 */
[-C--:B------:R-:W-:Y:S02]  /*1870*/  FSEL R13, R13, R5.reuse, !P1 ;  /* 0x000000050d0d7208 */ /* 0x080fe40004800000 */
[----:B------:R-:W-:Y:S02]  /*1880*/  FSEL R0, R3, R4, P2 ;  /* 0x0000000403007208 */ /* 0x000fe40001000000 */
[C---:B------:R-:W-:Y:S02]  /*1890*/  ISETP.GT.U32.AND P1, PT, R2.reuse, 0x40, PT ;  /* 0x000000400200780c */ /* 0x040fe40003f24070 */
[----:B------:R-:W-:Y:S01]  /*18a0*/  FSEL R13, R13, R5, P2 ;  /* 0x000000050d0d7208 */ /* 0x000fe20001000000 */
[----:B------:R-:W-:Y:S01]  /*18b0*/  IMAD.MOV.U32 R12, RZ, RZ, R0 ;  /* 0x000000ffff0c7224 */ /* 0x000fe200078e0000 */
[----:B------:R-:W-:Y:S01]  /*18c0*/  ISETP.GT.U32.AND P2, PT, R2, 0x60, PT ;  /* 0x000000600200780c */ /* 0x000fe20003f44070 */
[----:B------:R-:W0:Y:S04]  /*18d0*/  LDS.128 R4, [UR4+0x30] ;  /* 0x00003004ff047984 */ /* 0x000e280008000c00 */
[----:B------:R-:W-:-:S06]  /*18e0*/  DSETP.GEU.AND P3, PT, R12, R14, PT ;  /* 0x0000000e0c00722a */ /* 0x000fcc0003f6e000 */
[----:B------:R-:W-:Y:S02]  /*18f0*/  @P1 FSEL R0, R14, R0, !P3 ;  /* 0x000000000e001208 */ /* 0x000fe40005800000 */
[----:B------:R-:W-:Y:S02]  /*1900*/  @P1 FSEL R13, R15, R13, !P3 ;  /* 0x0000000d0f0d1208 */ /* 0x000fe40005800000 */
[----:B------:R-:W-:Y:S01]  /*1910*/  ISETP.GT.U32.AND P1, PT, R2, 0x80, PT ;  /* 0x000000800200780c */ /* 0x000fe20003f24070 */
[----:B------:R-:W-:-:S06]  /*1920*/  IMAD.MOV.U32 R12, RZ, RZ, R0 ;  /* 0x000000ffff0c7224 */ /* 0x000fcc00078e0000 */
[----:B-1----:R-:W-:-:S06]  /*1930*/  DSETP.GEU.AND P3, PT, R12, R8, PT ;  /* 0x000000080c00722a */ /* 0x002fcc0003f6e000 */
[----:B------:R-:W-:Y:S02]  /*1940*/  @P2 FSEL R0, R8, R0, !P3 ;  /* 0x0000000008002208 */ /* 0x000fe40005800000 */
[----:B------:R-:W-:Y:S02]  /*1950*/  @P2 FSEL R13, R9, R13, !P3 ;  /* 0x0000000d090d2208 */ /* 0x000fe40005800000 */
[----:B------:R-:W-:Y:S01]  /*1960*/  ISETP.GT.U32.AND P2, PT, R2, 0xa0, PT ;  /* 0x000000a00200780c */ /* 0x000fe20003f44070 */
[----:B------:R-:W-:Y:S01]  /*1970*/  IMAD.MOV.U32 R12, RZ, RZ, R0 ;  /* 0x000000ffff0c7224 */ /* 0x000fe200078e0000 */
[----:B------:R-:W1:Y:S05]  /*1980*/  LDS.64 R8, [UR4+0x40] ;  /* 0x00004004ff087984 */ /* 0x000e6a0008000a00 */
[----:B------:R-:W-:-:S06]  /*1990*/  DSETP.GEU.AND P3, PT, R12, R10, PT ;  /* 0x0000000a0c00722a */ /* 0x000fcc0003f6e000 */
[----:B------:R-:W-:Y:S02]  /*19a0*/  @P1 FSEL R0, R10, R0, !P3 ;  /* 0x000000000a001208 */ /* 0x000fe40005800000 */
[----:B------:R-:W-:Y:S02]  /*19b0*/  @P1 FSEL R13, R11, R13, !P3 ;  /* 0x0000000d0b0d1208 */ /* 0x000fe40005800000 */
[----:B------:R-:W-:Y:S01]  /*19c0*/  ISETP.GT.U32.AND P1, PT, R2, 0xc0, PT ;  /* 0x000000c00200780c */ /* 0x000fe20003f24070 */
[----:B------:R-:W-:Y:S02]  /*19d0*/  IMAD.MOV.U32 R10, RZ, RZ, R0 ;  /* 0x000000ffff0a7224 */ /* 0x000fe400078e0000 */
[----:B------:R-:W-:-:S06]  /*19e0*/  IMAD.MOV.U32 R11, RZ, RZ, R13 ;  /* 0x000000ffff0b7224 */ /* 0x000fcc00078e000d */
[----:B0-----:R-:W-:-:S06]  /*19f0*/  DSETP.GEU.AND P3, PT, R10, R4, PT ;  /* 0x000000040a00722a */ /* 0x001fcc0003f6e000 */
[----:B------:R-:W-:Y:S02]  /*1a00*/  @P2 FSEL R0, R4, R0, !P3 ;  /* 0x0000000004002208 */ /* 0x000fe40005800000 */
[----:B------:R-:W-:Y:S02]  /*1a10*/  @P2 FSEL R13, R5, R13, !P3 ;  /* 0x0000000d050d2208 */ /* 0x000fe40005800000 */
[----:B------:R-:W-:Y:S01]  /*1a20*/  ISETP.GT.U32.AND P2, PT, R2, 0xe0, PT ;  /* 0x000000e00200780c */ /* 0x000fe20003f44070 */
        /* <DEDUP_REMOVED lines=13> */
.L_x_174:
[----:B------:R-:W0:Y:S01]  /*1b00*/  S2R R0, SR_TID.X ;  /* 0x0000000000007919 */ /* 0x000e220000002100 */
[----:B------:R-:W1:Y:S02]  /*1b10*/  LDCU.64 UR14, c[0x0][0x380] ;  /* 0x00007000ff0e77ac */ /* 0x000e640008000a00 */
[----:B-1----:R-:W-:Y:S02]  /*1b20*/  IMAD.U32 R6, RZ, RZ, UR14 ;  /* 0x0000000eff067e24 */ /* 0x002fe4000f8e00ff */
[----:B------:R-:W-:Y:S02]  /*1b30*/  IMAD.U32 R7, RZ, RZ, UR15 ;  /* 0x0000000fff077e24 */ /* 0x000fe4000f8e00ff */
[----:B0-----:R-:W-:-:S04]  /*1b40*/  VIADD R25, R0, UR6 ;  /* 0x0000000600197c36 */ /* 0x001fc80008000000 */
[----:B------:R-:W-:-:S05]  /*1b50*/  IMAD.WIDE.U32 R24, R25, 0x8, R6 ;  /* 0x0000000819187825 */ /* 0x000fca00078e0006 */
        /* <DEDUP_REMOVED lines=8> */
[----:B------:R-:W-:Y:S01]  /*1be0*/  ISETP.GE.U32.AND P1, PT, R2, UR4, PT ;  /* 0x0000000402007c0c */ /* 0x000fe2000bf26070 */
        /* <DEDUP_REMOVED lines=22> */
[----:B------:R-:W-:Y:S01]  /*1d50*/  ULEA UR11, UR13, UR6, 0xb ;  /* 0x000000060d0b7291 */ /* 0x000fe2000f8e58ff */
[----:B------:R-:W-:Y:S01]  /*1d60*/  VIADD R3, R4, 0xfffff800 ;  /* 0xfffff80004037836 */ /* 0x000fe20000000000 */
[----:B------:R-:W-:Y:S01]  /*1d70*/  LOP3.LUT R5, RZ, R0, RZ, 0x33, !PT ;  /* 0x00000000ff057212 */ /* 0x000fe200078e33ff */
[----:B------:R-:W-:-:S03]  /*1d80*/  UIADD3 UR5, UPT, UPT, UR4, UR6, URZ ;  /* 0x0000000604057290 */ /* 0x000fc6000fffe0ff */
[----:B------:R-:W-:Y:S02]  /*1d90*/  ISETP.LT.U32.AND P0, PT, R3, UR11, PT ;  /* 0x0000000b03007c0c */ /* 0x000fe4000bf01070 */
[----:B------:R-:W-:Y:S01]  /*1da0*/  IADD3 R5, PT, PT, R4, -UR4, R5 ;  /* 0x8000000404057c10 */ /* 0x000fe2000fffe005 */
[----:B------:R-:W-:Y:S01]  /*1db0*/  IMAD.U32 R25, RZ, RZ, UR5 ;  /* 0x00000005ff197e24 */ /* 0x000fe2000f8e00ff */
[----:B------:R-:W-:-:S03]  /*1dc0*/  UMOV UR4, URZ ;  /* 0x000000ff00047c82 */ /* 0x000fc60008000000 */
[----:B------:R-:W-:Y:S01]  /*1dd0*/  VIADD R2, R5, -UR6 ;  /* 0x8000000605027c36 */ /* 0x000fe20008000000 */
[----:B------:R-:W-:Y:S01]  /*1de0*/  UMOV UR6, UR5 ;  /* 0x0000000500067c82 */ /* 0x000fe20008000000 */
[----:B------:R-:W-:-:S04]  /*1df0*/  IADD3 R25, PT, PT, R25, 0x800, R0 ;  /* 0x0000080019197810 */ /* 0x000fc80007ffe000 */
[----:B------:R-:W-:Y:S05]  /*1e00*/  @P0 BRA `(.L_x_191) ;  /* 0x0000000000c40947 */ /* 0x000fea0003800000 */
[----:B------:R-:W0:Y:S01]  /*1e10*/  LDC.64 R6, c[0x0][0x380] ;  /* 0x0000e000ff067b82 */ /* 0x000e220000000a00 */
[----:B------:R-:W1:Y:S01]  /*1e20*/  LDCU.64 UR12, c[0x0][0x3a8] ;  /* 0x00007500ff0c77ac */ /* 0x000e620008000a00 */
[----:B------:R-:W-:Y:S01]  /*1e30*/  NOP ;  /* 0x0000000000007918 */ /* 0x000fe20000000000 */
.L_x_192:
[----:B------:R-:W-:-:S04]  /*1e40*/  VIADD R19, R0, UR11 ;  /* 0x0000000b00137c36 */ /* 0x000fc80008000000 */
[----:B0-----:R-:W-:-:S05]  /*1e50*/  IMAD.WIDE.U32 R18, R19, 0x8, R6 ;  /* 0x0000000813127825 */ /* 0x001fca00078e0006 */
        /* <DEDUP_REMOVED lines=26> */
[----:B-1----:R-:W-:-:S04]  /*2000*/  USHF.L.U32 UR7, UR13, 0xb, URZ ;  /* 0x0000000b0d077899 */ /* 0x002fc800080006ff */
[----:B------:R-:W-:Y:S02]  /*2010*/  UIADD3 UR6, UPT, UPT, UR7, UR6, URZ ;  /* 0x0000000607067290 */ /* 0x000fe4000fffe0ff */
[----:B------:R-:W-:Y:S02]  /*2020*/  VIADD R2, R2, -UR7 ;  /* 0x8000000702027c36 */ /* 0x000fe40008000000 */
[----:B------:R-:W-:Y:S01]  /*2030*/  VIADD R25, R25, UR7 ;  /* 0x0000000719197c36 */ /* 0x000fe20008000000 */
[----:B--2---:R-:W-:-:S06]  /*2040*/  DSETP.GEU.AND P0, PT, R4, R20, PT ;  /* 0x000000140400722a */ /* 0x004fcc0003f0e000 */
[----:B------:R-:W-:Y:S01]  /*2050*/  FSEL R8, R20, R4, !P0 ;  /* 0x0000000414087208 */ /* 0x000fe20004000000 */
[----:B------:R-:W-:Y:S01]  /*2060*/  IMAD.U32 R4, RZ, RZ, UR12 ;  /* 0x0000000cff047e24 */ /* 0x000fe2000f8e00ff */
[----:B------:R-:W-:-:S03]  /*2070*/  FSEL R9, R21, R5, !P0 ;  /* 0x0000000515097208 */ /* 0x000fc60004000000 */
[----:B------:R-:W-:-:S05]  /*2080*/  VIADD R5, R4, -UR11 ;  /* 0x8000000b04057c36 */ /* 0x000fca0008000000 */
[----:B------:R-:W-:Y:S01]  /*2090*/  ISETP.GE.U32.AND P1, PT, R5, UR7, PT ;  /* 0x0000000705007c0c */ /* 0x000fe2000bf26070 */
[----:B------:R-:W-:-:S06]  /*20a0*/  DSETP.GEU.AND P0, PT, R8, R22, PT ;  /* 0x000000160800722a */ /* 0x000fcc0003f0e000 */
[----:B------:R-:W-:Y:S02]  /*20b0*/  FSEL R14, R22, R8, !P0 ;  /* 0x00000008160e7208 */ /* 0x000fe40004000000 */
[----:B------:R-:W-:-:S04]  /*20c0*/  FSEL R15, R23, R9, !P0 ;  /* 0x00000009170f7208 */ /* 0x000fc80004000000 */
[----:B------:R-:W-:Y:S05]  /*20d0*/  @!P1 BRA `(.L_x_190) ;  /* 0x0000000c00a09947 */ /* 0x000fea0003800000 */
[----:B------:R-:W-:Y:S02]  /*20e0*/  ULEA UR11, UR13, UR11, 0xb ;  /* 0x0000000b0d0b7291 */ /* 0x000fe4000f8e58ff */
[----:B------:R-:W-:-:S04]  /*20f0*/  UIADD3 UR4, UPT, UPT, UR4, 0x1, URZ ;  /* 0x0000000104047890 */ /* 0x000fc8000fffe0ff */
[----:B------:R-:W-:-:S13]  /*2100*/  ISETP.LT.U32.AND P0, PT, R3, UR11, PT ;  /* 0x0000000b03007c0c */ /* 0x000fda000bf01070 */
[----:B------:R-:W-:Y:S05]  /*2110*/  @!P0 BRA `(.L_x_192) ;  /* 0xfffffffc00488947 */ /* 0x000fea000383ffff */
.L_x_191:
[----:B------:R-:W-:Y:S01]  /*2120*/  VIADD R3, R4, -UR11 ;  /* 0x8000000b04037c36 */ /* 0x000fe20008000000 */
[----:B------:R-:W-:Y:S04]  /*2130*/  BSSY.RECONVERGENT B1, `(.L_x_190) ;  /* 0x00000e2000017945 */ /* 0x000fe80003800200 */
[----:B------:R-:W-:-:S04]  /*2140*/  ISETP.GE.AND P0, PT, R0, R3, PT ;  /* 0x000000030000720c */ /* 0x000fc80003f06270 */
[----:B------:R-:W-:-:S13]  /*2150*/  ISETP.LE.U32.OR P0, PT, R4, UR11, P0 ;  /* 0x0000000b04007c0c */ /* 0x000fda0008703470 */
[----:B------:R-:W-:Y:S05]  /*2160*/  @P0 BRA `(.L_x_193) ;  /* 0x0000000c00780947 */ /* 0x000fea0003800000 */
[----:B------:R-:W-:Y:S01]  /*2170*/  UIMAD UR7, UR4, UR13, URZ ;  /* 0x0000000d040772a4 */ /* 0x000fe2000f8e02ff */
[----:B------:R-:W-:Y:S01]  /*2180*/  LOP3.LUT R3, RZ, R0, RZ, 0x33, !PT ;  /* 0x00000000ff037212 */ /* 0x000fe200078e33ff */
[----:B------:R-:W-:Y:S03]  /*2190*/  BSSY.RECONVERGENT B2, `(.L_x_194) ;  /* 0x0000074000027945 */ /* 0x000fe60003800200 */
[----:B------:R-:W-:Y:S01]  /*21a0*/  IADD3 R4, PT, PT, R4, -UR5, R3 ;  /* 0x8000000504047c10 */ /* 0x000fe2000fffe003 */
[----:B------:R-:W-:-:S04]  /*21b0*/  IMAD.U32 R3, RZ, RZ, UR7 ;  /* 0x00000007ff037e24 */ /* 0x000fc8000f8e00ff */
[----:B------:R-:W-:Y:S02]  /*21c0*/  IMAD R4, R3, -0x800, R4 ;  /* 0xfffff80003047824 */ /* 0x000fe400078e0204 */
[----:B------:R-:W-:-:S03]  /*21d0*/  IMAD.MOV.U32 R3, RZ, RZ, R0 ;  /* 0x000000ffff037224 */ /* 0x000fc600078e0000 */
[C---:B------:R-:W-:Y:S02]  /*21e0*/  ISETP.GE.U32.AND P0, PT, R4.reuse, 0xf00, PT ;  /* 0x00000f000400780c */ /* 0x040fe40003f06070 */
[----:B------:R-:W-:-:S04]  /*21f0*/  LEA.HI R4, R4, 0x1, RZ, 0x18 ;  /* 0x0000000104047811 */ /* 0x000fc800078fc0ff */
[----:B------:R-:W-:-:S07]  /*2200*/  LOP3.LUT R5, R4, 0xf, RZ, 0xc0, !PT ;  /* 0x0000000f04057812 */ /* 0x000fce00078ec0ff */
[----:B------:R-:W-:Y:S05]  /*2210*/  @!P0 BRA `(.L_x_195) ;  /* 0x0000000400ac8947 */ /* 0x000fea0003800000 */
[----:B------:R-:W-:Y:S01]  /*2220*/  LEA.HI R3, R2, 0x1, RZ, 0x18 ;  /* 0x0000000102037811 */ /* 0x000fe200078fc0ff */
[----:B------:R-:W-:Y:S03]  /*2230*/  BSSY.RECONVERGENT B3, `(.L_x_196) ;  /* 0x0000068000037945 */ /* 0x000fe60003800200 */
[----:B------:R-:W-:Y:S02]  /*2240*/  LOP3.LUT R24, R3, 0x1fffff0, RZ, 0xc0, !PT ;  /* 0x01fffff003187812 */ /* 0x000fe400078ec0ff */
[----:B------:R-:W-:-:S03]  /*2250*/  LOP3.LUT R3, R0, 0x800, RZ, 0xfc, !PT ;  /* 0x0000080000037812 */ /* 0x000fc600078efcff */
[----:B------:R-:W-:-:S07]  /*2260*/  IMAD.MOV R24, RZ, RZ, -R24 ;  /* 0x000000ffff187224 */ /* 0x000fce00078e0a18 */
.L_x_197:
[----:B------:R-:W-:-:S04]  /*2270*/  VIADD R9, R25, 0xfffff800 ;  /* 0xfffff80019097836 */ /* 0x000fc80000000000 */
[----:B------:R-:W-:-:S06]  /*2280*/  IMAD.WIDE.U32 R8, R9, 0x8, R6 ;  /* 0x0000000809087825 */ /* 0x000fcc00078e0006 */
[----:B------:R-:W2:Y:S01]  /*2290*/  LDG.E.64 R8, desc[UR8][R8.64] ;  /* 0x0000000808087981 */ /* 0x000ea2000c1e1b00 */
[----:B------:R-:W-:-:S04]  /*22a0*/  VIADD R23, R25, 0xfffff900 ;  /* 0xfffff90019177836 */ /* 0x000fc80000000000 */
        /* <DEDUP_REMOVED lines=8> */
[----:B------:R-:W5:Y:S02]  /*2330*/  LDG.E.64 R18, desc[UR8][R18.64] ;  /* 0x0000000812127981 */ /* 0x000f64000c1e1b00 */
[----:B------:R-:W-:-:S04]  /*2340*/  IMAD.WIDE.U32 R16, R17, 0x8, R6 ;  /* 0x0000000811107825 */ /* 0x000fc800078e0006 */
[----:B------:R-:W-:Y:S02]  /*2350*/  VIADD R13, R25, 0xfffffd00 ;  /* 0xfffffd00190d7836 */ /* 0x000fe40000000000 */
[----:B------:R-:W5:Y:S02]  /*2360*/  LDG.E.64 R16, desc[UR8][R16.64] ;  /* 0x0000000810107981 */ /* 0x000f64000c1e1b00 */
[----:B------:R-:W-:-:S04]  /*2370*/  IMAD.WIDE.U32 R12, R13, 0x8, R6 ;  /* 0x000000080d0c7825 */ /* 0x000fc800078e0006 */
[----:B------:R-:W-:Y:S02]  /*2380*/  VIADD R11, R25, 0xfffffe00 ;  /* 0xfffffe00190b7836 */ /* 0x000fe40000000000 */
[----:B------:R-:W5:Y:S02]  /*2390*/  LDG.E.64 R12, desc[UR8][R12.64] ;  /* 0x000000080c0c7981 */ /* 0x000f64000c1e1b00 */
[----:B------:R-:W-:-:S06]  /*23a0*/  IMAD.WIDE.U32 R10, R11, 0x8, R6 ;  /* 0x000000080b0a7825 */ /* 0x000fcc00078e0006 */
[----:B------:R-:W5:Y:S01]  /*23b0*/  LDG.E.64 R10, desc[UR8][R10.64] ;  /* 0x000000080a0a7981 */ /* 0x000f62000c1e1b00 */
[----:B--2---:R-:W-:-:S06]  /*23c0*/  DSETP.GEU.AND P0, PT, R14, R8, PT ;  /* 0x000000080e00722a */ /* 0x004fcc0003f0e000 */
[----:B------:R-:W-:Y:S01]  /*23d0*/  FSEL R15, R9, R15, !P0 ;  /* 0x0000000f090f7208 */ /* 0x000fe20004000000 */
[----:B------:R-:W-:Y:S01]  /*23e0*/  VIADD R9, R25, 0xffffff00 ;  /* 0xffffff0019097836 */ /* 0x000fe20000000000 */
[----:B------:R-:W-:-:S03]  /*23f0*/  FSEL R14, R8, R14, !P0 ;  /* 0x0000000e080e7208 */ /* 0x000fc60004000000 */
[----:B------:R-:W-:-:S03]  /*2400*/  IMAD.WIDE.U32 R8, R9, 0x8, R6 ;  /* 0x0000000809087825 */ /* 0x000fc600078e0006 */
[----:B---3--:R-:W-:-:S03]  /*2410*/  DSETP.GEU.AND P0, PT, R14, R22, PT ;  /* 0x000000160e00722a */ /* 0x008fc60003f0e000 */
[----:B------:R-:W2:Y:S03]  /*2420*/  LDG.E.64 R8, desc[UR8][R8.64] ;  /* 0x0000000808087981 */ /* 0x000ea6000c1e1b00 */
[----:B------:R-:W-:Y:S02]  /*2430*/  FSEL R14, R22, R14, !P0 ;  /* 0x0000000e160e7208 */ /* 0x000fe40004000000 */
[----:B------:R-:W-:Y:S01]  /*2440*/  FSEL R15, R23, R15, !P0 ;  /* 0x0000000f170f7208 */ /* 0x000fe20004000000 */
[----:B------:R-:W-:-:S06]  /*2450*/  IMAD.WIDE.U32 R22, R25, 0x8, R6 ;  /* 0x0000000819167825 */ /* 0x000fcc00078e0006 */
[----:B------:R-:W3:Y:S01]  /*2460*/  LDG.E.64 R22, desc[UR8][R22.64] ;  /* 0x0000000816167981 */ /* 0x000ee2000c1e1b00 */
[----:B----4-:R-:W-:-:S06]  /*2470*/  DSETP.GEU.AND P0, PT, R14, R20, PT ;  /* 0x000000140e00722a */ /* 0x010fcc0003f0e000 */
[----:B------:R-:W-:Y:S02]  /*2480*/  FSEL R14, R20, R14, !P0 ;  /* 0x0000000e140e7208 */ /* 0x000fe40004000000 */
[----:B------:R-:W-:Y:S01]  /*2490*/  FSEL R15, R21, R15, !P0 ;  /* 0x0000000f150f7208 */ /* 0x000fe20004000000 */
[----:B------:R-:W-:-:S04]  /*24a0*/  VIADD R21, R25, 0x100 ;  /* 0x0000010019157836 */ /* 0x000fc80000000000 */
[----:B------:R-:W-:Y:S01]  /*24b0*/  IMAD.WIDE.U32 R20, R21, 0x8, R6 ;  /* 0x0000000815147825 */ /* 0x000fe200078e0006 */
[----:B-----5:R-:W-:-:S05]  /*24c0*/  DSETP.GEU.AND P0, PT, R14, R18, PT ;  /* 0x000000120e00722a */ /* 0x020fca0003f0e000 */
[----:B------:R-:W4:Y:S01]  /*24d0*/  LDG.E.64 R20, desc[UR8][R20.64] ;  /* 0x0000000814147981 */ /* 0x000f22000c1e1b00 */
[----:B------:R-:W-:Y:S02]  /*24e0*/  FSEL R14, R18, R14, !P0 ;  /* 0x0000000e120e7208 */ /* 0x000fe40004000000 */
[----:B------:R-:W-:Y:S01]  /*24f0*/  FSEL R15, R19, R15, !P0 ;  /* 0x0000000f130f7208 */ /* 0x000fe20004000000 */
[----:B------:R-:W-:-:S04]  /*2500*/  VIADD R19, R25, 0x200 ;  /* 0x0000020019137836 */ /* 0x000fc80000000000 */
[----:B------:R-:W-:Y:S01]  /*2510*/  IMAD.WIDE.U32 R18, R19, 0x8, R6 ;  /* 0x0000000813127825 */ /* 0x000fe200078e0006 */
[----:B------:R-:W-:-:S05]  /*2520*/  DSETP.GEU.AND P0, PT, R14, R16, PT ;  /* 0x000000100e00722a */ /* 0x000fca0003f0e000 */
[----:B------:R-:W5:Y:S01]  /*2530*/  LDG.E.64 R18, desc[UR8][R18.64] ;  /* 0x0000000812127981 */ /* 0x000f62000c1e1b00 */
        /* <DEDUP_REMOVED lines=15> */
[----:B------:R-:W-:-:S06]  /*2630*/  IMAD.WIDE.U32 R12, R13, 0x8, R6 ;  /* 0x000000080d0c7825 */ /* 0x000fcc00078e0006 */
[----:B------:R-:W5:Y:S01]  /*2640*/  LDG.E.64 R12, desc[UR8][R12.64] ;  /* 0x000000080c0c7981 */ /* 0x000f62000c1e1b00 */
        /* <DEDUP_REMOVED lines=39> */
.L_x_196:
[----:B------:R-:W-:-:S07]  /*28c0*/  VIADD R3, R3, 0xfffff800 ;  /* 0xfffff80003037836 */ /* 0x000fce0000000000 */
.L_x_195:
[----:B------:R-:W-:Y:S05]  /*28d0*/  BSYNC.RECONVERGENT B2 ;  /* 0x0000000000027941 */ /* 0x000fea0003800200 */
.L_x_194:
[----:B------:R-:W-:-:S13]  /*28e0*/  ISETP.NE.AND P0, PT, R5, RZ, PT ;  /* 0x000000ff0500720c */ /* 0x000fda0003f05270 */
[----:B------:R-:W-:Y:S05]  /*28f0*/  @!P0 BRA `(.L_x_193) ;  /* 0x0000000400948947 */ /* 0x000fea0003800000 */
[----:B------:R-:W-:Y:S01]  /*2900*/  ISETP.GE.U32.AND P1, PT, R5, 0x8, PT ;  /* 0x000000080500780c */ /* 0x000fe20003f26070 */
[----:B------:R-:W-:Y:S01]  /*2910*/  BSSY.RECONVERGENT B2, `(.L_x_198) ;  /* 0x0000035000027945 */ /* 0x000fe20003800200 */
[----:B------:R-:W-:-:S04]  /*2920*/  LOP3.LUT R26, R4, 0x7, RZ, 0xc0, !PT ;  /* 0x00000007041a7812 */ /* 0x000fc800078ec0ff */
[----:B------:R-:W-:-:S07]  /*2930*/  ISETP.NE.AND P0, PT, R26, RZ, PT ;  /* 0x000000ff1a00720c */ /* 0x000fce0003f05270 */
[----:B------:R-:W-:Y:S06]  /*2940*/  @!P1 BRA `(.L_x_199) ;  /* 0x0000000000c49947 */ /* 0x000fec0003800000 */
[----:B------:R-:W-:-:S04]  /*2950*/  VIADD R5, R3, UR11 ;  /* 0x0000000b03057c36 */ /* 0x000fc80008000000 */
[----:B------:R-:W-:-:S04]  /*2960*/  IMAD.WIDE.U32 R8, R5, 0x8, R6 ;  /* 0x0000000805087825 */ /* 0x000fc800078e0006 */
[----:B------:R-:W-:Y:S02]  /*2970*/  VIADD R11, R5, 0x100 ;  /* 0x00000100050b7836 */ /* 0x000fe40000000000 */
[----:B------:R-:W2:Y:S02]  /*2980*/  LDG.E.64 R8, desc[UR8][R8.64] ;  /* 0x0000000808087981 */ /* 0x000ea4000c1e1b00 */
        /* <DEDUP_REMOVED lines=45> */
.L_x_199:
[----:B------:R-:W-:Y:S05]  /*2c60*/  BSYNC.RECONVERGENT B2 ;  /* 0x0000000000027941 */ /* 0x000fea0003800200 */
.L_x_198:
[----:B------:R-:W-:Y:S05]  /*2c70*/  @!P0 BRA `(.L_x_193) ;  /* 0x0000000000b48947 */ /* 0x000fea0003800000 */
[----:B------:R-:W-:Y:S01]  /*2c80*/  ISETP.GE.U32.AND P1, PT, R26, 0x4, PT ;  /* 0x000000041a00780c */ /* 0x000fe20003f26070 */
[----:B------:R-:W-:Y:S01]  /*2c90*/  BSSY.RECONVERGENT B2, `(.L_x_200) ;  /* 0x000001c000027945 */ /* 0x000fe20003800200 */
[----:B------:R-:W-:-:S11]  /*2ca0*/  LOP3.LUT P0, RZ, R4, 0x3, RZ, 0xc0, !PT ;  /* 0x0000000304ff7812 */ /* 0x000fd6000780c0ff */
[----:B------:R-:W-:Y:S05]  /*2cb0*/  @!P1 BRA `(.L_x_201) ;  /* 0x0000000000649947 */ /* 0x000fea0003800000 */
        /* <DEDUP_REMOVED lines=25> */
.L_x_201:
[----:B------:R-:W-:Y:S05]  /*2e50*/  BSYNC.RECONVERGENT B2 ;  /* 0x0000000000027941 */ /* 0x000fea0003800200 */
.L_x_200:
[----:B------:R-:W-:Y:S05]  /*2e60*/  @!P0 BRA `(.L_x_193) ;  /* 0x0000000000388947 */ /* 0x000fea0003800000 */
[----:B------:R-:W-:Y:S01]  /*2e70*/  LOP3.LUT R2, R2, 0xffff, RZ, 0xc0, !PT ;  /* 0x0000ffff02027812 */ /* 0x000fe200078ec0ff */
[----:B------:R-:W-:-:S03]  /*2e80*/  VIADD R5, R3, UR6 ;  /* 0x0000000603057c36 */ /* 0x000fc60008000000 */
[----:B------:R-:W-:-:S04]  /*2e90*/  LEA.HI R2, R2, 0x1, RZ, 0x18 ;  /* 0x0000000102027811 */ /* 0x000fc800078fc0ff */
[----:B------:R-:W-:-:S05]  /*2ea0*/  LOP3.LUT R2, R2, 0x3, RZ, 0xc0, !PT ;  /* 0x0000000302027812 */ /* 0x000fca00078ec0ff */
[----:B------:R-:W-:-:S07]  /*2eb0*/  IMAD.MOV R4, RZ, RZ, -R2 ;  /* 0x000000ffff047224 */ /* 0x000fce00078e0a02 */
.L_x_202:
[----:B------:R-:W-:-:S06]  /*2ec0*/  IMAD.WIDE.U32 R2, R5, 0x8, R6 ;  /* 0x0000000805027825 */ /* 0x000fcc00078e0006 */
[----:B------:R-:W2:Y:S01]  /*2ed0*/  LDG.E.64 R2, desc[UR8][R2.64] ;  /* 0x0000000802027981 */ /* 0x000ea2000c1e1b00 */
[----:B------:R-:W-:Y:S02]  /*2ee0*/  VIADD R4, R4, 0x1 ;  /* 0x0000000104047836 */ /* 0x000fe40000000000 */
[----:B------:R-:W-:Y:S01]  /*2ef0*/  VIADD R5, R5, 0x100 ;  /* 0x0000010005057836 */ /* 0x000fe20000000000 */
[----:B--2---:R-:W-:-:S06]  /*2f00*/  DSETP.GEU.AND P0, PT, R14, R2, PT ;  /* 0x000000020e00722a */ /* 0x004fcc0003f0e000 */
[----:B------:R-:W-:Y:S02]  /*2f10*/  FSEL R14, R2, R14, !P0 ;  /* 0x0000000e020e7208 */ /* 0x000fe40004000000 */
[----:B------:R-:W-:Y:S02]  /*2f20*/  FSEL R15, R3, R15, !P0 ;  /* 0x0000000f030f7208 */ /* 0x000fe40004000000 */
[----:B------:R-:W-:-:S13]  /*2f30*/  ISETP.NE.AND P0, PT, R4, RZ, PT ;  /* 0x000000ff0400720c */ /* 0x000fda0003f05270 */
[----:B------:R-:W-:Y:S05]  /*2f40*/  @P0 BRA `(.L_x_202) ;  /* 0xfffffffc00dc0947 */ /* 0x000fea000383ffff */
.L_x_193:
[----:B------:R-:W-:Y:S05]  /*2f50*/  BSYNC.RECONVERGENT B1 ;  /* 0x0000000000017941 */ /* 0x000fea0003800200 */
.L_x_190:
        /* <DEDUP_REMOVED lines=43> */
[----:B------:R-:W-:-:S03]  /*3210*/  FSEL R3, R3, R5, P1 ;  /* 0x0000000503037208 */ /* 0x000fc60000800000 */
[----:B0-----:R-:W-:Y:S02]  /*3220*/  IMAD.MOV.U32 R4, RZ, RZ, R2 ;  /* 0x000000ffff047224 */ /* 0x001fe400078e0002 */
[----:B------:R-:W-:Y:S01]  /*3230*/  IMAD.MOV.U32 R5, RZ, RZ, R3 ;  /* 0x000000ffff057224 */ /* 0x000fe200078e0003 */
[----:B------:R-:W-:Y:S06]  /*3240*/  BAR.SYNC.DEFER_BLOCKING 0x0 ;  /* 0x0000000000007b1d */ /* 0x000fec0000010000 */
[----:B------:R-:W-:Y:S05]  /*3250*/  @P0 BRA `(.L_x_189) ;  /* 0x0000000000700947 */ /* 0x000fea0003800000 */
[----:B------:R-:W0:Y:S01]  /*3260*/  S2UR UR5, SR_CgaCtaId ;  /* 0x00000000000579c3 */ /* 0x000e220000008800 */
[----:B------:R-:W-:Y:S02]  /*3270*/  UMOV UR4, 0x400 ;  /* 0x0000040000047882 */ /* 0x000fe40000000000 */
[----:B0-----:R-:W-:-:S09]  /*3280*/  ULEA UR4, UR5, UR4, 0x18 ;  /* 0x0000000405047291 */ /* 0x001fd2000f8ec0ff */
[----:B------:R-:W0:Y:S04]  /*3290*/  LDS.128 R12, [UR4+0x10] ;  /* 0x00001004ff0c7984 */ /* 0x000e280008000c00 */
        /* <DEDUP_REMOVED lines=24> */
.L_x_189:
[----:B------:R-:W-:Y:S05]  /*3420*/  BSYNC.RECONVERGENT B0 ;  /* 0x0000000000007941 */ /* 0x000fea0003800200 */
.L_x_173:
[----:B------:R-:W-:Y:S05]  /*3430*/  @P0 EXIT ;  /* 0x000000000000094d */ /* 0x000fea0003800000 */
[----:B------:R-:W1:Y:S02]  /*3440*/  LDCU.64 UR4, c[0x0][0x388] ;  /* 0x00007100ff0477ac */ /* 0x000e640008000a00 */
[----:B-1----:R-:W-:-:S06]  /*3450*/  UIMAD.WIDE.U32 UR4, UR10, 0x8, UR4 ;  /* 0x000000080a0478a5 */ /* 0x002fcc000f8e0004 */
[----:B------:R-:W-:Y:S02]  /*3460*/  IMAD.U32 R2, RZ, RZ, UR4 ;  /* 0x00000004ff027e24 */ /* 0x000fe4000f8e00ff */
[----:B------:R-:W-:-:S05]  /*3470*/  IMAD.U32 R3, RZ, RZ, UR5 ;  /* 0x00000005ff037e24 */ /* 0x000fca000f8e00ff */
[----:B------:R-:W-:Y:S01]  /*3480*/  STG.E.64 desc[UR8][R2.64], R4 ;  /* 0x0000000402007986 */ /* 0x000fe2000c101b08 */
[----:B------:R-:W-:Y:S05]  /*3490*/  EXIT ;  /* 0x000000000000794d */ /* 0x000fea0003800000 */
.L_x_203:
        /* <DEDUP_REMOVED lines=14> */
.L_x_299:


//--------------------- .text._ZN3cub18CUB_300001_SM_10006detail6reduce28DeviceReduceSingleTileKernelINS2_10policy_hubIdjN4cuda3__47maximumIdEEE10Policy1000EN6thrust24THRUST_300001_SM_1000_NS10device_ptrIdEEPdjS8_ddNS5_3std3__410__identityEEEvT0_T1_T2_T3_T4_T6_ --------------------------
	.section	.text._ZN3cub18CUB_300001_SM_10006detail6reduce28DeviceReduceSingleTileKernelINS2_10policy_hubIdjN4cuda3__47maximumIdEEE10Policy1000EN6thrust24THRUST_300001_SM_1000_NS10device_ptrIdEEPdjS8_ddNS5_3std3__410__identityEEEvT0_T1_T2_T3_T4_T6_,"ax",@progbits
	.align	128
        .global         _ZN3cub18CUB_300001_SM_10006detail6reduce28DeviceReduceSingleTileKernelINS2_10policy_hubIdjN4cuda3__47maximumIdEEE10Policy1000EN6thrust24THRUST_300001_SM_1000_NS10device_ptrIdEEPdjS8_ddNS5_3std3__410__identityEEEvT0_T1_T2_T3_T4_T6_
        .type           _ZN3cub18CUB_300001_SM_10006detail6reduce28DeviceReduceSingleTileKernelINS2_10policy_hubIdjN4cuda3__47maximumIdEEE10Policy1000EN6thrust24THRUST_300001_SM_1000_NS10device_ptrIdEEPdjS8_ddNS5_3std3__410__identityEEEvT0_T1_T2_T3_T4_T6_,@function
        .size           _ZN3cub18CUB_300001_SM_10006detail6reduce28DeviceReduceSingleTileKernelINS2_10policy_hubIdjN4cuda3__47maximumIdEEE10Policy1000EN6thrust24THRUST_300001_SM_1000_NS10device_ptrIdEEPdjS8_ddNS5_3std3__410__identityEEEvT0_T1_T2_T3_T4_T6_,(.L_x_300 - _ZN3cub18CUB_300001_SM_10006detail6reduce28DeviceReduceSingleTileKernelINS2_10policy_hubIdjN4cuda3__47maximumIdEEE10Policy1000EN6thrust24THRUST_300001_SM_1000_NS10device_ptrIdEEPdjS8_ddNS5_3std3__410__identityEEEvT0_T1_T2_T3_T4_T6_)
        .other          _ZN3cub18CUB_300001_SM_10006detail6reduce28DeviceReduceSingleTileKernelINS2_10policy_hubIdjN4cuda3__47maximumIdEEE10Policy1000EN6thrust24THRUST_300001_SM_1000_NS10device_ptrIdEEPdjS8_ddNS5_3std3__410__identityEEEvT0_T1_T2_T3_T4_T6_,@"STO_CUDA_ENTRY STV_DEFAULT"
_ZN3cub18CUB_300001_SM_10006detail6reduce28DeviceReduceSingleTileKernelINS2_10policy_hubIdjN4cuda3__47maximumIdEEE10Policy1000EN6thrust24THRUST_300001_SM_1000_NS10device_ptrIdEEPdjS8_ddNS5_3std3__410__identityEEEvT0_T1_T2_T3_T4_T6_:
.text._ZN3cub18CUB_300001_SM_10006detail6reduce28DeviceReduceSingleTileKernelINS2_10policy_hubIdjN4cuda3__47maximumIdEEE10Policy1000EN6thrust24THRUST_300001_SM_1000_NS10device_ptrIdEEPdjS8_ddNS5_3std3__410__identityEEEvT0_T1_T2_T3_T4_T6_:
        /* <DEDUP_REMOVED lines=13> */
.L_x_204:
[----:B------:R-:W-:Y:S01]  /*00d0*/  ISETP.GT.U32.AND P0, PT, R2, 0x7ff, PT ;  /* 0x000007ff0200780c */ /* 0x000fe20003f04070 */
[----:B------:R-:W-:-:S12]  /*00e0*/  BSSY.RECONVERGENT B0, `(.L_x_205) ;  /* 0x00002f1000007945 */ /* 0x000fd80003800200 */
        /* <DEDUP_REMOVED lines=11> */
.L_x_208:
[----:B------:R-:W-:Y:S05]  /*01a0*/  BSYNC.RECONVERGENT B1 ;  /* 0x0000000000017941 */ /* 0x000fea0003800200 */
.L_x_207:
        /* <DEDUP_REMOVED lines=17> */
.L_x_213:
        /* <DEDUP_REMOVED lines=70> */
.L_x_212:
[----:B------:R-:W-:Y:S05]  /*0720*/  BSYNC.RECONVERGENT B2 ;  /* 0x0000000000027941 */ /* 0x000fea0003800200 */
.L_x_211:
[----:B------:R-:W-:Y:S05]  /*0730*/  @!P0 BRA `(.L_x_210) ;  /* 0x0000000400508947 */ /* 0x000fea0003800000 */
[----:B------:R-:W-:Y:S01]  /*0740*/  ISETP.GE.U32.AND P1, PT, R42, 0x8, PT ;  /* 0x000000082a00780c */ /* 0x000fe20003f26070 */
[----:B------:R-:W-:Y:S01]  /*0750*/  BSSY.RECONVERGENT B2, `(.L_x_214) ;  /* 0x0000027000027945 */ /* 0x000fe20003800200 */
[----:B------:R-:W-:-:S04]  /*0760*/  LOP3.LUT R22, R40, 0x7, RZ, 0xc0, !PT ;  /* 0x0000000728167812 */ /* 0x000fc800078ec0ff */
[----:B------:R-:W-:-:S07]  /*0770*/  ISETP.NE.AND P0, PT, R22, RZ, PT ;  /* 0x000000ff1600720c */ /* 0x000fce0003f05270 */
[----:B------:R-:W-:Y:S06]  /*0780*/  @!P1 BRA `(.L_x_215) ;  /* 0x00000000008c9947 */ /* 0x000fec0003800000 */
[----:B------:R-:W0:Y:S02]  /*0790*/  LDC.64 R4, c[0x0][0x380] ;  /* 0x0000e000ff047b82 */ /* 0x000e240000000a00 */
[----:B0-----:R-:W-:-:S05]  /*07a0*/  IMAD.WIDE.U32 R20, R41, 0x8, R4 ;  /* 0x0000000829147825 */ /* 0x001fca00078e0004 */
        /* <DEDUP_REMOVED lines=33> */
.L_x_215:
[----:B------:R-:W-:Y:S05]  /*09c0*/  BSYNC.RECONVERGENT B2 ;  /* 0x0000000000027941 */ /* 0x000fea0003800200 */
.L_x_214:
        /* <DEDUP_REMOVED lines=25> */
.L_x_217:
[----:B------:R-:W-:Y:S05]  /*0b60*/  BSYNC.RECONVERGENT B2 ;  /* 0x0000000000027941 */ /* 0x000fea0003800200 */
.L_x_216:
[----:B------:R-:W-:Y:S05]  /*0b70*/  @!P0 BRA `(.L_x_210) ;  /* 0x0000000000408947 */ /* 0x000fea0003800000 */
[----:B------:R-:W0:Y:S01]  /*0b80*/  LDC.64 R4, c[0x0][0x380] ;  /* 0x0000e000ff047b82 */ /* 0x000e220000000a00 */
[----:B------:R-:W-:Y:S02]  /*0b90*/  IMAD.MOV R0, RZ, RZ, -R0 ;  /* 0x000000ffff007224 */ /* 0x000fe400078e0a00 */
[----:B0-----:R-:W-:-:S04]  /*0ba0*/  IMAD.WIDE.U32 R4, R41, 0x8, R4 ;  /* 0x0000000829047825 */ /* 0x001fc800078e0004 */
[----:B------:R-:W-:Y:S02]  /*0bb0*/  IMAD.MOV.U32 R6, RZ, RZ, R4 ;  /* 0x000000ffff067224 */ /* 0x000fe400078e0004 */
[----:B------:R-:W-:-:S07]  /*0bc0*/  IMAD.MOV.U32 R7, RZ, RZ, R5 ;  /* 0x000000ffff077224 */ /* 0x000fce00078e0005 */
.L_x_218:
[----:B------:R-:W-:Y:S02]  /*0bd0*/  IMAD.MOV.U32 R4, RZ, RZ, R6 ;  /* 0x000000ffff047224 */ /* 0x000fe400078e0006 */
[----:B------:R-:W-:-:S06]  /*0be0*/  IMAD.MOV.U32 R5, RZ, RZ, R7 ;  /* 0x000000ffff057224 */ /* 0x000fcc00078e0007 */
[----:B------:R-:W2:Y:S01]  /*0bf0*/  LDG.E.64 R4, desc[UR6][R4.64] ;  /* 0x0000000604047981 */ /* 0x000ea2000c1e1b00 */
[----:B------:R-:W-:Y:S01]  /*0c00*/  VIADD R0, R0, 0x1 ;  /* 0x0000000100007836 */ /* 0x000fe20000000000 */
[----:B------:R-:W-:-:S04]  /*0c10*/  IADD3 R6, P2, PT, R6, 0x800, RZ ;  /* 0x0000080006067810 */ /* 0x000fc80007f5e0ff */
[----:B------:R-:W-:Y:S01]  /*0c20*/  ISETP.NE.AND P1, PT, R0, RZ, PT ;  /* 0x000000ff0000720c */ /* 0x000fe20003f25270 */
[----:B------:R-:W-:Y:S01]  /*0c30*/  IMAD.X R7, RZ, RZ, R7, P2 ;  /* 0x000000ffff077224 */ /* 0x000fe200010e0607 */
[----:B--2--5:R-:W-:-:S06]  /*0c40*/  DSETP.GEU.AND P0, PT, R36, R4, PT ;  /* 0x000000042400722a */ /* 0x024fcc0003f0e000 */
[----:B------:R-:W-:Y:S02]  /*0c50*/  FSEL R36, R4, R36, !P0 ;  /* 0x0000002404247208 */ /* 0x000fe40004000000 */
[----:B------:R-:W-:-:S03]  /*0c60*/  FSEL R37, R5, R37, !P0 ;  /* 0x0000002505257208 */ /* 0x000fc60004000000 */
[----:B------:R-:W-:Y:S05]  /*0c70*/  @P1 BRA `(.L_x_218) ;  /* 0xfffffffc00d41947 */ /* 0x000fea000383ffff */
.L_x_210:
[----:B------:R-:W-:Y:S05]  /*0c80*/  BSYNC.RECONVERGENT B1 ;  /* 0x0000000000017941 */ /* 0x000fea0003800200 */
.L_x_209:
        /* <DEDUP_REMOVED lines=85> */
.L_x_219:
        /* <DEDUP_REMOVED lines=18> */
[----:B------:R-:W-:-:S03]  /*1300*/  VIADD R0, R8, 0x4 ;  /* 0x0000000408007836 */ /* 0x000fc60000000000 */
[----:B------:R-:W0:Y:S02]  /*1310*/  SHFL.DOWN PT, R5, R7, 0x2, R9 ;  /* 0x0840000007057989 */ /* 0x000e2400000e0009 */
[----:B0-----:R-:W-:-:S06]  /*1320*/  DSETP.GEU.AND P1, PT, R6, R4, PT ;  /* 0x000000040600722a */ /* 0x001fcc0003f2e000 */
[----:B------:R-:W-:Y:S02]  /*1330*/  @!P0 FSEL R6, R4, R6, !P1 ;  /* 0x0000000604068208 */ /* 0x000fe40004800000 */
[----:B------:R-:W-:Y:S02]  /*1340*/  @!P0 FSEL R7, R5, R7, !P1 ;  /* 0x0000000705078208 */ /* 0x000fe40004800000 */
        /* <DEDUP_REMOVED lines=9> */
[C---:B------:R-:W-:Y:S01]  /*13e0*/  ISETP.NE.AND P0, PT, R8.reuse, RZ, PT ;  /* 0x000000ff0800720c */ /* 0x040fe20003f05270 */
[----:B------:R-:W-:Y:S02]  /*13f0*/  VIADD R0, R8, 0x10 ;  /* 0x0000001008007836 */ /* 0x000fe40000000000 */
[----:B------:R-:W0:Y:S10]  /*1400*/  SHFL.DOWN PT, R5, R7, 0x8, R9 ;  /* 0x0900000007057989 */ /* 0x000e3400000e0009 */
[----:B------:R-:W1:Y:S01]  /*1410*/  @!P0 S2R R11, SR_CgaCtaId ;  /* 0x00000000000b8919 */ /* 0x000e620000008800 */
[----:B------:R-:W-:Y:S01]  /*1420*/  @!P0 MOV R8, 0x400 ;  /* 0x0000040000088802 */ /* 0x000fe20000000f00 */
[----:B0-----:R-:W-:-:S06]  /*1430*/  DSETP.GEU.AND P2, PT, R6, R4, PT ;  /* 0x000000040600722a */ /* 0x001fcc0003f4e000 */
[----:B------:R-:W-:Y:S02]  /*1440*/  @!P1 FSEL R6, R4, R6, !P2 ;  /* 0x0000000604069208 */ /* 0x000fe40005000000 */
[----:B------:R-:W-:Y:S02]  /*1450*/  @!P1 FSEL R7, R5, R7, !P2 ;  /* 0x0000000705079208 */ /* 0x000fe40005000000 */
[----:B------:R-:W-:Y:S01]  /*1460*/  ISETP.GT.AND P1, PT, R0, R9, PT ;  /* 0x000000090000720c */ /* 0x000fe20003f24270 */
[----:B------:R-:W-:Y:S01]  /*1470*/  SHFL.DOWN PT, R4, R6, 0x10, R9 ;  /* 0x0a00000006047989 */ /* 0x000fe200000e0009 */
[----:B------:R-:W-:-:S03]  /*1480*/  @!P0 SHF.R.U32.HI R0, RZ, 0x2, R3 ;  /* 0x00000002ff008819 */ /* 0x000fc60000011603 */
[----:B------:R-:W0:Y:S01]  /*1490*/  SHFL.DOWN PT, R5, R7, 0x10, R9 ;  /* 0x0a00000007057989 */ /* 0x000e2200000e0009 */
[----:B------:R-:W-:Y:S02]  /*14a0*/  @!P0 LOP3.LUT R0, R0, 0xf8, RZ, 0xc0, !PT ;  /* 0x000000f800008812 */ /* 0x000fe400078ec0ff */
[----:B-1----:R-:W-:-:S05]  /*14b0*/  @!P0 LEA R11, R11, R8, 0x18 ;  /* 0x000000080b0b8211 */ /* 0x002fca00078ec0ff */
[----:B------:R-:W-:Y:S01]  /*14c0*/  @!P0 IMAD.IADD R11, R0, 0x1, R11 ;  /* 0x00000001000b8824 */ /* 0x000fe200078e020b */
[----:B0-----:R-:W-:-:S06]  /*14d0*/  DSETP.GEU.AND P2, PT, R6, R4, PT ;  /* 0x000000040600722a */ /* 0x001fcc0003f4e000 */
[----:B------:R-:W-:Y:S02]  /*14e0*/  @!P1 FSEL R6, R4, R6, !P2 ;  /* 0x0000000604069208 */ /* 0x000fe40005000000 */
[----:B------:R-:W-:-:S03]  /*14f0*/  @!P1 FSEL R7, R5, R7, !P2 ;  /* 0x0000000705079208 */ /* 0x000fc60005000000 */
[----:B------:R-:W-:Y:S02]  /*1500*/  IMAD.MOV.U32 R4, RZ, RZ, R6 ;  /* 0x000000ffff047224 */ /* 0x000fe400078e0006 */
        /* <DEDUP_REMOVED lines=14> */
[C---:B------:R-:W-:Y:S02]  /*15f0*/  ISETP.GT.U32.AND P1, PT, R2.reuse, 0x40, PT ;  /* 0x000000400200780c */ /* 0x040fe40003f24070 */
[----:B------:R-:W-:Y:S02]  /*1600*/  FSEL R12, R3, R4, P2 ;  /* 0x00000004030c7208 */ /* 0x000fe40001000000 */
[----:B------:R-:W-:Y:S02]  /*1610*/  FSEL R13, R13, R5, P2 ;  /* 0x000000050d0d7208 */ /* 0x000fe40001000000 */
[----:B------:R-:W0:Y:S01]  /*1620*/  LDS.128 R4, [UR4+0x30] ;  /* 0x00003004ff047984 */ /* 0x000e220008000c00 */
[----:B------:R-:W-:-:S03]  /*1630*/  ISETP.GT.U32.AND P2, PT, R2, 0x60, PT ;  /* 0x000000600200780c */ /* 0x000fc60003f44070 */
[----:B------:R-:W-:-:S06]  /*1640*/  DSETP.GEU.AND P3, PT, R12, R14, PT ;  /* 0x0000000e0c00722a */ /* 0x000fcc0003f6e000 */
[----:B------:R-:W-:Y:S02]  /*1650*/  @P1 FSEL R12, R14, R12, !P3 ;  /* 0x0000000c0e0c1208 */ /* 0x000fe40005800000 */
[----:B------:R-:W-:Y:S02]  /*1660*/  @P1 FSEL R13, R15, R13, !P3 ;  /* 0x0000000d0f0d1208 */ /* 0x000fe40005800000 */
[----:B------:R-:W-:-:S04]  /*1670*/  ISETP.GT.U32.AND P1, PT, R2, 0x80, PT ;  /* 0x000000800200780c */ /* 0x000fc80003f24070 */
[----:B-1----:R-:W-:-:S06]  /*1680*/  DSETP.GEU.AND P3, PT, R12, R8, PT ;  /* 0x000000080c00722a */ /* 0x002fcc0003f6e000 */
[----:B------:R-:W-:Y:S02]  /*1690*/  @P2 FSEL R12, R8, R12, !P3 ;  /* 0x0000000c080c2208 */ /* 0x000fe40005800000 */
[----:B------:R-:W-:Y:S02]  /*16a0*/  @P2 FSEL R13, R9, R13, !P3 ;  /* 0x0000000d090d2208 */ /* 0x000fe40005800000 */
[----:B------:R-:W-:Y:S01]  /*16b0*/  ISETP.GT.U32.AND P2, PT, R2, 0xa0, PT ;  /* 0x000000a00200780c */ /* 0x000fe20003f44070 */
[----:B------:R-:W1:Y:S03]  /*16c0*/  LDS.64 R8, [UR4+0x40] ;  /* 0x00004004ff087984 */ /* 0x000e660008000a00 */
        /* <DEDUP_REMOVED lines=23> */
.L_x_206:
[----:B------:R-:W0:Y:S01]  /*1840*/  S2R R0, SR_TID.X ;  /* 0x0000000000007919 */ /* 0x000e220000002100 */
[----:B------:R-:W1:Y:S02]  /*1850*/  LDCU.64 UR4, c[0x0][0x380] ;  /* 0x00007000ff0477ac */ /* 0x000e640008000a00 */
[----:B-1----:R-:W-:Y:S02]  /*1860*/  IMAD.U32 R6, RZ, RZ, UR4 ;  /* 0x00000004ff067e24 */ /* 0x002fe4000f8e00ff */
[----:B------:R-:W-:Y:S02]  /*1870*/  IMAD.U32 R7, RZ, RZ, UR5 ;  /* 0x00000005ff077e24 */ /* 0x000fe4000f8e00ff */
        /* <DEDUP_REMOVED lines=9> */
[----:B------:R-:W-:Y:S01]  /*1910*/  VIADD R24, R2, 0xfffff800 ;  /* 0xfffff80002187836 */ /* 0x000fe20000000000 */
[----:B------:R-:W-:-:S04]  /*1920*/  UMOV UR4, 0x800 ;  /* 0x0000080000047882 */ /* 0x000fc80000000000 */
[----:B------:R-:W-:Y:S01]  /*1930*/  ISETP.GE.U32.AND P1, PT, R24, 0x800, PT ;  /* 0x000008001800780c */ /* 0x000fe20003f26070 */
        /* <DEDUP_REMOVED lines=23> */
[----:B------:R-:W-:-:S07]  /*1ab0*/  UMOV UR4, 0x800 ;  /* 0x0000080000047882 */ /* 0x000fce0000000000 */
[----:B------:R-:W1:Y:S02]  /*1ac0*/  LDC.64 R6, c[0x0][0x380] ;  /* 0x0000e000ff067b82 */ /* 0x000e640000000a00 */
.L_x_223:
[----:B------:R-:W-:-:S04]  /*1ad0*/  VIADD R3, R0, UR4 ;  /* 0x0000000400037c36 */ /* 0x000fc80008000000 */
[----:B-1----:R-:W-:-:S05]  /*1ae0*/  IMAD.WIDE.U32 R2, R3, 0x8, R6 ;  /* 0x0000000803027825 */ /* 0x002fca00078e0006 */
[----:B------:R-:W2:Y:S04]  /*1af0*/  LDG.E.64 R10, desc[UR6][R2.64] ;  /* 0x00000006020a7981 */ /* 0x000ea8000c1e1b00 */
[----:B------:R-:W3:Y:S04]  /*1b00*/  LDG.E.64 R12, desc[UR6][R2.64+0x800] ;  /* 0x00080006020c7981 */ /* 0x000ee8000c1e1b00 */
[----:B------:R-:W4:Y:S04]  /*1b10*/  LDG.E.64 R14, desc[UR6][R2.64+0x1000] ;  /* 0x00100006020e7981 */ /* 0x000f28000c1e1b00 */
[----:B------:R-:W5:Y:S04]  /*1b20*/  LDG.E.64 R16, desc[UR6][R2.64+0x1800] ;  /* 0x0018000602107981 */ /* 0x000f68000c1e1b00 */
[----:B------:R-:W5:Y:S04]  /*1b30*/  LDG.E.64 R18, desc[UR6][R2.64+0x2000] ;  /* 0x0020000602127981 */ /* 0x000f68000c1e1b00 */
[----:B------:R-:W5:Y:S04]  /*1b40*/  LDG.E.64 R20, desc[UR6][R2.64+0x2800] ;  /* 0x0028000602147981 */ /* 0x000f68000c1e1b00 */
[----:B------:R-:W5:Y:S04]  /*1b50*/  LDG.E.64 R22, desc[UR6][R2.64+0x3000] ;  /* 0x0030000602167981 */ /* 0x000f68000c1e1b00 */
[----:B------:R1:W5:Y:S01]  /*1b60*/  LDG.E.64 R4, desc[UR6][R2.64+0x3800] ;  /* 0x0038000602047981 */ /* 0x000362000c1e1b00 */
        /* <DEDUP_REMOVED lines=10> */
[----:B-1----:R-:W-:Y:S02]  /*1c10*/  FSEL R2, R16, R8, !P0 ;  /* 0x0000000810027208 */ /* 0x002fe40004000000 */
        /* <DEDUP_REMOVED lines=10> */
[----:B------:R-:W-:-:S03]  /*1cc0*/  FSEL R9, R23, R3, !P0 ;  /* 0x0000000317097208 */ /* 0x000fc60004000000 */
[----:B------:R-:W-:-:S03]  /*1cd0*/  VIADD R3, R2, -UR4 ;  /* 0x8000000402037c36 */ /* 0x000fc60008000000 */
[----:B------:R-:W-:Y:S02]  /*1ce0*/  DSETP.GEU.AND P0, PT, R8, R4, PT ;  /* 0x000000040800722a */ /* 0x000fe40003f0e000 */
[----:B------:R-:W-:-:S04]  /*1cf0*/  ISETP.GE.U32.AND P1, PT, R3, 0x800, PT ;  /* 0x000008000300780c */ /* 0x000fc80003f26070 */
[----:B------:R-:W-:Y:S02]  /*1d00*/  FSEL R8, R4, R8, !P0 ;  /* 0x0000000804087208 */ /* 0x000fe40004000000 */
[----:B------:R-:W-:-:S07]  /*1d10*/  FSEL R9, R5, R9, !P0 ;  /* 0x0000000905097208 */ /* 0x000fce0004000000 */
[----:B------:R-:W-:Y:S05]  /*1d20*/  @!P1 BRA `(.L_x_222) ;  /* 0x0000000c00889947 */ /* 0x000fea0003800000 */
[----:B------:R-:W-:-:S06]  /*1d30*/  UIADD3 UR4, UPT, UPT, UR4, 0x800, URZ ;  /* 0x0000080004047890 */ /* 0x000fcc000fffe0ff */
[----:B------:R-:W-:-:S13]  /*1d40*/  ISETP.LT.U32.AND P0, PT, R24, UR4, PT ;  /* 0x0000000418007c0c */ /* 0x000fda000bf01070 */
[----:B------:R-:W-:Y:S05]  /*1d50*/  @!P0 BRA `(.L_x_223) ;  /* 0xfffffffc005c8947 */ /* 0x000fea000383ffff */
.L_x_221:
[----:B------:R-:W-:Y:S01]  /*1d60*/  VIADD R3, R2, -UR4 ;  /* 0x8000000402037c36 */ /* 0x000fe20008000000 */
[----:B------:R-:W-:Y:S04]  /*1d70*/  BSSY.RECONVERGENT B1, `(.L_x_222) ;  /* 0x00000dd000017945 */ /* 0x000fe80003800200 */
[----:B------:R-:W-:-:S04]  /*1d80*/  ISETP.GE.AND P0, PT, R0, R3, PT ;  /* 0x000000030000720c */ /* 0x000fc80003f06270 */
[----:B------:R-:W-:-:S13]  /*1d90*/  ISETP.LE.U32.OR P0, PT, R2, UR4, P0 ;  /* 0x0000000402007c0c */ /* 0x000fda0008703470 */
[----:B------:R-:W-:Y:S05]  /*1da0*/  @P0 BRA `(.L_x_224) ;  /* 0x0000000c00640947 */ /* 0x000fea0003800000 */
[----:B------:R-:W-:Y:S01]  /*1db0*/  LOP3.LUT R3, RZ, R0, RZ, 0x33, !PT ;  /* 0x00000000ff037212 */ /* 0x000fe200078e33ff */
[----:B------:R-:W-:Y:S01]  /*1dc0*/  BSSY.RECONVERGENT B2, `(.L_x_225) ;  /* 0x0000072000027945 */ /* 0x000fe20003800200 */
[----:B------:R-:W-:Y:S02]  /*1dd0*/  IMAD.MOV.U32 R5, RZ, RZ, R0 ;  /* 0x000000ffff057224 */ /* 0x000fe400078e0000 */
[----:B------:R-:W-:-:S04]  /*1de0*/  IADD3 R2, PT, PT, R2, -UR4, R3 ;  /* 0x8000000402027c10 */ /* 0x000fc8000fffe003 */
[C---:B------:R-:W-:Y:S02]  /*1df0*/  ISETP.GE.U32.AND P0, PT, R2.reuse, 0xf00, PT ;  /* 0x00000f000200780c */ /* 0x040fe40003f06070 */
[----:B------:R-:W-:-:S04]  /*1e00*/  LEA.HI R2, R2, 0x1, RZ, 0x18 ;  /* 0x0000000102027811 */ /* 0x000fc800078fc0ff */
[----:B------:R-:W-:-:S07]  /*1e10*/  LOP3.LUT R3, R2, 0xf, RZ, 0xc0, !PT ;  /* 0x0000000f02037812 */ /* 0x000fce00078ec0ff */
[----:B------:R-:W-:Y:S05]  /*1e20*/  @!P0 BRA `(.L_x_226) ;  /* 0x0000000400ac8947 */ /* 0x000fea0003800000 */
[----:B------:R-:W-:Y:S01]  /*1e30*/  LOP3.LUT R42, R2, 0x1fffff0, RZ, 0xc0, !PT ;  /* 0x01fffff0022a7812 */ /* 0x000fe200078ec0ff */
[----:B------:R-:W-:Y:S01]  /*1e40*/  BSSY.RECONVERGENT B3, `(.L_x_227) ;  /* 0x0000068000037945 */ /* 0x000fe20003800200 */
[C---:B------:R-:W-:Y:S01]  /*1e50*/  LOP3.LUT R5, R0.reuse, 0x800, RZ, 0xfc, !PT ;  /* 0x0000080000057812 */ /* 0x040fe200078efcff */
[----:B------:R-:W-:Y:S02]  /*1e60*/  VIADD R4, R0, UR4 ;  /* 0x0000000400047c36 */ /* 0x000fe40008000000 */
[----:B------:R-:W-:-:S07]  /*1e70*/  IMAD.MOV R42, RZ, RZ, -R42 ;  /* 0x000000ffff2a7224 */ /* 0x000fce00078e0a2a */
.L_x_228:
        /* <DEDUP_REMOVED lines=47> */
[----:B------:R-:W-:Y:S02]  /*2170*/  VIADD R42, R42, 0x10 ;  /* 0x000000102a2a7836 */ /* 0x000fe40000000000 */
[----:B------:R-:W-:Y:S02]  /*2180*/  VIADD R5, R5, 0x1000 ;  /* 0x0000100005057836 */ /* 0x000fe40000000000 */
[----:B------:R-:W-:Y:S01]  /*2190*/  VIADD R4, R4, 0x1000 ;  /* 0x0000100004047836 */ /* 0x000fe20000000000 */
[----:B------:R-:W-:Y:S01]  /*21a0*/  ISETP.NE.AND P1, PT, R42, RZ, PT ;  /* 0x000000ff2a00720c */ /* 0x000fe20003f25270 */
        /* <DEDUP_REMOVED lines=49> */
[----:B------:R-:W-:Y:S05]  /*24c0*/  BSYNC.RECONVERGENT B3 ;  /* 0x0000000000037941 */ /* 0x000fea0003800200 */
.L_x_227:
[----:B------:R-:W-:-:S07]  /*24d0*/  VIADD R5, R5, 0xfffff800 ;  /* 0xfffff80005057836 */ /* 0x000fce0000000000 */
.L_x_226:
[----:B------:R-:W-:Y:S05]  /*24e0*/  BSYNC.RECONVERGENT B2 ;  /* 0x0000000000027941 */ /* 0x000fea0003800200 */
.L_x_225:
        /* <DEDUP_REMOVED lines=56> */
.L_x_230:
[----:B------:R-:W-:Y:S05]  /*2870*/  BSYNC.RECONVERGENT B2 ;  /* 0x0000000000027941 */ /* 0x000fea0003800200 */
.L_x_229:
        /* <DEDUP_REMOVED lines=31> */
.L_x_232:
[----:B------:R-:W-:Y:S05]  /*2a70*/  BSYNC.RECONVERGENT B2 ;  /* 0x0000000000027941 */ /* 0x000fea0003800200 */
.L_x_231:
[----:B------:R-:W-:Y:S05]  /*2a80*/  @!P0 BRA `(.L_x_224) ;  /* 0x00000000002c8947 */ /* 0x000fea0003800000 */
[----:B------:R-:W-:Y:S02]  /*2a90*/  VIADD R5, R5, UR4 ;  /* 0x0000000405057c36 */ /* 0x000fe40008000000 */
[----:B------:R-:W-:-:S07]  /*2aa0*/  IMAD.MOV R4, RZ, RZ, -R16 ;  /* 0x000000ffff047224 */ /* 0x000fce00078e0a10 */
.L_x_233:
[----:B------:R-:W-:-:S06]  /*2ab0*/  IMAD.WIDE.U32 R2, R5, 0x8, R6 ;  /* 0x0000000805027825 */ /* 0x000fcc00078e0006 */
[----:B------:R-:W2:Y:S01]  /*2ac0*/  LDG.E.64 R2, desc[UR6][R2.64] ;  /* 0x0000000602027981 */ /* 0x000ea2000c1e1b00 */
[----:B------:R-:W-:Y:S02]  /*2ad0*/  VIADD R4, R4, 0x1 ;  /* 0x0000000104047836 */ /* 0x000fe40000000000 */
[----:B------:R-:W-:-:S03]  /*2ae0*/  VIADD R5, R5, 0x100 ;  /* 0x0000010005057836 */ /* 0x000fc60000000000 */
[----:B------:R-:W-:Y:S01]  /*2af0*/  ISETP.NE.AND P1, PT, R4, RZ, PT ;  /* 0x000000ff0400720c */ /* 0x000fe20003f25270 */
[----:B--2---:R-:W-:-:S06]  /*2b00*/  DSETP.GEU.AND P0, PT, R8, R2, PT ;  /* 0x000000020800722a */ /* 0x004fcc0003f0e000 */
[----:B------:R-:W-:Y:S02]  /*2b10*/  FSEL R8, R2, R8, !P0 ;  /* 0x0000000802087208 */ /* 0x000fe40004000000 */
[----:B------:R-:W-:-:S04]  /*2b20*/  FSEL R9, R3, R9, !P0 ;  /* 0x0000000903097208 */ /* 0x000fc80004000000 */
[----:B------:R-:W-:Y:S05]  /*2b30*/  @P1 BRA `(.L_x_233) ;  /* 0xfffffffc00dc1947 */ /* 0x000fea000383ffff */
.L_x_224:
[----:B------:R-:W-:Y:S05]  /*2b40*/  BSYNC.RECONVERGENT B1 ;  /* 0x0000000000017941 */ /* 0x000fea0003800200 */
.L_x_222:
        /* <DEDUP_REMOVED lines=50> */
[----:B------:R-:W2:Y:S01]  /*2e70*/  LDS.128 R12, [UR4+0x20] ;  /* 0x00002004ff0c7984 */ /* 0x000ea20008000c00 */
[----:B0-----:R-:W-:-:S06]  /*2e80*/  DSETP.GEU.AND P1, PT, R4, R8, PT ;  /* 0x000000080400722a */ /* 0x001fcc0003f2e000 */
[----:B-1----:R-:W-:Y:S02]  /*2e90*/  FSEL R2, R8, R4, !P1 ;  /* 0x0000000408027208 */ /* 0x002fe40004800000 */
        /* <DEDUP_REMOVED lines=21> */
.L_x_220:
[----:B------:R-:W-:Y:S05]  /*2ff0*/  BSYNC.RECONVERGENT B0 ;  /* 0x0000000000007941 */ /* 0x000fea0003800200 */
.L_x_205:
[----:B------:R-:W-:Y:S05]  /*3000*/  @P0 EXIT ;  /* 0x000000000000094d */ /* 0x000fea0003800000 */
[----:B------:R-:W2:Y:S01]  /*3010*/  LDCU.64 UR8, c[0x0][0x398] ;  /* 0x00007300ff0877ac */ /* 0x000ea20008000a00 */
[----:B01----:R-:W0:Y:S01]  /*3020*/  LDC.64 R6, c[0x0][0x388] ;  /* 0x0000e200ff067b82 */ /* 0x003e220000000a00 */
[----:B------:R-:W1:Y:S01]  /*3030*/  LDCU.64 UR4, c[0x0][0x398] ;  /* 0x00007300ff0477ac */ /* 0x000e620008000a00 */
[----:B--2---:R-:W-:-:S06]  /*3040*/  DSETP.GT.AND P0, PT, R4, UR8, PT ;  /* 0x0000000804007e2a */ /* 0x004fcc000bf04000 */
[----:B-1----:R-:W-:Y:S02]  /*3050*/  FSEL R2, R4, UR4, P0 ;  /* 0x0000000404027c08 */ /* 0x002fe40008000000 */
[----:B------:R-:W-:-:S05]  /*3060*/  FSEL R3, R5, UR5, P0 ;  /* 0x0000000505037c08 */ /* 0x000fca0008000000 */
[----:B0-----:R-:W-:Y:S01]  /*3070*/  STG.E.64 desc[UR6][R6.64], R2 ;  /* 0x0000000206007986 */ /* 0x001fe2000c101b06 */
[----:B------:R-:W-:Y:S05]  /*3080*/  EXIT ;  /* 0x000000000000794d */ /* 0x000fea0003800000 */
.L_x_234:
        /* <DEDUP_REMOVED lines=15> */
.L_x_300:


//--------------------- .text._ZN3cub18CUB_300001_SM_10006detail11EmptyKernelIvEEvv --------------------------
	.section	.text._ZN3cub18CUB_300001_SM_10006detail11EmptyKernelIvEEvv,"ax",@progbits
	.align	128
        .global         _ZN3cub18CUB_300001_SM_10006detail11EmptyKernelIvEEvv
        .type           _ZN3cub18CUB_300001_SM_10006detail11EmptyKernelIvEEvv,@function
        .size           _ZN3cub18CUB_300001_SM_10006detail11EmptyKernelIvEEvv,(.L_x_301 - _ZN3cub18CUB_300001_SM_10006detail11EmptyKernelIvEEvv)
        .other          _ZN3cub18CUB_300001_SM_10006detail11EmptyKernelIvEEvv,@"STO_CUDA_ENTRY STV_DEFAULT"
_ZN3cub18CUB_300001_SM_10006detail11EmptyKernelIvEEvv:
.text._ZN3cub18CUB_300001_SM_10006detail11EmptyKernelIvEEvv:
[----:B------:R-:W-:Y:S01]  /*0000*/  LDC R1, c[0x0][0x37c] ;  /* 0x0000df00ff017b82 */ /* 0x000fe20000000800 */
[----:B------:R-:W-:Y:S05]  /*0010*/  EXIT ;  /* 0x000000000000794d */ /* 0x000fea0003800000 */
.L_x_235:
        /* <DEDUP_REMOVED lines=14> */
.L_x_301:


//--------------------- .text._Z36compute_k_direction_kernel_32_threadPdS_ --------------------------
	.section	.text._Z36compute_k_direction_kernel_32_threadPdS_,"ax",@progbits
	.align	128
        .global         _Z36compute_k_direction_kernel_32_threadPdS_
        .type           _Z36compute_k_direction_kernel_32_threadPdS_,@function
        .size           _Z36compute_k_direction_kernel_32_threadPdS_,(.L_x_294 - _Z36compute_k_direction_kernel_32_threadPdS_)
        .other          _Z36compute_k_direction_kernel_32_threadPdS_,@"STO_CUDA_ENTRY STV_DEFAULT"
_Z36compute_k_direction_kernel_32_threadPdS_:
.text._Z36compute_k_direction_kernel_32_threadPdS_:
[----:B------:R-:W-:Y:S01]  /*0000*/  LDC R1, c[0x0][0x37c] ;  /* 0x0000df00ff017b82 */ /* 0x000fe20000000800 */
[----:B------:R-:W0:Y:S07]  /*0010*/  S2R R0, SR_TID.X ;  /* 0x0000000000007919 */ /* 0x000e2e0000002100 */
[----:B------:R-:W1:Y:S01]  /*0020*/  S2UR UR9, SR_CTAID.X ;  /* 0x00000000000979c3 */ /* 0x000e620000002500 */
[----:B------:R-:W2:Y:S01]  /*0030*/  LDCU UR6, c[0x0][0x360] ;  /* 0x00006c00ff0677ac */ /* 0x000ea20008000800 */
[----:B------:R-:W-:Y:S01]  /*0040*/  MOV R8, 0xd0 ;  /* 0x000000d000087802 */ /* 0x000fe20000000f00 */
[----:B------:R-:W-:Y:S01]  /*0050*/  UMOV UR5, 0x10 ;  /* 0x0000001000057882 */ /* 0x000fe20000000000 */
[----:B------:R-:W3:Y:S01]  /*0060*/  LDCU.64 UR10, c[0x0][0x358] ;  /* 0x00006b00ff0a77ac */ /* 0x000ee20008000a00 */
[----:B--2---:R-:W-:-:S02]  /*0070*/  ULOP3.LUT UR4, UR6, 0xffff, URZ, 0xc0, !UPT ;  /* 0x0000ffff06047892 */ /* 0x004fc4000f8ec0ff */
[----:B-1----:R-:W-:Y:S02]  /*0080*/  UIMAD UR8, UR9, UR6, URZ ;  /* 0x00000006090872a4 */ /* 0x002fe4000f8e02ff */
[----:B------:R-:W-:-:S04]  /*0090*/  UISETP.NE.AND UP0, UPT, UR9, 0x62e0, UPT ;  /* 0x000062e00900788c */ /* 0x000fc8000bf05270 */
[----:B------:R-:W-:Y:S01]  /*00a0*/  USEL UR5, UR5, 0x20, !UP0 ;  /* 0x0000002005057887 */ /* 0x000fe2000c000000 */
[----:B0--3--:R-:W-:-:S11]  /*00b0*/  VIADD R2, R0, UR8 ;  /* 0x0000000800027c36 */ /* 0x009fd60008000000 */
[----:B------:R-:W-:Y:S05]  /*00c0*/  CALL.REL.NOINC `($__internal_0_$__cuda_sm20_div_u16) ;  /* 0x00000094003c7944 */ /* 0x000fea0003c00000 */
[----:B------:R-:W-:Y:S01]  /*00d0*/  UPRMT UR4, UR6, 0x9910, URZ ;  /* 0x0000991006047896 */ /* 0x000fe200080000ff */
[----:B------:R-:W-:Y:S01]  /*00e0*/  PRMT R3, R7, 0x9910, RZ ;  /* 0x0000991007037816 */ /* 0x000fe200000000ff */
[----:B------:R-:W-:Y:S01]  /*00f0*/  BAR.SYNC.DEFER_BLOCKING 0x0 ;  /* 0x0000000000007b1d */ /* 0x000fe20000010000 */
[----:B------:R-:W-:-:S03]  /*0100*/  CS2R R18, SRZ ;  /* 0x0000000000127805 */ /* 0x000fc6000001ff00 */
[----:B------:R-:W-:Y:S02]  /*0110*/  IMAD R3, R3, UR4, RZ ;  /* 0x0000000403037c24 */ /* 0x000fe4000f8e02ff */
[----:B------:R-:W-:Y:S02]  /*0120*/  UMOV UR4, 0x1 ;  /* 0x0000000100047882 */ /* 0x000fe40000000000 */
[----:B------:R-:W-:-:S05]  /*0130*/  IMAD.MOV R3, RZ, RZ, -R3 ;  /* 0x000000ffff037224 */ /* 0x000fca00078e0a03 */
[----:B------:R-:W-:-:S05]  /*0140*/  PRMT R4, R3, 0x7710, RZ ;  /* 0x0000771003047816 */ /* 0x000fca00000000ff */
[----:B------:R-:W-:-:S05]  /*0150*/  VIADD R5, R4, 0x384 ;  /* 0x0000038404057836 */ /* 0x000fca0000000000 */
[----:B------:R-:W-:-:S04]  /*0160*/  PRMT R3, R5, 0x9910, RZ ;  /* 0x0000991005037816 */ /* 0x000fc800000000ff */
[----:B------:R-:W-:Y:S02]  /*0170*/  ISETP.NE.AND P0, PT, R3, 0x1, PT ;  /* 0x000000010300780c */ /* 0x000fe40003f05270 */
[----:B------:R-:W-:Y:S02]  /*0180*/  LOP3.LUT R3, R7, 0xffff, RZ, 0xc0, !PT ;  /* 0x0000ffff07037812 */ /* 0x000fe400078ec0ff */
[----:B------:R-:W-:-:S09]  /*0190*/  LOP3.LUT R7, R5, 0xffff, RZ, 0xc0, !PT ;  /* 0x0000ffff05077812 */ /* 0x000fd200078ec0ff */
[----:B------:R-:W-:Y:S05]  /*01a0*/  @P0 BRA `(.L_x_236) ;  /* 0x0000001800e00947 */ /* 0x000fea0003800000 */
[----:B------:R-:W0:Y:S01]  /*01b0*/  LDC.64 R10, c[0x0][0x380] ;  /* 0x0000e000ff0a7b82 */ /* 0x000e220000000a00 */
[----:B------:R-:W-:-:S04]  /*01c0*/  IMAD R13, R2, 0x384, RZ ;  /* 0x00000384020d7824 */ /* 0x000fc800078e02ff */
[----:B0-----:R-:W-:-:S05]  /*01d0*/  IMAD.WIDE R12, R13, 0x8, R10 ;  /* 0x000000080d0c7825 */ /* 0x001fca00078e020a */
[----:B------:R0:W5:Y:S04]  /*01e0*/  LDG.E.64 R8, desc[UR10][R12.64] ;  /* 0x0000000a0c087981 */ /* 0x000168000c1e1b00 */
[----:B------:R0:W5:Y:S01]  /*01f0*/  LDG.E.64 R18, desc[UR10][R12.64+0x8] ;  /* 0x0000080a0c127981 */ /* 0x000162000c1e1b00 */
[----:B------:R-:W-:Y:S01]  /*0200*/  UIADD3 UR4, UPT, UPT, -UR5, URZ, URZ ;  /* 0x000000ff05047290 */ /* 0x000fe2000fffe1ff */
[----:B------:R-:W-:Y:S01]  /*0210*/  MOV R25, 0x400 ;  /* 0x0000040000197802 */ /* 0x000fe20000000f00 */
[----:B------:R-:W-:Y:S01]  /*0220*/  IMAD.U32 R15, RZ, RZ, UR8 ;  /* 0x00000008ff0f7e24 */ /* 0x000fe2000f8e00ff */
[----:B------:R-:W1:Y:S01]  /*0230*/  S2R R6, SR_CgaCtaId ;  /* 0x0000000000067919 */ /* 0x000e620000008800 */
[----:B------:R-:W-:-:S03]  /*0240*/  UISETP.GE.AND UP0, UPT, UR4, URZ, UPT ;  /* 0x000000ff0400728c */ /* 0x000fc6000bf06270 */
[----:B------:R-:W-:Y:S01]  /*0250*/  UMOV UR7, UR4 ;  /* 0x0000000400077c82 */ /* 0x000fe20008000000 */
[----:B-1----:R-:W-:Y:S01]  /*0260*/  LEA R25, R6, R25, 0x18 ;  /* 0x0000001906197211 */ /* 0x002fe200078ec0ff */
[----:B------:R-:W-:-:S04]  /*0270*/  IMAD R6, R15, 0x384, R0 ;  /* 0x000003840f067824 */ /* 0x000fc800078e0200 */
[----:B------:R-:W-:Y:S02]  /*0280*/  IMAD R24, R0, 0x8, R25 ;  /* 0x0000000800187824 */ /* 0x000fe400078e0219 */
[----:B------:R-:W-:Y:S02]  /*0290*/  IMAD.MOV.U32 R26, RZ, RZ, R6 ;  /* 0x000000ffff1a7224 */ /* 0x000fe400078e0006 */
[----:B------:R-:W-:Y:S01]  /*02a0*/  VIADD R27, R24, 0x218 ;  /* 0x00000218181b7836 */ /* 0x000fe20000000000 */
[----:B0-----:R-:W-:Y:S06]  /*02b0*/  BRA.U UP0, `(.L_x_237) ;  /* 0x00000005009c7547 */ /* 0x001fec000b800000 */
[----:B------:R-:W-:Y:S02]  /*02c0*/  UIADD3 UR12, UPT, UPT, -UR7, URZ, URZ ;  /* 0x000000ff070c7290 */ /* 0x000fe4000fffe1ff */
[----:B------:R-:W-:Y:S02]  /*02d0*/  UPLOP3.LUT UP0, UPT, UPT, UPT, UPT, 0x80, 0x8 ;  /* 0x000000000008789c */ /* 0x000fe40003f0f070 */
[----:B------:R-:W-:-:S09]  /*02e0*/  UISETP.GT.AND UP1, UPT, UR12, 0xc, UPT ;  /* 0x0000000c0c00788c */ /* 0x000fd2000bf24270 */
[----:B------:R-:W-:Y:S05]  /*02f0*/  BRA.U !UP1, `(.L_x_238) ;  /* 0x0000000109f87547 */ /* 0x000fea000b800000 */
[----:B------:R-:W-:-:S11]  /*0300*/  UPLOP3.LUT UP0, UPT, UPT, UPT, UPT, 0x40, 0x4 ;  /* 0x000000000004789c */ /* 0x000fd60003f0e870 */
.L_x_239:
[----:B------:R-:W-:-:S04]  /*0310*/  VIADD R29, R26, 0x1 ;  /* 0x000000011a1d7836 */ /* 0x000fc80000000000 */
[----:B------:R-:W-:-:S05]  /*0320*/  IMAD.WIDE R28, R29, 0x8, R10 ;  /* 0x000000081d1c7825 */ /* 0x000fca00078e020a */
[----:B------:R-:W2:Y:S04]  /*0330*/  LDG.E.64 R20, desc[UR10][R28.64] ;  /* 0x0000000a1c147981 */ /* 0x000ea8000c1e1b00 */
[----:B--2---:R0:W-:Y:S01]  /*0340*/  STS.64 [R27+-0x210], R20 ;  /* 0xfffdf0141b007388 */ /* 0x0041e20000000a00 */
[----:B------:R-:W-:Y:S06]  /*0350*/  BAR.SYNC.DEFER_BLOCKING 0x0 ;  /* 0x0000000000007b1d */ /* 0x000fec0000010000 */
[----:B------:R-:W2:Y:S04]  /*0360*/  LDG.E.64 R16, desc[UR10][R28.64+0x1c20] ;  /* 0x001c200a1c107981 */ /* 0x000ea8000c1e1b00 */
[----:B--2---:R1:W-:Y:S01]  /*0370*/  STS.64 [R27+-0x108], R16 ;  /* 0xfffef8101b007388 */ /* 0x0043e20000000a00 */
[----:B------:R-:W-:Y:S06]  /*0380*/  BAR.SYNC.DEFER_BLOCKING 0x0 ;  /* 0x0000000000007b1d */ /* 0x000fec0000010000 */
[----:B------:R-:W2:Y:S04]  /*0390*/  LDG.E.64 R12, desc[UR10][R28.64+0x3840] ;  /* 0x0038400a1c0c7981 */ /* 0x000ea8000c1e1b00 */
[----:B--2---:R2:W-:Y:S01]  /*03a0*/  STS.64 [R27], R12 ;  /* 0x0000000c1b007388 */ /* 0x0045e20000000a00 */
[----:B------:R-:W-:Y:S06]  /*03b0*/  BAR.SYNC.DEFER_BLOCKING 0x0 ;  /* 0x0000000000007b1d */ /* 0x000fec0000010000 */
[----:B------:R-:W3:Y:S01]  /*03c0*/  LDG.E.64 R14, desc[UR10][R28.64+0x5460] ;  /* 0x0054600a1c0e7981 */ /* 0x000ee2000c1e1b00 */
[----:B------:R-:W-:-:S04]  /*03d0*/  VIADD R23, R26, 0xe11 ;  /* 0x00000e111a177836 */ /* 0x000fc80000000000 */
[----:B------:R-:W-:Y:S01]  /*03e0*/  IMAD.WIDE R22, R23, 0x8, R10 ;  /* 0x0000000817167825 */ /* 0x000fe200078e020a */
[----:B---3--:R3:W-:Y:S01]  /*03f0*/  STS.64 [R27+0x108], R14 ;  /* 0x0001080e1b007388 */ /* 0x0087e20000000a00 */
[----:B------:R-:W-:Y:S06]  /*0400*/  BAR.SYNC.DEFER_BLOCKING 0x0 ;  /* 0x0000000000007b1d */ /* 0x000fec0000010000 */
[----:B0-----:R-:W4:Y:S04]  /*0410*/  LDG.E.64 R20, desc[UR10][R22.64] ;  /* 0x0000000a16147981 */ /* 0x001f28000c1e1b00 */
[----:B----4-:R0:W-:Y:S01]  /*0420*/  STS.64 [R27+0x210], R20 ;  /* 0x000210141b007388 */ /* 0x0101e20000000a00 */
[----:B------:R-:W-:Y:S06]  /*0430*/  BAR.SYNC.DEFER_BLOCKING 0x0 ;  /* 0x0000000000007b1d */ /* 0x000fec0000010000 */
[----:B-1----:R-:W4:Y:S04]  /*0440*/  LDG.E.64 R16, desc[UR10][R22.64+0x1c20] ;  /* 0x001c200a16107981 */ /* 0x002f28000c1e1b00 */
[----:B----4-:R1:W-:Y:S01]  /*0450*/  STS.64 [R27+0x318], R16 ;  /* 0x000318101b007388 */ /* 0x0103e20000000a00 */
[----:B------:R-:W-:Y:S06]  /*0460*/  BAR.SYNC.DEFER_BLOCKING 0x0 ;  /* 0x0000000000007b1d */ /* 0x000fec0000010000 */
[----:B--2---:R-:W2:Y:S04]  /*0470*/  LDG.E.64 R12, desc[UR10][R22.64+0x3840] ;  /* 0x0038400a160c7981 */ /* 0x004ea8000c1e1b00 */
[----:B--2---:R2:W-:Y:S01]  /*0480*/  STS.64 [R27+0x420], R12 ;  /* 0x0004200c1b007388 */ /* 0x0045e20000000a00 */
[----:B------:R-:W-:Y:S06]  /*0490*/  BAR.SYNC.DEFER_BLOCKING 0x0 ;  /* 0x0000000000007b1d */ /* 0x000fec0000010000 */
[----:B---3--:R-:W3:Y:S01]  /*04a0*/  LDG.E.64 R14, desc[UR10][R22.64+0x5460] ;  /* 0x0054600a160e7981 */ /* 0x008ee2000c1e1b00 */
        /* <DEDUP_REMOVED lines=13> */
[----:B------:R-:W4:Y:S01]  /*0580*/  LDG.E.64 R22, desc[UR10][R28.64+0x5460] ;  /* 0x0054600a1c167981 */ /* 0x000f22000c1e1b00 */
[----:B---3--:R-:W-:-:S04]  /*0590*/  VIADD R15, R26, 0x2a31 ;  /* 0x00002a311a0f7836 */ /* 0x008fc80000000000 */
[----:B------:R-:W-:Y:S01]  /*05a0*/  IMAD.WIDE R14, R15, 0x8, R10 ;  /* 0x000000080f0e7825 */ /* 0x000fe200078e020a */
[----:B----4-:R3:W-:Y:S01]  /*05b0*/  STS.64 [R27+0x948], R22 ;  /* 0x000948161b007388 */ /* 0x0107e20000000a00 */
[----:B------:R-:W-:Y:S06]  /*05c0*/  BAR.SYNC.DEFER_BLOCKING 0x0 ;  /* 0x0000000000007b1d */ /* 0x000fec0000010000 */
[----:B0-----:R-:W4:Y:S04]  /*05d0*/  LDG.E.64 R20, desc[UR10][R14.64] ;  /* 0x0000000a0e147981 */ /* 0x001f28000c1e1b00 */
[----:B----4-:R-:W-:Y:S01]  /*05e0*/  STS.64 [R27+0xa50], R20 ;  /* 0x000a50141b007388 */ /* 0x010fe20000000a00 */
[----:B------:R-:W-:Y:S06]  /*05f0*/  BAR.SYNC.DEFER_BLOCKING 0x0 ;  /* 0x0000000000007b1d */ /* 0x000fec0000010000 */
[----:B-1----:R-:W4:Y:S04]  /*0600*/  LDG.E.64 R16, desc[UR10][R14.64+0x1c20] ;  /* 0x001c200a0e107981 */ /* 0x002f28000c1e1b00 */
[----:B----4-:R-:W-:Y:S01]  /*0610*/  STS.64 [R27+0xb58], R16 ;  /* 0x000b58101b007388 */ /* 0x010fe20000000a00 */
[----:B------:R-:W-:Y:S06]  /*0620*/  BAR.SYNC.DEFER_BLOCKING 0x0 ;  /* 0x0000000000007b1d */ /* 0x000fec0000010000 */
[----:B--2---:R-:W2:Y:S04]  /*0630*/  LDG.E.64 R12, desc[UR10][R14.64+0x3840] ;  /* 0x0038400a0e0c7981 */ /* 0x004ea8000c1e1b00 */
[----:B--2---:R-:W-:Y:S01]  /*0640*/  STS.64 [R27+0xc60], R12 ;  /* 0x000c600c1b007388 */ /* 0x004fe20000000a00 */
[----:B------:R-:W-:Y:S06]  /*0650*/  BAR.SYNC.DEFER_BLOCKING 0x0 ;  /* 0x0000000000007b1d */ /* 0x000fec0000010000 */
[----:B---3--:R-:W2:Y:S01]  /*0660*/  LDG.E.64 R22, desc[UR10][R14.64+0x5460] ;  /* 0x0054600a0e167981 */ /* 0x008ea2000c1e1b00 */
[----:B------:R-:W-:Y:S01]  /*0670*/  UIADD3 UR7, UPT, UPT, UR7, 0x10, URZ ;  /* 0x0000001007077890 */ /* 0x000fe2000fffe0ff */
[----:B------:R-:W-:-:S03]  /*0680*/  VIADD R26, R26, 0x3840 ;  /* 0x000038401a1a7836 */ /* 0x000fc60000000000 */
[----:B------:R-:W-:Y:S01]  /*0690*/  UISETP.GE.AND UP1, UPT, UR7, -0xc, UPT ;  /* 0xfffffff40700788c */ /* 0x000fe2000bf26270 */
[----:B--2---:R0:W-:Y:S02]  /*06a0*/  STS.64 [R27+0xd68], R22 ;  /* 0x000d68161b007388 */ /* 0x0041e40000000a00 */
[----:B0-----:R-:W-:Y:S01]  /*06b0*/  VIADD R27, R27, 0x1080 ;  /* 0x000010801b1b7836 */ /* 0x001fe20000000000 */
[----:B------:R-:W-:Y:S06]  /*06c0*/  BAR.SYNC.DEFER_BLOCKING 0x0 ;  /* 0x0000000000007b1d */ /* 0x000fec0000010000 */
[----:B------:R-:W-:Y:S05]  /*06d0*/  BRA.U !UP1, `(.L_x_239) ;  /* 0xfffffffd090c7547 */ /* 0x000fea000b83ffff */
.L_x_238:
[----:B------:R-:W-:-:S04]  /*06e0*/  UIADD3 UR12, UPT, UPT, -UR7, URZ, URZ ;  /* 0x000000ff070c7290 */ /* 0x000fc8000fffe1ff */
[----:B------:R-:W-:-:S09]  /*06f0*/  UISETP.GT.AND UP1, UPT, UR12, 0x4, UPT ;  /* 0x000000040c00788c */ /* 0x000fd2000bf24270 */
[----:B------:R-:W-:Y:S05]  /*0700*/  BRA.U !UP1, `(.L_x_240) ;  /* 0x0000000109807547 */ /* 0x000fea000b800000 */
        /* <DEDUP_REMOVED lines=26> */
[----:B------:R-:W-:Y:S01]  /*08b0*/  VIADD R26, R26, 0x1c20 ;  /* 0x00001c201a1a7836 */ /* 0x000fe20000000000 */
[----:B------:R-:W-:-:S02]  /*08c0*/  UIADD3 UR7, UPT, UPT, UR7, 0x8, URZ ;  /* 0x0000000807077890 */ /* 0x000fc4000fffe0ff */
[----:B------:R-:W-:Y:S01]  /*08d0*/  UPLOP3.LUT UP0, UPT, UPT, UPT, UPT, 0x40, 0x4 ;  /* 0x000000000004789c */ /* 0x000fe20003f0e870 */
[----:B--2---:R0:W-:Y:S02]  /*08e0*/  STS.64 [R27+0x528], R14 ;  /* 0x0005280e1b007388 */ /* 0x0041e40000000a00 */
[----:B0-----:R-:W-:Y:S01]  /*08f0*/  VIADD R27, R27, 0x840 ;  /* 0x000008401b1b7836 */ /* 0x001fe20000000000 */
[----:B------:R-:W-:Y:S07]  /*0900*/  BAR.SYNC.DEFER_BLOCKING 0x0 ;  /* 0x0000000000007b1d */ /* 0x000fee0000010000 */
.L_x_240:
[----:B------:R-:W-:-:S09]  /*0910*/  UISETP.NE.OR UP0, UPT, UR7, URZ, UP0 ;  /* 0x000000ff0700728c */ /* 0x000fd20008705670 */
[----:B------:R-:W-:Y:S05]  /*0920*/  BRA.U !UP0, `(.L_x_241) ;  /* 0x00000001084c7547 */ /* 0x000fea000b800000 */
.L_x_237:
[----:B------:R-:W-:-:S04]  /*0930*/  VIADD R13, R26, 0x1 ;  /* 0x000000011a0d7836 */ /* 0x000fc80000000000 */
[----:B------:R-:W-:-:S05]  /*0940*/  IMAD.WIDE R12, R13, 0x8, R10 ;  /* 0x000000080d0c7825 */ /* 0x000fca00078e020a */
[----:B------:R-:W2:Y:S04]  /*0950*/  LDG.E.64 R20, desc[UR10][R12.64] ;  /* 0x0000000a0c147981 */ /* 0x000ea8000c1e1b00 */
[----:B--2---:R-:W-:Y:S01]  /*0960*/  STS.64 [R27+-0x210], R20 ;  /* 0xfffdf0141b007388 */ /* 0x004fe20000000a00 */
[----:B------:R-:W-:Y:S06]  /*0970*/  BAR.SYNC.DEFER_BLOCKING 0x0 ;  /* 0x0000000000007b1d */ /* 0x000fec0000010000 */
[----:B------:R-:W2:Y:S04]  /*0980*/  LDG.E.64 R16, desc[UR10][R12.64+0x1c20] ;  /* 0x001c200a0c107981 */ /* 0x000ea8000c1e1b00 */
[----:B--2---:R-:W-:Y:S01]  /*0990*/  STS.64 [R27+-0x108], R16 ;  /* 0xfffef8101b007388 */ /* 0x004fe20000000a00 */
[----:B------:R-:W-:Y:S06]  /*09a0*/  BAR.SYNC.DEFER_BLOCKING 0x0 ;  /* 0x0000000000007b1d */ /* 0x000fec0000010000 */
[----:B------:R-:W2:Y:S04]  /*09b0*/  LDG.E.64 R14, desc[UR10][R12.64+0x3840] ;  /* 0x0038400a0c0e7981 */ /* 0x000ea8000c1e1b00 */
[----:B--2---:R-:W-:Y:S01]  /*09c0*/  STS.64 [R27], R14 ;  /* 0x0000000e1b007388 */ /* 0x004fe20000000a00 */
[----:B------:R-:W-:Y:S06]  /*09d0*/  BAR.SYNC.DEFER_BLOCKING 0x0 ;  /* 0x0000000000007b1d */ /* 0x000fec0000010000 */
[----:B------:R-:W2:Y:S01]  /*09e0*/  LDG.E.64 R22, desc[UR10][R12.64+0x5460] ;  /* 0x0054600a0c167981 */ /* 0x000ea2000c1e1b00 */
[----:B------:R-:W-:Y:S01]  /*09f0*/  UIADD3 UR7, UPT, UPT, UR7, 0x4, URZ ;  /* 0x0000000407077890 */ /* 0x000fe2000fffe0ff */
[----:B------:R-:W-:-:S03]  /*0a00*/  VIADD R26, R26, 0xe10 ;  /* 0x00000e101a1a7836 */ /* 0x000fc60000000000 */
[----:B------:R-:W-:Y:S01]  /*0a10*/  UISETP.NE.AND UP0, UPT, UR7, URZ, UPT ;  /* 0x000000ff0700728c */ /* 0x000fe2000bf05270 */
[----:B--2---:R0:W-:Y:S02]  /*0a20*/  STS.64 [R27+0x108], R22 ;  /* 0x000108161b007388 */ /* 0x0041e40000000a00 */
[----:B0-----:R-:W-:Y:S01]  /*0a30*/  VIADD R27, R27, 0x420 ;  /* 0x000004201b1b7836 */ /* 0x001fe20000000000 */
[----:B------:R-:W-:Y:S06]  /*0a40*/  BAR.SYNC.DEFER_BLOCKING 0x0 ;  /* 0x0000000000007b1d */ /* 0x000fec0000010000 */
[----:B------:R-:W-:Y:S05]  /*0a50*/  BRA.U UP0, `(.L_x_237) ;  /* 0xfffffffd00b47547 */ /* 0x000fea000b83ffff */
.L_x_241:
[C---:B------:R-:W-:Y:S01]  /*0a60*/  IMAD R25, R0.reuse, 0x108, R25 ;  /* 0x0000010800197824 */ /* 0x040fe200078e0219 */
[----:B------:R-:W-:Y:S01]  /*0a70*/  ISETP.NE.AND P1, PT, R0, RZ, PT ;  /* 0x000000ff0000720c */ /* 0x000fe20003f25270 */
[----:B------:R-:W-:-:S03]  /*0a80*/  VIADD R24, R24, 0x210 ;  /* 0x0000021018187836 */ /* 0x000fc60000000000 */
[----:B------:R-:W0:Y:S04]  /*0a90*/  LDS.64 R14, [R25+0x10] ;  /* 0x00001000190e7984 */ /* 0x000e280000000a00 */
[----:B------:R-:W1:Y:S04]  /*0aa0*/  LDS.64 R12, [R25+0x18] ;  /* 0x00001800190c7984 */ /* 0x000e680000000a00 */
[----:B------:R-:W2:Y:S01]  /*0ab0*/  LDS.64 R10, [R25+0x20] ;  /* 0x00002000190a7984 */ /* 0x000ea20000000a00 */
[----:B0----5:R-:W-:-:S08]  /*0ac0*/  DADD R8, R8, R14 ;  /* 0x0000000008087229 */ /* 0x021fd0000000000e */
[----:B------:R-:W-:Y:S02]  /*0ad0*/  DMUL R16, R8, 0.5 ;  /* 0x3fe0000008107828 */ /* 0x000fe40000000000 */
[----:B------:R-:W0:Y:S05]  /*0ae0*/  LDS.64 R8, [R25+0x28] ;  /* 0x0000280019087984 */ /* 0x000e2a0000000a00 */
[----:B------:R-:W-:Y:S01]  /*0af0*/  STS.64 [R25+0x8], R16 ;  /* 0x0000081019007388 */ /* 0x000fe20000000a00 */
[----:B-1----:R-:W-:Y:S02]  /*0b00*/  DADD R26, R16, R12 ;  /* 0x00000000101a7229 */ /* 0x002fe4000000000c */
[----:B------:R-:W-:-:S06]  /*0b10*/  DADD R18, R18, -R16 ;  /* 0x0000000012127229 */ /* 0x000fcc0000000810 */
[----:B------:R-:W-:-:S07]  /*0b20*/  DMUL R26, R26, 0.5 ;  /* 0x3fe000001a1a7828 */ /* 0x000fce0000000000 */
[----:B------:R-:W-:Y:S01]  /*0b30*/  STS.64 [R25+0x10], R26 ;  /* 0x0000101a19007388 */ /* 0x000fe20000000a00 */
[----:B------:R-:W-:Y:S02]  /*0b40*/  DADD R14, R14, -R26 ;  /* 0x000000000e0e7229 */ /* 0x000fe4000000081a */
[----:B--2---:R-:W-:-:S06]  /*0b50*/  DADD R20, R26, R10 ;  /* 0x000000001a147229 */ /* 0x004fcc000000000a */
[----:B------:R-:W-:Y:S02]  /*0b60*/  DSETP.GT.AND P0, PT, |R18|, |R14|, PT ;  /* 0x4000000e1200722a */ /* 0x000fe40003f04200 */
[----:B------:R-:W-:Y:S02]  /*0b70*/  DADD R18, -RZ, |R18| ;  /* 0x00000000ff127229 */ /* 0x000fe40000000512 */
[----:B------:R-:W-:Y:S02]  /*0b80*/  DADD R14, -RZ, |R14| ;  /* 0x00000000ff0e7229 */ /* 0x000fe4000000050e */
[----:B------:R-:W-:-:S07]  /*0b90*/  DMUL R20, R20, 0.5 ;  /* 0x3fe0000014147828 */ /* 0x000fce0000000000 */
[----:B------:R-:W-:Y:S01]  /*0ba0*/  STS.64 [R25+0x18], R20 ;  /* 0x0000181419007388 */ /* 0x000fe20000000a00 */
[----:B------:R-:W-:Y:S01]  /*0bb0*/  FSEL R14, R18, R14, P0 ;  /* 0x0000000e120e7208 */ /* 0x000fe20000000000 */
[----:B------:R-:W-:Y:S01]  /*0bc0*/  DADD R12, R12, -R20 ;  /* 0x000000000c0c7229 */ /* 0x000fe20000000814 */
[----:B------:R-:W-:Y:S01]  /*0bd0*/  FSEL R15, R19, R15, P0 ;  /* 0x0000000f130f7208 */ /* 0x000fe20000000000 */
[----:B0-----:R-:W-:-:S06]  /*0be0*/  DADD R18, R20, R8 ;  /* 0x0000000014127229 */ /* 0x001fcc0000000008 */
[--C-:B------:R-:W-:Y:S02]  /*0bf0*/  DSETP.GT.AND P0, PT, R14, |R12|.reuse, PT ;  /* 0x4000000c0e00722a */ /* 0x100fe40003f04000 */
[----:B------:R-:W-:Y:S02]  /*0c00*/  DADD R12, -RZ, |R12| ;  /* 0x00000000ff0c7229 */ /* 0x000fe4000000050c */
[----:B------:R-:W-:-:S07]  /*0c10*/  DMUL R18, R18, 0.5 ;  /* 0x3fe0000012127828 */ /* 0x000fce0000000000 */
[----:B------:R-:W-:Y:S01]  /*0c20*/  STS.64 [R25+0x20], R18 ;  /* 0x0000201219007388 */ /* 0x000fe20000000a00 */
[----:B------:R-:W-:Y:S01]  /*0c30*/  DADD R10, R10, -R18 ;  /* 0x000000000a0a7229 */ /* 0x000fe20000000812 */
[----:B------:R-:W-:Y:S02]  /*0c40*/  FSEL R14, R14, R12, P0 ;  /* 0x0000000c0e0e7208 */ /* 0x000fe40000000000 */
[----:B------:R-:W-:Y:S02]  /*0c50*/  FSEL R15, R15, R13, P0 ;  /* 0x0000000d0f0f7208 */ /* 0x000fe40000000000 */
[----:B------:R-:W0:Y:S04]  /*0c60*/  LDS.64 R12, [R25+0x30] ;  /* 0x00003000190c7984 */ /* 0x000e280000000a00 */
[----:B------:R-:W-:-:S02]  /*0c70*/  DSETP.GT.AND P0, PT, R14, |R10|, PT ;  /* 0x4000000a0e00722a */ /* 0x000fc40003f04000 */
[----:B------:R-:W-:-:S10]  /*0c80*/  DADD R10, -RZ, |R10| ;  /* 0x00000000ff0a7229 */ /* 0x000fd4000000050a */
[----:B------:R-:W-:Y:S02]  /*0c90*/  FSEL R14, R14, R10, P0 ;  /* 0x0000000a0e0e7208 */ /* 0x000fe40000000000 */
[----:B------:R-:W-:Y:S02]  /*0ca0*/  FSEL R15, R15, R11, P0 ;  /* 0x0000000b0f0f7208 */ /* 0x000fe40000000000 */
[----:B------:R-:W1:Y:S01]  /*0cb0*/  LDS.64 R10, [R25+0x38] ;  /* 0x00003800190a7984 */ /* 0x000e620000000a00 */
[----:B0-----:R-:W-:-:S08]  /*0cc0*/  DADD R22, R18, R12 ;  /* 0x0000000012167229 */ /* 0x001fd0000000000c */
[----:B------:R-:W-:-:S07]  /*0cd0*/  DMUL R22, R22, 0.5 ;  /* 0x3fe0000016167828 */ /* 0x000fce0000000000 */
[----:B------:R-:W-:Y:S01]  /*0ce0*/  STS.64 [R25+0x28], R22 ;  /* 0x0000281619007388 */ /* 0x000fe20000000a00 */
[----:B------:R-:W-:Y:S02]  /*0cf0*/  DADD R8, R8, -R22 ;  /* 0x0000000008087229 */ /* 0x000fe40000000816 */
[----:B-1----:R-:W-:-:S06]  /*0d00*/  DADD R28, R22, R10 ;  /* 0x00000000161c7229 */ /* 0x002fcc000000000a */
        /* <DEDUP_REMOVED lines=161> */
[----:B-1----:R-:W-:Y:S01]  /*1720*/  DADD R28, R22, R10 ;  /* 0x00000000161c7229 */ /* 0x002fe2000000000a */
[----:B------:R-:W-:Y:S05]  /*1730*/  LDS.64 R22, [R25+0xf0] ;  /* 0x0000f00019167984 */ /* 0x000fea0000000a00 */
[--C-:B------:R-:W-:Y:S02]  /*1740*/  DSETP.GT.AND P0, PT, R14, |R8|.reuse, PT ;  /* 0x400000080e00722a */ /* 0x100fe40003f04000 */
[----:B------:R-:W-:-:S02]  /*1750*/  DADD R8, -RZ, |R8| ;  /* 0x00000000ff087229 */ /* 0x000fc40000000508 */
        /* <DEDUP_REMOVED lines=30> */
[----:B0-----:R-:W-:Y:S01]  /*1940*/  DADD R20, R26, R10 ;  /* 0x000000001a147229 */ /* 0x001fe2000000000a */
[----:B------:R-:W0:Y:S07]  /*1950*/  LDC.64 R26, c[0x0][0x380] ;  /* 0x0000e000ff1a7b82 */ /* 0x000e2e0000000a00 */
        /* <DEDUP_REMOVED lines=10> */
[----:B------:R-:W-:Y:S01]  /*1a00*/  FSEL R15, R17, R15, P0 ;  /* 0x0000000f110f7208 */ /* 0x000fe20000000000 */
[----:B------:R-:W-:-:S05]  /*1a10*/  DADD R16, R18, R22 ;  /* 0x0000000012107229 */ /* 0x000fca0000000016 */
[--C-:B------:R-:W-:Y:S02]  /*1a20*/  DSETP.GT.AND P0, PT, R14, |R10|.reuse, PT ;  /* 0x4000000a0e00722a */ /* 0x100fe40003f04000 */
[----:B------:R-:W-:Y:S02]  /*1a30*/  DADD R10, -RZ, |R10| ;  /* 0x00000000ff0a7229 */ /* 0x000fe4000000050a */
[----:B------:R-:W-:-:S07]  /*1a40*/  DMUL R16, R16, 0.5 ;  /* 0x3fe0000010107828 */ /* 0x000fce0000000000 */
[----:B------:R-:W-:Y:S01]  /*1a50*/  STS.64 [R25+0xe8], R16 ;  /* 0x0000e81019007388 */ /* 0x000fe20000000a00 */
[----:B------:R-:W-:Y:S01]  /*1a60*/  FSEL R10, R14, R10, P0 ;  /* 0x0000000a0e0a7208 */ /* 0x000fe20000000000 */
[----:B------:R-:W-:Y:S01]  /*1a70*/  DADD R8, R8, -R16 ;  /* 0x0000000008087229 */ /* 0x000fe20000000810 */
[----:B------:R-:W-:Y:S02]  /*1a80*/  FSEL R11, R15, R11, P0 ;  /* 0x0000000b0f0b7208 */ /* 0x000fe40000000000 */
[----:B------:R-:W1:Y:S05]  /*1a90*/  LDS.64 R14, [R25+0xf8] ;  /* 0x0000f800190e7984 */ /* 0x000e6a0000000a00 */
[----:B------:R-:W-:-:S02]  /*1aa0*/  DSETP.GT.AND P0, PT, R10, |R8|, PT ;  /* 0x400000080a00722a */ /* 0x000fc40003f04000 */
[----:B------:R-:W-:-:S10]  /*1ab0*/  DADD R8, -RZ, |R8| ;  /* 0x00000000ff087229 */ /* 0x000fd40000000508 */
[----:B------:R-:W-:Y:S02]  /*1ac0*/  FSEL R10, R10, R8, P0 ;  /* 0x000000080a0a7208 */ /* 0x000fe40000000000 */
[----:B------:R-:W-:Y:S01]  /*1ad0*/  FSEL R11, R11, R9, P0 ;  /* 0x000000090b0b7208 */ /* 0x000fe20000000000 */
[----:B-1----:R-:W-:-:S08]  /*1ae0*/  DADD R8, R16, R14 ;  /* 0x0000000010087229 */ /* 0x002fd0000000000e */
[----:B------:R-:W-:-:S07]  /*1af0*/  DMUL R8, R8, 0.5 ;  /* 0x3fe0000008087828 */ /* 0x000fce0000000000 */
[----:B------:R1:W-:Y:S01]  /*1b00*/  STS.64 [R25+0xf0], R8 ;  /* 0x0000f00819007388 */ /* 0x0003e20000000a00 */
[----:B------:R-:W-:Y:S02]  /*1b10*/  DADD R12, R8, R12 ;  /* 0x00000000080c7229 */ /* 0x000fe4000000000c */
[----:B------:R-:W-:-:S06]  /*1b20*/  DADD R22, R22, -R8 ;  /* 0x0000000016167229 */ /* 0x000fcc0000000808 */
[----:B------:R-:W-:Y:S02]  /*1b30*/  DMUL R12, R12, 0.5 ;  /* 0x3fe000000c0c7828 */ /* 0x000fe40000000000 */
[--C-:B------:R-:W-:Y:S02]  /*1b40*/  DSETP.GT.AND P0, PT, R10, |R22|.reuse, PT ;  /* 0x400000160a00722a */ /* 0x100fe40003f04000 */
[----:B------:R-:W-:-:S03]  /*1b50*/  DADD R22, -RZ, |R22| ;  /* 0x00000000ff167229 */ /* 0x000fc60000000516 */
[----:B------:R1:W-:Y:S01]  /*1b60*/  STS.64 [R25+0xf8], R12 ;  /* 0x0000f80c19007388 */ /* 0x0003e20000000a00 */
[----:B------:R-:W-:-:S06]  /*1b70*/  DADD R14, R14, -R12 ;  /* 0x000000000e0e7229 */ /* 0x000fcc000000080c */
[----:B------:R-:W-:Y:S02]  /*1b80*/  FSEL R10, R10, R22, P0 ;  /* 0x000000160a0a7208 */ /* 0x000fe40000000000 */
[----:B------:R-:W-:Y:S01]  /*1b90*/  FSEL R11, R11, R23, P0 ;  /* 0x000000170b0b7208 */ /* 0x000fe20000000000 */
[----:B------:R-:W-:Y:S01]  /*1ba0*/  DADD R22, -RZ, |R14| ;  /* 0x00000000ff167229 */ /* 0x000fe2000000050e */
[----:B------:R-:W-:-:S04]  /*1bb0*/  ISETP.NE.AND P0, PT, R0, RZ, PT ;  /* 0x000000ff0000720c */ /* 0x000fc80003f05270 */
[----:B------:R-:W-:-:S06]  /*1bc0*/  DSETP.GT.AND P2, PT, R10, |R14|, PT ;  /* 0x4000000e0a00722a */ /* 0x000fcc0003f44000 */
[----:B------:R-:W-:Y:S02]  /*1bd0*/  FSEL R18, R10, R22, P2 ;  /* 0x000000160a127208 */ /* 0x000fe40001000000 */
[----:B01----:R-:W-:-:S07]  /*1be0*/  FSEL R19, R11, R23, P2 ;  /* 0x000000170b137208 */ /* 0x003fce0001000000 */
.L_x_242:
[----:B0-----:R-:W0:Y:S01]  /*1bf0*/  @P0 LDS.64 R10, [R24+-0x210] ;  /* 0xfffdf000180a0984 */ /* 0x001e220000000a00 */
[----:B------:R-:W-:Y:S01]  /*1c00*/  IMAD.WIDE R8, R6, 0x8, R26 ;  /* 0x0000000806087825 */ /* 0x000fe200078e021a */
[----:B------:R-:W-:-:S03]  /*1c10*/  UIADD3 UR4, UPT, UPT, UR4, 0x4, URZ ;  /* 0x0000000404047890 */ /* 0x000fc6000fffe0ff */
[----:B------:R-:W-:Y:S01]  /*1c20*/  VIADD R6, R6, 0xe10 ;  /* 0x00000e1006067836 */ /* 0x000fe20000000000 */
[----:B------:R-:W-:Y:S01]  /*1c30*/  UISETP.NE.AND UP0, UPT, UR4, URZ, UPT ;  /* 0x000000ff0400728c */ /* 0x000fe2000bf05270 */
[----:B0-----:R-:W-:Y:S01]  /*1c40*/  @P0 STG.E.64 desc[UR10][R8.64], R10 ;  /* 0x0000000a08000986 */ /* 0x001fe2000c101b0a */
[----:B------:R-:W-:Y:S01]  /*1c50*/  BAR.SYNC.DEFER_BLOCKING 0x0 ;  /* 0x0000000000007b1d */ /* 0x000fe20000010000 */
[----:B------:R-:W-:-:S13]  /*1c60*/  PLOP3.LUT P0, PT, P1, PT, PT, 0x80, 0x8 ;  /* 0x000000000008781c */ /* 0x000fda0000f0f070 */
[----:B------:R-:W0:Y:S04]  /*1c70*/  @P0 LDS.64 R12, [R24+-0x108] ;  /* 0xfffef800180c0984 */ /* 0x000e280000000a00 */
[----:B0-----:R-:W-:Y:S01]  /*1c80*/  @P0 STG.E.64 desc[UR10][R8.64+0x1c20], R12 ;  /* 0x001c200c08000986 */ /* 0x001fe2000c101b0a */
[----:B------:R-:W-:Y:S06]  /*1c90*/  BAR.SYNC.DEFER_BLOCKING 0x0 ;  /* 0x0000000000007b1d */ /* 0x000fec0000010000 */
[----:B------:R-:W0:Y:S04]  /*1ca0*/  @P0 LDS.64 R14, [R24] ;  /* 0x00000000180e0984 */ /* 0x000e280000000a00 */
[----:B0-----:R-:W-:Y:S01]  /*1cb0*/  @P0 STG.E.64 desc[UR10][R8.64+0x3840], R14 ;  /* 0x0038400e08000986 */ /* 0x001fe2000c101b0a */
[----:B------:R-:W-:Y:S06]  /*1cc0*/  BAR.SYNC.DEFER_BLOCKING 0x0 ;  /* 0x0000000000007b1d */ /* 0x000fec0000010000 */
[----:B------:R0:W1:Y:S02]  /*1cd0*/  @P0 LDS.64 R16, [R24+0x108] ;  /* 0x0001080018100984 */ /* 0x0000640000000a00 */
[----:B0-----:R-:W-:-:S02]  /*1ce0*/  VIADD R24, R24, 0x420 ;  /* 0x0000042018187836 */ /* 0x001fc40000000000 */
[----:B-1----:R0:W-:Y:S01]  /*1cf0*/  @P0 STG.E.64 desc[UR10][R8.64+0x5460], R16 ;  /* 0x0054601008000986 */ /* 0x0021e2000c101b0a */
[----:B------:R-:W-:Y:S06]  /*1d00*/  BAR.SYNC.DEFER_BLOCKING 0x0 ;  /* 0x0000000000007b1d */ /* 0x000fec0000010000 */
[----:B------:R-:W-:Y:S05]  /*1d10*/  BRA.U UP0, `(.L_x_242) ;  /* 0xfffffffd00b47547 */ /* 0x000fea000b83ffff */
[----:B------:R-:W-:-:S05]  /*1d20*/  UMOV UR4, 0x2 ;  /* 0x0000000200047882 */ /* 0x000fca0000000000 */
.L_x_236:
[----:B------:R-:W-:-:S04]  /*1d30*/  PRMT R6, R5, 0x9910, RZ ;  /* 0x0000991005067816 */ /* 0x000fc800000000ff */
[----:B------:R-:W-:-:S13]  /*1d40*/  ISETP.NE.AND P0, PT, R6, RZ, PT ;  /* 0x000000ff0600720c */ /* 0x000fda0003f05270 */
[----:B------:R-:W-:Y:S05]  /*1d50*/  @!P0 BRA `(.L_x_243) ;  /* 0x0000002c00708947 */ /* 0x000fea0003800000 */
[----:B------:R-:W-:-:S13]  /*1d60*/  ISETP.NE.AND P0, PT, R6, 0x2, PT ;  /* 0x000000020600780c */ /* 0x000fda0003f05270 */
[----:B------:R-:W-:Y:S05]  /*1d70*/  @P0 BRA `(.L_x_244) ;  /* 0x00000024000c0947 */ /* 0x000fea0003800000 */
[----:B------:R-:W1:Y:S01]  /*1d80*/  LDC.64 R10, c[0x0][0x380] ;  /* 0x0000e000ff0a7b82 */ /* 0x000e620000000a00 */
[----:B------:R-:W-:-:S04]  /*1d90*/  IMAD R15, R2, 0x384, RZ ;  /* 0x00000384020f7824 */ /* 0x000fc800078e02ff */
[----:B-1----:R-:W-:-:S05]  /*1da0*/  IMAD.WIDE R14, R15, 0x8, R10 ;  /* 0x000000080f0e7825 */ /* 0x002fca00078e020a */
[----:B0-----:R0:W5:Y:S04]  /*1db0*/  LDG.E.64 R8, desc[UR10][R14.64] ;  /* 0x0000000a0e087981 */ /* 0x001168000c1e1b00 */
[----:B------:R0:W5:Y:S01]  /*1dc0*/  LDG.E.64 R6, desc[UR10][R14.64+0x8] ;  /* 0x0000080a0e067981 */ /* 0x000162000c1e1b00 */
[----:B------:R-:W-:Y:S01]  /*1dd0*/  UIADD3 UR7, UPT, UPT, -UR5, URZ, URZ ;  /* 0x000000ff05077290 */ /* 0x000fe2000fffe1ff */
[----:B------:R-:W-:Y:S01]  /*1de0*/  MOV R23, 0x400 ;  /* 0x0000040000177802 */ /* 0x000fe20000000f00 */
[----:B------:R-:W-:Y:S01]  /*1df0*/  IMAD.U32 R5, RZ, RZ, UR8 ;  /* 0x00000008ff057e24 */ /* 0x000fe2000f8e00ff */
[----:B------:R-:W1:Y:S01]  /*1e00*/  S2R R4, SR_CgaCtaId ;  /* 0x0000000000047919 */ /* 0x000e620000008800 */
[----:B------:R-:W-:Y:S01]  /*1e10*/  UISETP.GE.AND UP0, UPT, UR7, URZ, UPT ;  /* 0x000000ff0700728c */ /* 0x000fe2000bf06270 */
        /* <DEDUP_REMOVED lines=11> */
.L_x_247:
        /* <DEDUP_REMOVED lines=37> */
[----:B--2---:R-:W-:Y:S01]  /*2120*/  STS.64 [R12+0x840], R28 ;  /* 0x0008401c0c007388 */ /* 0x004fe20000000a00 */
[----:B------:R-:W-:Y:S06]  /*2130*/  BAR.SYNC.DEFER_BLOCKING 0x0 ;  /* 0x0000000000007b1d */ /* 0x000fec0000010000 */
[----:B---3--:R-:W2:Y:S01]  /*2140*/  LDG.E.64 R20, desc[UR10][R14.64+0x5460] ;  /* 0x0054600a0e147981 */ /* 0x008ea2000c1e1b00 */
[----:B------:R-:W-:-:S04]  /*2150*/  VIADD R17, R13, 0x2a32 ;  /* 0x00002a320d117836 */ /* 0x000fc80000000000 */
[----:B------:R-:W-:Y:S01]  /*2160*/  IMAD.WIDE R16, R17, 0x8, R10 ;  /* 0x0000000811107825 */ /* 0x000fe200078e020a */
[----:B--2---:R2:W-:Y:S01]  /*2170*/  STS.64 [R12+0x948], R20 ;  /* 0x000948140c007388 */ /* 0x0045e20000000a00 */
[----:B------:R-:W-:Y:S06]  /*2180*/  BAR.SYNC.DEFER_BLOCKING 0x0 ;  /* 0x0000000000007b1d */ /* 0x000fec0000010000 */
[----:B0-----:R-:W3:Y:S04]  /*2190*/  LDG.E.64 R24, desc[UR10][R16.64] ;  /* 0x0000000a10187981 */ /* 0x001ee8000c1e1b00 */
[----:B---3--:R-:W-:Y:S01]  /*21a0*/  STS.64 [R12+0xa50], R24 ;  /* 0x000a50180c007388 */ /* 0x008fe20000000a00 */
[----:B------:R-:W-:Y:S06]  /*21b0*/  BAR.SYNC.DEFER_BLOCKING 0x0 ;  /* 0x0000000000007b1d */ /* 0x000fec0000010000 */
[----:B-1----:R-:W3:Y:S04]  /*21c0*/  LDG.E.64 R26, desc[UR10][R16.64+0x1c20] ;  /* 0x001c200a101a7981 */ /* 0x002ee8000c1e1b00 */
[----:B---3--:R-:W-:Y:S01]  /*21d0*/  STS.64 [R12+0xb58], R26 ;  /* 0x000b581a0c007388 */ /* 0x008fe20000000a00 */
[----:B------:R-:W-:Y:S06]  /*21e0*/  BAR.SYNC.DEFER_BLOCKING 0x0 ;  /* 0x0000000000007b1d */ /* 0x000fec0000010000 */
[----:B------:R-:W3:Y:S04]  /*21f0*/  LDG.E.64 R14, desc[UR10][R16.64+0x3840] ;  /* 0x0038400a100e7981 */ /* 0x000ee8000c1e1b00 */
[----:B---3--:R-:W-:Y:S01]  /*2200*/  STS.64 [R12+0xc60], R14 ;  /* 0x000c600e0c007388 */ /* 0x008fe20000000a00 */
[----:B------:R-:W-:Y:S06]  /*2210*/  BAR.SYNC.DEFER_BLOCKING 0x0 ;  /* 0x0000000000007b1d */ /* 0x000fec0000010000 */
[----:B--2---:R-:W2:Y:S01]  /*2220*/  LDG.E.64 R20, desc[UR10][R16.64+0x5460] ;  /* 0x0054600a10147981 */ /* 0x004ea2000c1e1b00 */
[----:B------:R-:W-:Y:S01]  /*2230*/  UIADD3 UR7, UPT, UPT, UR7, 0x10, URZ ;  /* 0x0000001007077890 */ /* 0x000fe2000fffe0ff */
[----:B------:R-:W-:-:S03]  /*2240*/  VIADD R13, R13, 0x3840 ;  /* 0x000038400d0d7836 */ /* 0x000fc60000000000 */
[----:B------:R-:W-:Y:S01]  /*2250*/  UISETP.GE.AND UP1, UPT, UR7, -0xc, UPT ;  /* 0xfffffff40700788c */ /* 0x000fe2000bf26270 */
[----:B--2---:R0:W-:Y:S02]  /*2260*/  STS.64 [R12+0xd68], R20 ;  /* 0x000d68140c007388 */ /* 0x0041e40000000a00 */
[----:B0-----:R-:W-:Y:S01]  /*2270*/  VIADD R12, R12, 0x1080 ;  /* 0x000010800c0c7836 */ /* 0x001fe20000000000 */
[----:B------:R-:W-:Y:S06]  /*2280*/  BAR.SYNC.DEFER_BLOCKING 0x0 ;  /* 0x0000000000007b1d */ /* 0x000fec0000010000 */
[----:B------:R-:W-:Y:S05]  /*2290*/  BRA.U !UP1, `(.L_x_247) ;  /* 0xfffffffd090c7547 */ /* 0x000fea000b83ffff */
.L_x_246:
        /* <DEDUP_REMOVED lines=12> */
[----:B--2---:R-:W-:Y:S01]  /*2360*/  STS.64 [R12], R28 ;  /* 0x0000001c0c007388 */ /* 0x004fe20000000a00 */
[----:B------:R-:W-:Y:S06]  /*2370*/  BAR.SYNC.DEFER_BLOCKING 0x0 ;  /* 0x0000000000007b1d */ /* 0x000fec0000010000 */
[----:B------:R-:W2:Y:S01]  /*2380*/  LDG.E.64 R20, desc[UR10][R14.64+0x5460] ;  /* 0x0054600a0e147981 */ /* 0x000ea2000c1e1b00 */
        /* <DEDUP_REMOVED lines=14> */
[----:B------:R-:W-:Y:S01]  /*2470*/  VIADD R13, R13, 0x1c20 ;  /* 0x00001c200d0d7836 */ /* 0x000fe20000000000 */
[----:B------:R-:W-:-:S02]  /*2480*/  UIADD3 UR7, UPT, UPT, UR7, 0x8, URZ ;  /* 0x0000000807077890 */ /* 0x000fc4000fffe0ff */
[----:B------:R-:W-:Y:S01]  /*2490*/  UPLOP3.LUT UP0, UPT, UPT, UPT, UPT, 0x40, 0x4 ;  /* 0x000000000004789c */ /* 0x000fe20003f0e870 */
[----:B--2---:R0:W-:Y:S02]  /*24a0*/  STS.64 [R12+0x528], R20 ;  /* 0x000528140c007388 */ /* 0x0041e40000000a00 */
[----:B0-----:R-:W-:Y:S01]  /*24b0*/  VIADD R12, R12, 0x840 ;  /* 0x000008400c0c7836 */ /* 0x001fe20000000000 */
[----:B------:R-:W-:Y:S07]  /*24c0*/  BAR.SYNC.DEFER_BLOCKING 0x0 ;  /* 0x0000000000007b1d */ /* 0x000fee0000010000 */
.L_x_248:
[----:B------:R-:W-:-:S09]  /*24d0*/  UISETP.NE.OR UP0, UPT, UR7, URZ, UP0 ;  /* 0x000000ff0700728c */ /* 0x000fd20008705670 */
[----:B------:R-:W-:Y:S05]  /*24e0*/  BRA.U !UP0, `(.L_x_249) ;  /* 0x00000001084c7547 */ /* 0x000fea000b800000 */
.L_x_245:
        /* <DEDUP_REMOVED lines=19> */
.L_x_249:
[----:B------:R-:W-:Y:S01]  /*2620*/  IMAD R23, R0, 0x108, R23 ;  /* 0x0000010800177824 */ /* 0x000fe200078e0217 */
[----:B------:R-:W-:-:S04]  /*2630*/  UIADD3 UR7, UPT, UPT, -UR5, 0x4, URZ ;  /* 0x0000000405077890 */ /* 0x000fc8000fffe1ff */
[----:B------:R-:W0:Y:S01]  /*2640*/  LDS.64 R16, [R23+0x8] ;  /* 0x0000080017107984 */ /* 0x000e220000000a00 */
[----:B------:R-:W-:-:S03]  /*2650*/  UISETP.NE.AND UP0, UPT, UR7, URZ, UPT ;  /* 0x000000ff0700728c */ /* 0x000fc6000bf05270 */
[----:B------:R-:W1:Y:S04]  /*2660*/  LDS.64 R14, [R23+0x10] ;  /* 0x00001000170e7984 */ /* 0x000e680000000a00 */
[----:B------:R-:W2:Y:S01]  /*2670*/  LDS.64 R12, [R23+0x18] ;  /* 0x00001800170c7984 */ /* 0x000ea20000000a00 */
[----:B0----5:R-:W-:-:S08]  /*2680*/  DADD R8, R8, R16 ;  /* 0x0000000008087229 */ /* 0x021fd00000000010 */
[----:B------:R-:W-:-:S07]  /*2690*/  DMUL R20, R8, 0.5 ;  /* 0x3fe0000008147828 */ /* 0x000fce0000000000 */
[----:B------:R-:W-:Y:S01]  /*26a0*/  STS.64 [R23], R20 ;  /* 0x0000001417007388 */ /* 0x000fe20000000a00 */
[----:B------:R-:W-:Y:S02]  /*26b0*/  DADD R6, R6, -R20 ;  /* 0x0000000006067229 */ /* 0x000fe40000000814 */
[----:B-1----:R-:W-:-:S06]  /*26c0*/  DADD R8, R20, R14 ;  /* 0x0000000014087229 */ /* 0x002fcc000000000e */
[--C-:B------:R-:W-:Y:S02]  /*26d0*/  DADD R24, -RZ, |R6|.reuse ;  /* 0x00000000ff187229 */ /* 0x100fe40000000506 */
[----:B------:R-:W-:Y:S01]  /*26e0*/  DSETP.GT.AND P0, PT, R18, |R6|, PT ;  /* 0x400000061200722a */ /* 0x000fe20003f04000 */
[----:B------:R-:W0:Y:S01]  /*26f0*/  LDS.64 R6, [R23+0x20] ;  /* 0x0000200017067984 */ /* 0x000e220000000a00 */
[----:B------:R-:W-:-:S06]  /*2700*/  DMUL R8, R8, 0.5 ;  /* 0x3fe0000008087828 */ /* 0x000fcc0000000000 */
[----:B------:R-:W-:Y:S02]  /*2710*/  FSEL R24, R18, R24, P0 ;  /* 0x0000001812187208 */ /* 0x000fe40000000000 */
[----:B------:R-:W-:Y:S01]  /*2720*/  FSEL R25, R19, R25, P0 ;  /* 0x0000001913197208 */ /* 0x000fe20000000000 */
[----:B------:R-:W-:Y:S01]  /*2730*/  DADD R16, R16, -R8 ;  /* 0x0000000010107229 */ /* 0x000fe20000000808 */
[----:B------:R-:W1:Y:S01]  /*2740*/  LDS.64 R18, [R23+0x28] ;  /* 0x0000280017127984 */ /* 0x000e620000000a00 */
[----:B--2---:R-:W-:-:S03]  /*2750*/  DADD R26, R8, R12 ;  /* 0x00000000081a7229 */ /* 0x004fc6000000000c */
[----:B------:R-:W-:Y:S03]  /*2760*/  STS.64 [R23+0x8], R8 ;  /* 0x0000080817007388 */ /* 0x000fe60000000a00 */
[--C-:B------:R-:W-:Y:S01]  /*2770*/  DSETP.GT.AND P0, PT, R24, |R16|.reuse, PT ;  /* 0x400000101800722a */ /* 0x100fe20003f04000 */
[----:B------:R-:W-:Y:S01]  /*2780*/  LDS.64 R8, [R23+0x40] ;  /* 0x0000400017087984 */ /* 0x000fe20000000a00 */
[----:B------:R-:W-:Y:S02]  /*2790*/  DADD R16, -RZ, |R16| ;  /* 0x00000000ff107229 */ /* 0x000fe40000000510 */
[----:B------:R-:W-:-:S07]  /*27a0*/  DMUL R26, R26, 0.5 ;  /* 0x3fe000001a1a7828 */ /* 0x000fce0000000000 */
[----:B------:R-:W-:Y:S01]  /*27b0*/  STS.64 [R23+0x10], R26 ;  /* 0x0000101a17007388 */ /* 0x000fe20000000a00 */
[----:B------:R-:W-:Y:S01]  /*27c0*/  FSEL R24, R24, R16, P0 ;  /* 0x0000001018187208 */ /* 0x000fe20000000000 */
[----:B------:R-:W-:Y:S01]  /*27d0*/  DADD R14, R14, -R26 ;  /* 0x000000000e0e7229 */ /* 0x000fe2000000081a */
[----:B------:R-:W-:-:S07]  /*27e0*/  FSEL R25, R25, R17, P0 ;  /* 0x0000001119197208 */ /* 0x000fce0000000000 */
[----:B------:R-:W-:Y:S02]  /*27f0*/  DSETP.GT.AND P0, PT, R24, |R14|, PT ;  /* 0x4000000e1800722a */ /* 0x000fe40003f04000 */
[----:B0-----:R-:W-:Y:S02]  /*2800*/  DADD R16, R26, R6 ;  /* 0x000000001a107229 */ /* 0x001fe40000000006 */
[----:B------:R-:W-:-:S06]  /*2810*/  DADD R14, -RZ, |R14| ;  /* 0x00000000ff0e7229 */ /* 0x000fcc000000050e */
[----:B------:R-:W-:-:S04]  /*2820*/  DMUL R16, R16, 0.5 ;  /* 0x3fe0000010107828 */ /* 0x000fc80000000000 */
[----:B------:R-:W-:Y:S02]  /*2830*/  FSEL R14, R24, R14, P0 ;  /* 0x0000000e180e7208 */ /* 0x000fe40000000000 */
[----:B------:R-:W-:Y:S01]  /*2840*/  FSEL R15, R25, R15, P0 ;  /* 0x0000000f190f7208 */ /* 0x000fe20000000000 */
[----:B------:R-:W-:Y:S01]  /*2850*/  STS.64 [R23+0x18], R16 ;  /* 0x0000181017007388 */ /* 0x000fe20000000a00 */
[----:B------:R-:W-:Y:S02]  /*2860*/  DADD R12, R12, -R16 ;  /* 0x000000000c0c7229 */ /* 0x000fe40000000810 */
[----:B-1----:R-:W-:Y:S01]  /*2870*/  DADD R28, R16, R18 ;  /* 0x00000000101c7229 */ /* 0x002fe20000000012 */
[----:B------:R-:W-:Y:S04]  /*2880*/  LDS.64 R24, [R23+0x38] ;  /* 0x0000380017187984 */ /* 0x000fe80000000a00 */
[----:B------:R-:W-:Y:S01]  /*2890*/  LDS.64 R16, [R23+0x50] ;  /* 0x0000500017107984 */ /* 0x000fe20000000a00 */
[----:B------:R-:W-:-:S02]  /*28a0*/  DSETP.GT.AND P0, PT, R14, |R12|, PT ;  /* 0x4000000c0e00722a */ /* 0x000fc40003f04000 */
[----:B------:R-:W-:Y:S02]  /*28b0*/  DADD R12, -RZ, |R12| ;  /* 0x00000000ff0c7229 */ /* 0x000fe4000000050c */
[----:B------:R-:W-:-:S07]  /*28c0*/  DMUL R28, R28, 0.5 ;  /* 0x3fe000001c1c7828 */ /* 0x000fce0000000000 */
[----:B------:R-:W-:Y:S01]  /*28d0*/  STS.64 [R23+0x20], R28 ;  /* 0x0000201c17007388 */ /* 0x000fe20000000a00 */
[----:B------:R-:W-:Y:S01]  /*28e0*/  FSEL R14, R14, R12, P0 ;  /* 0x0000000c0e0e7208 */ /* 0x000fe20000000000 */
[----:B------:R-:W-:Y:S01]  /*28f0*/  DADD R6, R6, -R28 ;  /* 0x0000000006067229 */ /* 0x000fe2000000081c */
[----:B------:R-:W-:Y:S02]  /*2900*/  FSEL R15, R15, R13, P0 ;  /* 0x0000000d0f0f7208 */ /* 0x000fe40000000000 */
[----:B------:R-:W0:Y:S05]  /*2910*/  LDS.64 R12, [R23+0x30] ;  /* 0x00003000170c7984 */ /* 0x000e2a0000000a00 */
[----:B------:R-:W-:-:S02]  /*2920*/  DSETP.GT.AND P0, PT, R14, |R6|, PT ;  /* 0x400000060e00722a */ /* 0x000fc40003f04000 */
[----:B------:R-:W-:-:S10]  /*2930*/  DADD R6, -RZ, |R6| ;  /* 0x00000000ff067229 */ /* 0x000fd40000000506 */
[----:B------:R-:W-:Y:S02]  /*2940*/  FSEL R6, R14, R6, P0 ;  /* 0x000000060e067208 */ /* 0x000fe40000000000 */
[----:B------:R-:W-:Y:S01]  /*2950*/  FSEL R7, R15, R7, P0 ;  /* 0x000000070f077208 */ /* 0x000fe20000000000 */
[----:B0-----:R-:W-:-:S08]  /*2960*/  DADD R14, R28, R12 ;  /* 0x000000001c0e7229 */ /* 0x001fd0000000000c */
[----:B------:R-:W-:-:S07]  /*2970*/  DMUL R14, R14, 0.5 ;  /* 0x3fe000000e0e7828 */ /* 0x000fce0000000000 */
[----:B------:R-:W-:Y:S01]  /*2980*/  STS.64 [R23+0x28], R14 ;  /* 0x0000280e17007388 */ /* 0x000fe20000000a00 */
[----:B------:R-:W-:-:S08]  /*2990*/  DADD R18, R18, -R14 ;  /* 0x0000000012127229 */ /* 0x000fd0000000080e */
[--C-:B------:R-:W-:Y:S02]  /*29a0*/  DSETP.GT.AND P0, PT, R6, |R18|.reuse, PT ;  /* 0x400000120600722a */ /* 0x100fe40003f04000 */
[----:B------:R-:W-:-:S10]  /*29b0*/  DADD R18, -RZ, |R18| ;  /* 0x00000000ff127229 */ /* 0x000fd40000000512 */
[----:B------:R-:W-:Y:S02]  /*29c0*/  FSEL R6, R6, R18, P0 ;  /* 0x0000001206067208 */ /* 0x000fe40000000000 */
[----:B------:R-:W-:Y:S01]  /*29d0*/  FSEL R7, R7, R19, P0 ;  /* 0x0000001307077208 */ /* 0x000fe20000000000 */
[----:B------:R-:W-:Y:S01]  /*29e0*/  DADD R18, R14, R24 ;  /* 0x000000000e127229 */ /* 0x000fe20000000018 */
[----:B------:R-:W-:Y:S07]  /*29f0*/  LDS.64 R14, [R23+0x60] ;  /* 0x00006000170e7984 */ /* 0x000fee0000000a00 */
[----:B------:R-:W-:-:S07]  /*2a00*/  DMUL R20, R18, 0.5 ;  /* 0x3fe0000012147828 */ /* 0x000fce0000000000 */
[----:B------:R-:W-:Y:S01]  /*2a10*/  STS.64 [R23+0x30], R20 ;  /* 0x0000301417007388 */ /* 0x000fe20000000a00 */
[----:B------:R-:W-:Y:S02]  /*2a20*/  DADD R12, R12, -R20 ;  /* 0x000000000c0c7229 */ /* 0x000fe40000000814 */
[----:B------:R-:W-:Y:S01]  /*2a30*/  DADD R18, R20, R8 ;  /* 0x0000000014127229 */ /* 0x000fe20000000008 */
[----:B------:R-:W-:Y:S05]  /*2a40*/  LDS.64 R20, [R23+0x70] ;  /* 0x0000700017147984 */ /* 0x000fea0000000a00 */
[--C-:B------:R-:W-:Y:S02]  /*2a50*/  DSETP.GT.AND P0, PT, R6, |R12|.reuse, PT ;  /* 0x4000000c0600722a */ /* 0x100fe40003f04000 */
[----:B------:R-:W-:-:S02]  /*2a60*/  DADD R12, -RZ, |R12| ;  /* 0x00000000ff0c7229 */ /* 0x000fc4000000050c */
        /* <DEDUP_REMOVED lines=56> */
[----:B------:R-:W-:-:S02]  /*2df0*/  DMUL R18, R14, 0.5 ;  /* 0x3fe000000e127828 */ /* 0x000fc40000000000 */
[----:B------:R-:W0:Y:S05]  /*2e00*/  LDS.64 R14, [R23+0x78] ;  /* 0x00007800170e7984 */ /* 0x000e2a0000000a00 */
[----:B------:R-:W-:Y:S01]  /*2e10*/  STS.64 [R23+0x68], R18 ;  /* 0x0000681217007388 */ /* 0x000fe20000000a00 */
[----:B------:R-:W-:-:S08]  /*2e20*/  DADD R16, R16, -R18 ;  /* 0x0000000010107229 */ /* 0x000fd00000000812 */
[--C-:B------:R-:W-:Y:S02]  /*2e30*/  DSETP.GT.AND P0, PT, R6, |R16|.reuse, PT ;  /* 0x400000100600722a */ /* 0x100fe40003f04000 */
[----:B------:R-:W-:-:S10]  /*2e40*/  DADD R16, -RZ, |R16| ;  /* 0x00000000ff107229 */ /* 0x000fd40000000510 */
[----:B------:R-:W-:Y:S02]  /*2e50*/  FSEL R6, R6, R16, P0 ;  /* 0x0000001006067208 */ /* 0x000fe40000000000 */
[----:B------:R-:W-:Y:S01]  /*2e60*/  FSEL R7, R7, R17, P0 ;  /* 0x0000001107077208 */ /* 0x000fe20000000000 */
[----:B0-----:R-:W-:Y:S01]  /*2e70*/  DADD R16, R18, R14 ;  /* 0x0000000012107229 */ /* 0x001fe2000000000e */
[----:B------:R-:W-:Y:S07]  /*2e80*/  LDS.64 R18, [R23+0xa8] ;  /* 0x0000a80017127984 */ /* 0x000fee0000000a00 */
        /* <DEDUP_REMOVED lines=26> */
[----:B0-----:R-:W-:Y:S01]  /*3030*/  DADD R24, R26, R14 ;  /* 0x000000001a187229 */ /* 0x001fe2000000000e */
[----:B------:R-:W-:Y:S07]  /*3040*/  LDS.64 R26, [R23+0xc0] ;  /* 0x0000c000171a7984 */ /* 0x000fee0000000a00 */
[----:B------:R-:W-:-:S07]  /*3050*/  DMUL R24, R24, 0.5 ;  /* 0x3fe0000018187828 */ /* 0x000fce0000000000 */
[----:B------:R-:W-:Y:S01]  /*3060*/  STS.64 [R23+0x88], R24 ;  /* 0x0000881817007388 */ /* 0x000fe20000000a00 */
[----:B------:R-:W-:Y:S02]  /*3070*/  DADD R12, R12, -R24 ;  /* 0x000000000c0c7229 */ /* 0x000fe40000000818 */
[----:B------:R-:W-:-:S06]  /*3080*/  DADD R28, R24, R8 ;  /* 0x00000000181c7229 */ /* 0x000fcc0000000008 */
[--C-:B------:R-:W-:Y:S02]  /*3090*/  DSETP.GT.AND P0, PT, R6, |R12|.reuse, PT ;  /* 0x4000000c0600722a */ /* 0x100fe40003f04000 */
        /* <DEDUP_REMOVED lines=46> */
[----:B------:R-:W-:-:S08]  /*3380*/  DADD R12, R18, R26 ;  /* 0x00000000120c7229 */ /* 0x000fd0000000001a */
[----:B------:R-:W-:Y:S02]  /*3390*/  DMUL R24, R12, 0.5 ;  /* 0x3fe000000c187828 */ /* 0x000fe40000000000 */
[----:B------:R-:W0:Y:S05]  /*33a0*/  LDS.64 R12, [R23+0xc8] ;  /* 0x0000c800170c7984 */ /* 0x000e2a0000000a00 */
[----:B------:R-:W-:Y:S01]  /*33b0*/  STS.64 [R23+0xb8], R24 ;  /* 0x0000b81817007388 */ /* 0x000fe20000000a00 */
[----:B------:R-:W-:-:S08]  /*33c0*/  DADD R20, R20, -R24 ;  /* 0x0000000014147229 */ /* 0x000fd00000000818 */
[--C-:B------:R-:W-:Y:S02]  /*33d0*/  DSETP.GT.AND P0, PT, R16, |R20|.reuse, PT ;  /* 0x400000141000722a */ /* 0x100fe40003f04000 */
        /* <DEDUP_REMOVED lines=15> */
[----:B------:R-:W-:Y:S01]  /*34d0*/  FSEL R21, R21, R27, P0 ;  /* 0x0000001b15157208 */ /* 0x000fe20000000000 */
[----:B------:R-:W-:Y:S01]  /*34e0*/  DADD R26, R28, R8 ;  /* 0x000000001c1a7229 */ /* 0x000fe20000000008 */
[----:B------:R-:W-:Y:S05]  /*34f0*/  LDS.64 R28, [R23+0x100] ;  /* 0x00010000171c7984 */ /* 0x000fea0000000a00 */
[----:B------:R-:W-:-:S02]  /*3500*/  DSETP.GT.AND P0, PT, R20, |R12|, PT ;  /* 0x4000000c1400722a */ /* 0x000fc40003f04000 */
[----:B------:R-:W-:Y:S02]  /*3510*/  DADD R12, -RZ, |R12| ;  /* 0x00000000ff0c7229 */ /* 0x000fe4000000050c */
[----:B------:R-:W-:-:S07]  /*3520*/  DMUL R26, R26, 0.5 ;  /* 0x3fe000001a1a7828 */ /* 0x000fce0000000000 */
[----:B------:R-:W-:Y:S01]  /*3530*/  STS.64 [R23+0xd0], R26 ;  /* 0x0000d01a17007388 */ /* 0x000fe20000000a00 */
[----:B------:R-:W-:Y:S01]  /*3540*/  DADD R14, R14, -R26 ;  /* 0x000000000e0e7229 */ /* 0x000fe2000000081a */
[----:B------:R-:W-:Y:S02]  /*3550*/  FSEL R12, R20, R12, P0 ;  /* 0x0000000c140c7208 */ /* 0x000fe40000000000 */
[----:B------:R-:W-:Y:S02]  /*3560*/  FSEL R13, R21, R13, P0 ;  /* 0x0000000d150d7208 */ /* 0x000fe40000000000 */
[----:B------:R-:W0:Y:S03]  /*3570*/  LDS.64 R20, [R23+0xe8] ;  /* 0x0000e80017147984 */ /* 0x000e260000000a00 */
[--C-:B------:R-:W-:Y:S02]  /*3580*/  DADD R18, -RZ, |R14|.reuse ;  /* 0x00000000ff127229 */ /* 0x100fe4000000050e */
[----:B------:R-:W-:-:S02]  /*3590*/  DSETP.GT.AND P0, PT, R12, |R14|, PT ;  /* 0x4000000e0c00722a */ /* 0x000fc40003f04000 */
[----:B------:R-:W-:-:S06]  /*35a0*/  DADD R14, R26, R6 ;  /* 0x000000001a0e7229 */ /* 0x000fcc0000000006 */
[----:B------:R-:W-:Y:S02]  /*35b0*/  FSEL R12, R12, R18, P0 ;  /* 0x000000120c0c7208 */ /* 0x000fe40000000000 */
[----:B------:R-:W-:Y:S01]  /*35c0*/  FSEL R13, R13, R19, P0 ;  /* 0x000000130d0d7208 */ /* 0x000fe20000000000 */
[----:B------:R-:W-:Y:S01]  /*35d0*/  DMUL R14, R14, 0.5 ;  /* 0x3fe000000e0e7828 */ /* 0x000fe20000000000 */
[----:B------:R-:W1:Y:S06]  /*35e0*/  LDS.64 R18, [R23+0xf0] ;  /* 0x0000f00017127984 */ /* 0x000e6c0000000a00 */
[----:B------:R2:W-:Y:S01]  /*35f0*/  STS.64 [R23+0xd8], R14 ;  /* 0x0000d80e17007388 */ /* 0x0005e20000000a00 */
[----:B------:R-:W-:-:S08]  /*3600*/  DADD R8, R8, -R14 ;  /* 0x0000000008087229 */ /* 0x000fd0000000080e */
[--C-:B------:R-:W-:Y:S02]  /*3610*/  DSETP.GT.AND P0, PT, R12, |R8|.reuse, PT ;  /* 0x400000080c00722a */ /* 0x100fe40003f04000 */
[----:B------:R-:W-:Y:S02]  /*3620*/  DADD R8, -RZ, |R8| ;  /* 0x00000000ff087229 */ /* 0x000fe40000000508 */
[----:B0-----:R-:W-:-:S08]  /*3630*/  DADD R24, R14, R20 ;  /* 0x000000000e187229 */ /* 0x001fd00000000014 */
[----:B------:R-:W-:Y:S02]  /*3640*/  FSEL R12, R12, R8, P0 ;  /* 0x000000080c0c7208 */ /* 0x000fe40000000000 */
[----:B------:R-:W-:Y:S01]  /*3650*/  FSEL R13, R13, R9, P0 ;  /* 0x000000090d0d7208 */ /* 0x000fe20000000000 */
[----:B------:R-:W-:-:S07]  /*3660*/  DMUL R26, R24, 0.5 ;  /* 0x3fe00000181a7828 */ /* 0x000fce0000000000 */
[----:B------:R-:W-:Y:S01]  /*3670*/  STS.64 [R23+0xe0], R26 ;  /* 0x0000e01a17007388 */ /* 0x000fe20000000a00 */
[----:B------:R-:W-:Y:S02]  /*3680*/  DADD R6, R6, -R26 ;  /* 0x0000000006067229 */ /* 0x000fe4000000081a */
[----:B-1----:R-:W-:-:S06]  /*3690*/  DADD R24, R26, R18 ;  /* 0x000000001a187229 */ /* 0x002fcc0000000012 */
[--C-:B------:R-:W-:Y:S02]  /*36a0*/  DSETP.GT.AND P0, PT, R12, |R6|.reuse, PT ;  /* 0x400000060c00722a */ /* 0x100fe40003f04000 */
[----:B------:R-:W-:Y:S02]  /*36b0*/  DMUL R24, R24, 0.5 ;  /* 0x3fe0000018187828 */ /* 0x000fe40000000000 */
[----:B------:R-:W-:-:S05]  /*36c0*/  DADD R6, -RZ, |R6| ;  /* 0x00000000ff067229 */ /* 0x000fca0000000506 */
[----:B------:R-:W-:Y:S01]  /*36d0*/  STS.64 [R23+0xe8], R24 ;  /* 0x0000e81817007388 */ /* 0x000fe20000000a00 */
[----:B------:R-:W-:Y:S02]  /*36e0*/  DADD R8, R24, R16 ;  /* 0x0000000018087229 */ /* 0x000fe40000000010 */
[----:B------:R-:W-:Y:S02]  /*36f0*/  DADD R20, R20, -R24 ;  /* 0x0000000014147229 */ /* 0x000fe40000000818 */
[----:B------:R-:W-:Y:S01]  /*3700*/  FSEL R7, R13, R7, P0 ;  /* 0x000000070d077208 */ /* 0x000fe20000000000 */
[----:B------:R-:W-:Y:S01]  /*3710*/  VIADD R13, R4, 0x1 ;  /* 0x00000001040d7836 */ /* 0x000fe20000000000 */
[----:B------:R-:W-:Y:S02]  /*3720*/  FSEL R6, R12, R6, P0 ;  /* 0x000000060c067208 */ /* 0x000fe40000000000 */
[----:B--2---:R-:W-:Y:S01]  /*3730*/  DMUL R14, R8, 0.5 ;  /* 0x3fe00000080e7828 */ /* 0x004fe20000000000 */
[----:B------:R-:W-:-:S03]  /*3740*/  IMAD.WIDE R12, R13, 0x8, R10 ;  /* 0x000000080d0c7825 */ /* 0x000fc600078e020a */
[--C-:B------:R-:W-:Y:S02]  /*3750*/  DSETP.GT.AND P0, PT, R6, |R20|.reuse, PT ;  /* 0x400000140600722a */ /* 0x100fe40003f04000 */
[----:B------:R-:W-:Y:S01]  /*3760*/  DADD R20, -RZ, |R20| ;  /* 0x00000000ff147229 */ /* 0x000fe20000000514 */
[----:B------:R0:W-:Y:S01]  /*3770*/  STS.64 [R23+0xf0], R14 ;  /* 0x0000f00e17007388 */ /* 0x0001e20000000a00 */
[----:B------:R-:W-:-:S08]  /*3780*/  DADD R8, R14, R28 ;  /* 0x000000000e087229 */ /* 0x000fd0000000001c */
[----:B------:R-:W-:Y:S02]  /*3790*/  DMUL R8, R8, 0.5 ;  /* 0x3fe0000008087828 */ /* 0x000fe40000000000 */
[----:B0-----:R-:W-:Y:S01]  /*37a0*/  DADD R14, R18, -R14 ;  /* 0x00000000120e7229 */ /* 0x001fe2000000080e */
[----:B------:R-:W-:-:S04]  /*37b0*/  FSEL R18, R6, R20, P0 ;  /* 0x0000001406127208 */ /* 0x000fc80000000000 */
[----:B------:R-:W-:Y:S01]  /*37c0*/  STS.64 [R23+0xf8], R8 ;  /* 0x0000f80817007388 */ /* 0x000fe20000000a00 */
[----:B------:R-:W-:Y:S01]  /*37d0*/  FSEL R19, R7, R21, P0 ;  /* 0x0000001507137208 */ /* 0x000fe20000000000 */
[----:B------:R-:W-:Y:S02]  /*37e0*/  DADD R16, R16, -R8 ;  /* 0x0000000010107229 */ /* 0x000fe40000000808 */
[----:B------:R-:W0:Y:S01]  /*37f0*/  LDS.64 R24, [R5] ;  /* 0x0000000005187984 */ /* 0x000e220000000a00 */
[--C-:B------:R-:W-:Y:S02]  /*3800*/  DADD R6, -RZ, |R14|.reuse ;  /* 0x00000000ff067229 */ /* 0x100fe4000000050e */
[----:B------:R-:W-:-:S03]  /*3810*/  DSETP.GT.AND P0, PT, R18, |R14|, PT ;  /* 0x4000000e1200722a */ /* 0x000fc60003f04000 */
[----:B------:R-:W-:-:S05]  /*3820*/  DADD R14, -RZ, |R16| ;  /* 0x00000000ff0e7229 */ /* 0x000fca0000000510 */
[----:B------:R-:W-:Y:S02]  /*3830*/  FSEL R6, R18, R6, P0 ;  /* 0x0000000612067208 */ /* 0x000fe40000000000 */
[----:B------:R-:W-:-:S06]  /*3840*/  FSEL R7, R19, R7, P0 ;  /* 0x0000000713077208 */ /* 0x000fcc0000000000 */
[----:B------:R-:W-:-:S06]  /*3850*/  DSETP.GT.AND P0, PT, R6, |R16|, PT ;  /* 0x400000100600722a */ /* 0x000fcc0003f04000 */
[----:B------:R-:W-:Y:S01]  /*3860*/  FSEL R19, R7, R15, P0 ;  /* 0x0000000f07137208 */ /* 0x000fe20000000000 */
[----:B------:R-:W-:Y:S01]  /*3870*/  IMAD.MOV.U32 R7, RZ, RZ, 0x2 ;  /* 0x00000002ff077424 */ /* 0x000fe200078e00ff */
[----:B------:R-:W-:Y:S01]  /*3880*/  FSEL R18, R6, R14, P0 ;  /* 0x0000000e06127208 */ /* 0x000fe20000000000 */
[----:B0-----:R-:W-:Y:S01]  /*3890*/  STG.E.64 desc[UR10][R12.64], R24 ;  /* 0x000000180c007986 */ /* 0x001fe2000c101b0a */
[----:B------:R-:W-:Y:S06]  /*38a0*/  BAR.SYNC.DEFER_BLOCKING 0x0 ;  /* 0x0000000000007b1d */ /* 0x000fec0000010000 */
[----:B------:R-:W0:Y:S04]  /*38b0*/  LDS.64 R24, [R5+0x108] ;  /* 0x0001080005187984 */ /* 0x000e280000000a00 */
[----:B0-----:R-:W-:Y:S01]  /*38c0*/  STG.E.64 desc[UR10][R12.64+0x1c20], R24 ;  /* 0x001c20180c007986 */ /* 0x001fe2000c101b0a */
[----:B------:R-:W-:Y:S06]  /*38d0*/  BAR.SYNC.DEFER_BLOCKING 0x0 ;  /* 0x0000000000007b1d */ /* 0x000fec0000010000 */
[----:B------:R-:W0:Y:S04]  /*38e0*/  LDS.64 R26, [R5+0x210] ;  /* 0x00021000051a7984 */ /* 0x000e280000000a00 */
[----:B0-----:R-:W-:Y:S01]  /*38f0*/  STG.E.64 desc[UR10][R12.64+0x3840], R26 ;  /* 0x0038401a0c007986 */ /* 0x001fe2000c101b0a */
[----:B------:R-:W-:Y:S06]  /*3900*/  BAR.SYNC.DEFER_BLOCKING 0x0 ;  /* 0x0000000000007b1d */ /* 0x000fec0000010000 */
[----:B------:R-:W0:Y:S04]  /*3910*/  LDS.64 R22, [R5+0x318] ;  /* 0x0003180005167984 */ /* 0x000e280000000a00 */
[----:B0-----:R0:W-:Y:S02]  /*3920*/  STG.E.64 desc[UR10][R12.64+0x5460], R22 ;  /* 0x005460160c007986 */ /* 0x0011e4000c101b0a */
[----:B0-----:R-:W-:Y:S01]  /*3930*/  PRMT R12, RZ, 0x7610, R12 ;  /* 0x00007610ff0c7816 */ /* 0x001fe2000000000c */
[----:B------:R-:W-:Y:S06]  /*3940*/  BAR.SYNC.DEFER_BLOCKING 0x0 ;  /* 0x0000000000007b1d */ /* 0x000fec0000010000 */
[----:B------:R-:W-:Y:S05]  /*3950*/  BRA.U !UP0, `(.L_x_250) ;  /* 0x0000002508c87547 */ /* 0x000fea000b800000 */
[----:B------:R-:W-:Y:S01]  /*3960*/  UISETP.GE.AND UP0, UPT, UR7, URZ, UPT ;  /* 0x000000ff0700728c */ /* 0x000fe2000bf06270 */
[----:B------:R-:W-:Y:S02]  /*3970*/  VIADD R5, R5, 0x630 ;  /* 0x0000063005057836 */ /* 0x000fe40000000000 */
[----:B------:R-:W-:-:S06]  /*3980*/  VIADD R4, R4, 0xe10 ;  /* 0x00000e1004047836 */ /* 0x000fcc0000000000 */
[----:B------:R-:W-:Y:S05]  /*3990*/  BRA.U UP0, `(.L_x_251) ;  /* 0x0000000500ac7547 */ /* 0x000fea000b800000 */
[----:B------:R-:W-:Y:S01]  /*39a0*/  UIADD3 UR12, UPT, UPT, -UR7, URZ, URZ ;  /* 0x000000ff070c7290 */ /* 0x000fe2000fffe1ff */
[----:B------:R-:W-:-:S03]  /*39b0*/  PLOP3.LUT P0, PT, PT, PT, PT, 0x80, 0x8 ;  /* 0x000000000008781c */ /* 0x000fc60003f0f070 */
[----:B------:R-:W-:-:S09]  /*39c0*/  UISETP.GT.AND UP0, UPT, UR12, 0xc, UPT ;  /* 0x0000000c0c00788c */ /* 0x000fd2000bf04270 */
[----:B------:R-:W-:Y:S05]  /*39d0*/  BRA.U !UP0, `(.L_x_252) ;  /* 0x0000000508007547 */ /* 0x000fea000b800000 */
[----:B------:R-:W-:-:S13]  /*39e0*/  PLOP3.LUT P0, PT, PT, PT, PT, 0x8, 0x80 ;  /* 0x000000000080781c */ /* 0x000fda0003f0e170 */
.L_x_253:
[----:B0-----:R-:W0:Y:S01]  /*39f0*/  LDS.64 R6, [R5+-0x210] ;  /* 0xfffdf00005067984 */ /* 0x001e220000000a00 */
[C---:B------:R-:W-:Y:S01]  /*3a00*/  VIADD R13, R4.reuse, 0x1 ;  /* 0x00000001040d7836 */ /* 0x040fe20000000000 */
[----:B------:R-:W-:Y:S01]  /*3a10*/  UIADD3 UR7, UPT, UPT, UR7, 0x10, URZ ;  /* 0x0000001007077890 */ /* 0x000fe2000fffe0ff */
[----:B------:R-:W-:Y:S02]  /*3a20*/  VIADD R23, R4, 0xe11 ;  /* 0x00000e1104177836 */ /* 0x000fe40000000000 */
[----:B------:R-:W-:Y:S01]  /*3a30*/  IMAD.WIDE R12, R13, 0x8, R10 ;  /* 0x000000080d0c7825 */ /* 0x000fe200078e020a */
[----:B------:R-:W-:-:S03]  /*3a40*/  UISETP.GE.AND UP0, UPT, UR7, -0xc, UPT ;  /* 0xfffffff40700788c */ /* 0x000fc6000bf06270 */
[----:B------:R-:W-:Y:S01]  /*3a50*/  IMAD.WIDE R22, R23, 0x8, R10 ;  /* 0x0000000817167825 */ /* 0x000fe200078e020a */
[----:B0-----:R-:W-:Y:S01]  /*3a60*/  STG.E.64 desc[UR10][R12.64], R6 ;  /* 0x000000060c007986 */ /* 0x001fe2000c101b0a */
[----:B------:R-:W-:Y:S06]  /*3a70*/  BAR.SYNC.DEFER_BLOCKING 0x0 ;  /* 0x0000000000007b1d */ /* 0x000fec0000010000 */
[----:B------:R-:W0:Y:S04]  /*3a80*/  LDS.64 R14, [R5+-0x108] ;  /* 0xfffef800050e7984 */ /* 0x000e280000000a00 */
[----:B0-----:R-:W-:Y:S01]  /*3a90*/  STG.E.64 desc[UR10][R12.64+0x1c20], R14 ;  /* 0x001c200e0c007986 */ /* 0x001fe2000c101b0a */
[----:B------:R-:W-:Y:S06]  /*3aa0*/  BAR.SYNC.DEFER_BLOCKING 0x0 ;  /* 0x0000000000007b1d */ /* 0x000fec0000010000 */
[----:B------:R-:W0:Y:S04]  /*3ab0*/  LDS.64 R16, [R5] ;  /* 0x0000000005107984 */ /* 0x000e280000000a00 */
[----:B0-----:R-:W-:Y:S01]  /*3ac0*/  STG.E.64 desc[UR10][R12.64+0x3840], R16 ;  /* 0x003840100c007986 */ /* 0x001fe2000c101b0a */
[----:B------:R-:W-:Y:S06]  /*3ad0*/  BAR.SYNC.DEFER_BLOCKING 0x0 ;  /* 0x0000000000007b1d */ /* 0x000fec0000010000 */
[----:B------:R-:W0:Y:S04]  /*3ae0*/  LDS.64 R20, [R5+0x108] ;  /* 0x0001080005147984 */ /* 0x000e280000000a00 */
[----:B0-----:R0:W-:Y:S01]  /*3af0*/  STG.E.64 desc[UR10][R12.64+0x5460], R20 ;  /* 0x005460140c007986 */ /* 0x0011e2000c101b0a */
[----:B------:R-:W-:Y:S01]  /*3b00*/  BAR.SYNC.DEFER_BLOCKING 0x0 ;  /* 0x0000000000007b1d */ /* 0x000fe20000010000 */
[----:B0-----:R-:W-:-:S04]  /*3b10*/  VIADD R21, R4, 0x1c21 ;  /* 0x00001c2104157836 */ /* 0x001fc80000000000 */
[----:B------:R-:W-:Y:S01]  /*3b20*/  IMAD.WIDE R20, R21, 0x8, R10 ;  /* 0x0000000815147825 */ /* 0x000fe200078e020a */
[----:B------:R-:W0:Y:S04]  /*3b30*/  LDS.64 R6, [R5+0x210] ;  /* 0x0002100005067984 */ /* 0x000e280000000a00 */
        /* <DEDUP_REMOVED lines=9> */
[----:B0-----:R0:W-:Y:S01]  /*3bd0*/  STG.E.64 desc[UR10][R22.64+0x5460], R12 ;  /* 0x0054600c16007986 */ /* 0x0011e2000c101b0a */
[----:B------:R-:W-:Y:S01]  /*3be0*/  BAR.SYNC.DEFER_BLOCKING 0x0 ;  /* 0x0000000000007b1d */ /* 0x000fe20000010000 */
[----:B0-----:R-:W-:-:S02]  /*3bf0*/  VIADD R23, R4, 0x2a31 ;  /* 0x00002a3104177836 */ /* 0x001fc40000000000 */
[----:B------:R-:W-:Y:S02]  /*3c00*/  VIADD R4, R4, 0x3840 ;  /* 0x0000384004047836 */ /* 0x000fe40000000000 */
        /* <DEDUP_REMOVED lines=22> */
[----:B------:R0:W1:Y:S02]  /*3d70*/  LDS.64 R12, [R5+0xd68] ;  /* 0x000d6800050c7984 */ /* 0x0000640000000a00 */
[----:B0-----:R-:W-:-:S02]  /*3d80*/  VIADD R5, R5, 0x1080 ;  /* 0x0000108005057836 */ /* 0x001fc40000000000 */
[----:B-1----:R0:W-:Y:S01]  /*3d90*/  STG.E.64 desc[UR10][R22.64+0x5460], R12 ;  /* 0x0054600c16007986 */ /* 0x0021e2000c101b0a */
[----:B------:R-:W-:Y:S06]  /*3da0*/  BAR.SYNC.DEFER_BLOCKING 0x0 ;  /* 0x0000000000007b1d */ /* 0x000fec0000010000 */
[----:B------:R-:W-:Y:S05]  /*3db0*/  BRA.U !UP0, `(.L_x_253) ;  /* 0xfffffffd080c7547 */ /* 0x000fea000b83ffff */
[----:B------:R-:W-:Y:S01]  /*3dc0*/  IMAD.MOV.U32 R7, RZ, RZ, 0x2 ;  /* 0x00000002ff077424 */ /* 0x000fe200078e00ff */
[----:B0-----:R-:W-:-:S07]  /*3dd0*/  PRMT R12, RZ, 0x7610, R12 ;  /* 0x00007610ff0c7816 */ /* 0x001fce000000000c */
.L_x_252:
[----:B------:R-:W-:-:S04]  /*3de0*/  UIADD3 UR12, UPT, UPT, -UR7, URZ, URZ ;  /* 0x000000ff070c7290 */ /* 0x000fc8000fffe1ff */
[----:B------:R-:W-:-:S09]  /*3df0*/  UISETP.GT.AND UP0, UPT, UR12, 0x4, UPT ;  /* 0x000000040c00788c */ /* 0x000fd2000bf04270 */
[----:B------:R-:W-:Y:S05]  /*3e00*/  BRA.U !UP0, `(.L_x_254) ;  /* 0x0000000108887547 */ /* 0x000fea000b800000 */
[----:B------:R-:W0:Y:S01]  /*3e10*/  LDS.64 R6, [R5+-0x210] ;  /* 0xfffdf00005067984 */ /* 0x000e220000000a00 */
[C---:B------:R-:W-:Y:S01]  /*3e20*/  VIADD R13, R4.reuse, 0x1 ;  /* 0x00000001040d7836 */ /* 0x040fe20000000000 */
[----:B------:R-:W-:Y:S01]  /*3e30*/  PLOP3.LUT P0, PT, PT, PT, PT, 0x8, 0x80 ;  /* 0x000000000080781c */ /* 0x000fe20003f0e170 */
[----:B------:R-:W-:Y:S01]  /*3e40*/  VIADD R23, R4, 0xe11 ;  /* 0x00000e1104177836 */ /* 0x000fe20000000000 */
[----:B------:R-:W-:Y:S01]  /*3e50*/  UIADD3 UR7, UPT, UPT, UR7, 0x8, URZ ;  /* 0x0000000807077890 */ /* 0x000fe2000fffe0ff */
[----:B------:R-:W-:-:S04]  /*3e60*/  IMAD.WIDE R12, R13, 0x8, R10 ;  /* 0x000000080d0c7825 */ /* 0x000fc800078e020a */
[----:B------:R-:W-:-:S04]  /*3e70*/  IMAD.WIDE R22, R23, 0x8, R10 ;  /* 0x0000000817167825 */ /* 0x000fc800078e020a */
[----:B------:R-:W-:Y:S01]  /*3e80*/  VIADD R4, R4, 0x1c20 ;  /* 0x00001c2004047836 */ /* 0x000fe20000000000 */
        /* <DEDUP_REMOVED lines=11> */
[----:B0-----:R-:W-:-:S05]  /*3f40*/  PRMT R12, RZ, 0x7610, R12 ;  /* 0x00007610ff0c7816 */ /* 0x001fca000000000c */
[----:B------:R-:W0:Y:S04]  /*3f50*/  LDS.64 R6, [R5+0x210] ;  /* 0x0002100005067984 */ /* 0x000e280000000a00 */
[----:B0-----:R0:W-:Y:S01]  /*3f60*/  STG.E.64 desc[UR10][R22.64], R6 ;  /* 0x0000000616007986 */ /* 0x0011e2000c101b0a */
[----:B------:R-:W-:Y:S01]  /*3f70*/  BAR.SYNC.DEFER_BLOCKING 0x0 ;  /* 0x0000000000007b1d */ /* 0x000fe20000010000 */
[----:B0-----:R-:W-:-:S05]  /*3f80*/  IMAD.MOV.U32 R7, RZ, RZ, 0x2 ;  /* 0x00000002ff077424 */ /* 0x001fca00078e00ff */
        /* <DEDUP_REMOVED lines=10> */
.L_x_254:
[----:B------:R-:W-:-:S13]  /*4030*/  ISETP.EQ.AND P1, PT, RZ, UR7, PT ;  /* 0x00000007ff007c0c */ /* 0x000fda000bf22270 */
[----:B------:R-:W-:Y:S05]  /*4040*/  @!P0 BRA P1, `(.L_x_250) ;  /* 0x00000020000c8947 */ /* 0x000fea0000800000 */
.L_x_251:
[----:B-1----:R-:W1:Y:S01]  /*4050*/  LDS.64 R6, [R5+-0x210] ;  /* 0xfffdf00005067984 */ /* 0x002e620000000a00 */
[C---:B0-----:R-:W-:Y:S01]  /*4060*/  VIADD R21, R4.reuse, 0x1 ;  /* 0x0000000104157836 */ /* 0x041fe20000000000 */
[----:B------:R-:W-:Y:S01]  /*4070*/  UIADD3 UR7, UPT, UPT, UR7, 0x4, URZ ;  /* 0x0000000407077890 */ /* 0x000fe2000fffe0ff */
[----:B------:R-:W-:Y:S02]  /*4080*/  VIADD R4, R4, 0xe10 ;  /* 0x00000e1004047836 */ /* 0x000fe40000000000 */
[----:B------:R-:W-:Y:S01]  /*4090*/  IMAD.WIDE R20, R21, 0x8, R10 ;  /* 0x0000000815147825 */ /* 0x000fe200078e020a */
[----:B------:R-:W-:-:S04]  /*40a0*/  UISETP.NE.AND UP0, UPT, UR7, URZ, UPT ;  /* 0x000000ff0700728c */ /* 0x000fc8000bf05270 */
[----:B-1----:R-:W-:Y:S01]  /*40b0*/  STG.E.64 desc[UR10][R20.64], R6 ;  /* 0x0000000614007986 */ /* 0x002fe2000c101b0a */
[----:B------:R-:W-:Y:S06]  /*40c0*/  BAR.SYNC.DEFER_BLOCKING 0x0 ;  /* 0x0000000000007b1d */ /* 0x000fec0000010000 */
[----:B------:R-:W0:Y:S04]  /*40d0*/  LDS.64 R12, [R5+-0x108] ;  /* 0xfffef800050c7984 */ /* 0x000e280000000a00 */
[----:B0-----:R-:W-:Y:S01]  /*40e0*/  STG.E.64 desc[UR10][R20.64+0x1c20], R12 ;  /* 0x001c200c14007986 */ /* 0x001fe2000c101b0a */
[----:B------:R-:W-:Y:S06]  /*40f0*/  BAR.SYNC.DEFER_BLOCKING 0x0 ;  /* 0x0000000000007b1d */ /* 0x000fec0000010000 */
[----:B------:R-:W0:Y:S04]  /*4100*/  LDS.64 R14, [R5] ;  /* 0x00000000050e7984 */ /* 0x000e280000000a00 */
[----:B0-----:R-:W-:Y:S01]  /*4110*/  STG.E.64 desc[UR10][R20.64+0x3840], R14 ;  /* 0x0038400e14007986 */ /* 0x001fe2000c101b0a */
[----:B------:R-:W-:Y:S06]  /*4120*/  BAR.SYNC.DEFER_BLOCKING 0x0 ;  /* 0x0000000000007b1d */ /* 0x000fec0000010000 */
[----:B------:R0:W1:Y:S02]  /*4130*/  LDS.64 R16, [R5+0x108] ;  /* 0x0001080005107984 */ /* 0x0000640000000a00 */
[----:B0-----:R-:W-:-:S02]  /*4140*/  VIADD R5, R5, 0x420 ;  /* 0x0000042005057836 */ /* 0x001fc40000000000 */
[----:B-1----:R1:W-:Y:S01]  /*4150*/  STG.E.64 desc[UR10][R20.64+0x5460], R16 ;  /* 0x0054601014007986 */ /* 0x0023e2000c101b0a */
[----:B------:R-:W-:Y:S06]  /*4160*/  BAR.SYNC.DEFER_BLOCKING 0x0 ;  /* 0x0000000000007b1d */ /* 0x000fec0000010000 */
[----:B------:R-:W-:Y:S05]  /*4170*/  BRA.U UP0, `(.L_x_251) ;  /* 0xfffffffd00b47547 */ /* 0x000fea000b83ffff */
[----:B------:R-:W-:Y:S01]  /*4180*/  IMAD.MOV.U32 R7, RZ, RZ, 0x2 ;  /* 0x00000002ff077424 */ /* 0x000fe200078e00ff */
[----:B------:R-:W-:Y:S01]  /*4190*/  PRMT R12, RZ, 0x7610, R12 ;  /* 0x00007610ff0c7816 */ /* 0x000fe2000000000c */
[----:B------:R-:W-:Y:S06]  /*41a0*/  BRA `(.L_x_250) ;  /* 0x0000001c00b47947 */ /* 0x000fec0003800000 */
.L_x_244:
[----:B0-----:R-:W0:Y:S01]  /*41b0*/  LDC.64 R8, c[0x0][0x380] ;  /* 0x0000e000ff087b82 */ /* 0x001e220000000a00 */
[----:B------:R-:W-:Y:S01]  /*41c0*/  IMAD R15, R2, 0x384, RZ ;  /* 0x00000384020f7824 */ /* 0x000fe200078e02ff */
[----:B------:R-:W1:Y:S06]  /*41d0*/  S2R R17, SR_CgaCtaId ;  /* 0x0000000000117919 */ /* 0x000e6c0000008800 */
[----:B------:R-:W2:Y:S01]  /*41e0*/  LDC.64 R12, c[0x0][0x380] ;  /* 0x0000e000ff0c7b82 */ /* 0x000ea20000000a00 */
[----:B0-----:R-:W-:-:S05]  /*41f0*/  IMAD.WIDE R14, R15, 0x8, R8 ;  /* 0x000000080f0e7825 */ /* 0x001fca00078e0208 */
[----:B------:R0:W5:Y:S04]  /*4200*/  LDG.E.64 R8, desc[UR10][R14.64] ;  /* 0x0000000a0e087981 */ /* 0x000168000c1e1b00 */
[----:B------:R0:W5:Y:S01]  /*4210*/  LDG.E.64 R28, desc[UR10][R14.64+0x8] ;  /* 0x0000080a0e1c7981 */ /* 0x000162000c1e1b00 */
[C---:B------:R-:W-:Y:S01]  /*4220*/  IMAD.SHL.U32 R21, R7.reuse, 0x8, RZ ;  /* 0x0000000807157824 */ /* 0x040fe200078e00ff */
[----:B------:R-:W-:Y:S01]  /*4230*/  MOV R6, 0x400 ;  /* 0x0000040000067802 */ /* 0x000fe20000000f00 */
[----:B------:R-:W-:Y:S01]  /*4240*/  VIADD R11, R7, 0xfffffffe ;  /* 0xfffffffe070b7836 */ /* 0x000fe20000000000 */
[----:B------:R-:W-:Y:S01]  /*4250*/  UIADD3 UR4, UPT, UPT, -UR5, URZ, URZ ;  /* 0x000000ff05047290 */ /* 0x000fe2000fffe1ff */
[C---:B------:R-:W-:Y:S01]  /*4260*/  IMAD R23, R0.reuse, -0x8, R21 ;  /* 0xfffffff800177824 */ /* 0x040fe200078e0215 */
[----:B-1----:R-:W-:Y:S01]  /*4270*/  LEA R6, R17, R6, 0x18 ;  /* 0x0000000611067211 */ /* 0x002fe200078ec0ff */
[----:B------:R-:W-:Y:S01]  /*4280*/  IMAD.U32 R25, RZ, RZ, UR8 ;  /* 0x00000008ff197e24 */ /* 0x000fe2000f8e00ff */
[----:B------:R-:W-:-:S02]  /*4290*/  ISETP.GE.AND P0, PT, R0, R11, PT ;  /* 0x0000000b0000720c */ /* 0x000fc40003f06270 */
[----:B------:R-:W-:Y:S01]  /*42a0*/  IADD3 R23, PT, PT, R23, 0x1f8, R6 ;  /* 0x000001f817177810 */ /* 0x000fe20007ffe006 */
[----:B0-2---:R-:W-:-:S10]  /*42b0*/  IMAD R10, R25, 0x384, R0 ;  /* 0x00000384190a7824 */ /* 0x005fd400078e0200 */
.L_x_261:
[----:B------:R-:W-:-:S04]  /*42c0*/  VIADD R15, R10, 0x2 ;  /* 0x000000020a0f7836 */ /* 0x000fc80000000000 */
[----:B------:R-:W-:-:S05]  /*42d0*/  IMAD.WIDE R14, R15, 0x8, R12 ;  /* 0x000000080f0e7825 */ /* 0x000fca00078e020c */
[----:B------:R-:W2:Y:S01]  /*42e0*/  @!P0 LDG.E.64 R16, desc[UR10][R14.64] ;  /* 0x0000000a0e108981 */ /* 0x000ea2000c1e1b00 */
[----:B------:R-:W-:Y:S01]  /*42f0*/  UIADD3 UR4, UPT, UPT, UR4, 0x4, URZ ;  /* 0x0000000404047890 */ /* 0x000fe2000fffe0ff */
[----:B------:R-:W-:Y:S03]  /*4300*/  BSSY.RECONVERGENT B0, `(.L_x_255) ;  /* 0x0000007000007945 */ /* 0x000fe60003800200 */
[----:B------:R-:W-:Y:S01]  /*4310*/  UISETP.NE.AND UP0, UPT, UR4, URZ, UPT ;  /* 0x000000ff0400728c */ /* 0x000fe2000bf05270 */
[----:B--2---:R0:W-:Y:S01]  /*4320*/  @!P0 STS.64 [R23+-0x210], R16 ;  /* 0xfffdf01017008388 */ /* 0x0041e20000000a00 */
[----:B------:R-:W-:Y:S06]  /*4330*/  BAR.SYNC.DEFER_BLOCKING 0x0 ;  /* 0x0000000000007b1d */ /* 0x000fec0000010000 */
[----:B------:R-:W-:Y:S05]  /*4340*/  @P0 BRA `(.L_x_256) ;  /* 0x0000000000080947 */ /* 0x000fea0003800000 */
[----:B0-----:R-:W2:Y:S04]  /*4350*/  LDG.E.64 R16, desc[UR10][R14.64+0x1c20] ;  /* 0x001c200a0e107981 */ /* 0x001ea8000c1e1b00 */
[----:B--2---:R1:W-:Y:S02]  /*4360*/  STS.64 [R23+-0x108], R16 ;  /* 0xfffef81017007388 */ /* 0x0043e40000000a00 */
.L_x_256:
[----:B------:R-:W-:Y:S05]  /*4370*/  BSYNC.RECONVERGENT B0 ;  /* 0x0000000000007941 */ /* 0x000fea0003800200 */
.L_x_255:
[----:B------:R-:W-:Y:S06]  /*4380*/  BAR.SYNC.DEFER_BLOCKING 0x0 ;  /* 0x0000000000007b1d */ /* 0x000fec0000010000 */
[----:B------:R-:W-:Y:S04]  /*4390*/  BSSY.RECONVERGENT B0, `(.L_x_257) ;  /* 0x0000004000007945 */ /* 0x000fe80003800200 */
[----:B------:R-:W-:Y:S05]  /*43a0*/  @P0 BRA `(.L_x_258) ;  /* 0x0000000000080947 */ /* 0x000fea0003800000 */
[----:B01----:R-:W2:Y:S04]  /*43b0*/  LDG.E.64 R16, desc[UR10][R14.64+0x3840] ;  /* 0x0038400a0e107981 */ /* 0x003ea8000c1e1b00 */
[----:B--2---:R2:W-:Y:S02]  /*43c0*/  STS.64 [R23], R16 ;  /* 0x0000001017007388 */ /* 0x0045e40000000a00 */
.L_x_258:
[----:B------:R-:W-:Y:S05]  /*43d0*/  BSYNC.RECONVERGENT B0 ;  /* 0x0000000000007941 */ /* 0x000fea0003800200 */
.L_x_257:
[----:B------:R-:W-:Y:S06]  /*43e0*/  BAR.SYNC.DEFER_BLOCKING 0x0 ;  /* 0x0000000000007b1d */ /* 0x000fec0000010000 */
[----:B------:R-:W-:Y:S04]  /*43f0*/  BSSY.RECONVERGENT B0, `(.L_x_259) ;  /* 0x0000004000007945 */ /* 0x000fe80003800200 */
[----:B------:R-:W-:Y:S05]  /*4400*/  @P0 BRA `(.L_x_260) ;  /* 0x0000000000080947 */ /* 0x000fea0003800000 */
[----:B------:R-:W3:Y:S04]  /*4410*/  LDG.E.64 R14, desc[UR10][R14.64+0x5460] ;  /* 0x0054600a0e0e7981 */ /* 0x000ee8000c1e1b00 */
[----:B---3--:R3:W-:Y:S02]  /*4420*/  STS.64 [R23+0x108], R14 ;  /* 0x0001080e17007388 */ /* 0x0087e40000000a00 */
.L_x_260:
[----:B------:R-:W-:Y:S05]  /*4430*/  BSYNC.RECONVERGENT B0 ;  /* 0x0000000000007941 */ /* 0x000fea0003800200 */
.L_x_259:
[----:B------:R-:W-:Y:S01]  /*4440*/  BAR.SYNC.DEFER_BLOCKING 0x0 ;  /* 0x0000000000007b1d */ /* 0x000fe20000010000 */
[----:B------:R-:W-:Y:S02]  /*4450*/  VIADD R10, R10, 0xe10 ;  /* 0x00000e100a0a7836 */ /* 0x000fe40000000000 */
[----:B0123--:R-:W-:-:S03]  /*4460*/  VIADD R23, R23, 0x420 ;  /* 0x0000042017177836 */ /* 0x00ffc60000000000 */
[----:B------:R-:W-:Y:S05]  /*4470*/  BRA.U UP0, `(.L_x_261) ;  /* 0xfffffffd00907547 */ /* 0x000fea000b83ffff */
[----:B------:R-:W-:-:S04]  /*4480*/  LOP3.LUT R5, R5, 0xffff, RZ, 0xc0, !PT ;  /* 0x0000ffff05057812 */ /* 0x000fc800078ec0ff */
[----:B------:R-:W-:-:S13]  /*4490*/  ISETP.GE.U32.AND P0, PT, R5, 0x3, PT ;  /* 0x000000030500780c */ /* 0x000fda0003f06070 */
[----:B------:R-:W-:Y:S05]  /*44a0*/  @!P0 BRA `(.L_x_262) ;  /* 0x00000004002c8947 */ /* 0x000fea0003800000 */
[----:B------:R-:W-:Y:S01]  /*44b0*/  LOP3.LUT P0, R5, R11, 0x3, RZ, 0xc0, !PT ;  /* 0x000000030b057812 */ /* 0x000fe2000780c0ff */
[----:B------:R-:W-:-:S12]  /*44c0*/  IMAD.MOV.U32 R23, RZ, RZ, R11 ;  /* 0x000000ffff177224 */ /* 0x000fd800078e000b */
[----:B------:R-:W-:Y:S05]  /*44d0*/  @!P0 BRA `(.L_x_263) ;  /* 0x00000000005c8947 */ /* 0x000fea0003800000 */
[----:B------:R-:W-:Y:S02]  /*44e0*/  IMAD R21, R0, 0x108, R21 ;  /* 0x0000010800157824 */ /* 0x000fe400078e0215 */
[----:B------:R-:W-:Y:S02]  /*44f0*/  IMAD.MOV R5, RZ, RZ, -R5 ;  /* 0x000000ffff057224 */ /* 0x000fe400078e0a05 */
[----:B------:R-:W-:Y:S01]  /*4500*/  IMAD.MOV.U32 R10, RZ, RZ, R7 ;  /* 0x000000ffff0a7224 */ /* 0x000fe200078e0007 */
[----:B------:R-:W-:-:S07]  /*4510*/  IADD3 R21, PT, PT, R21, -0x18, R6 ;  /* 0xffffffe815157810 */ /* 0x000fce0007ffe006 */
.L_x_264:
[----:B------:R-:W0:Y:S01]  /*4520*/  LDS.64 R12, [R21] ;  /* 0x00000000150c7984 */ /* 0x000e220000000a00 */
[----:B------:R-:W-:Y:S02]  /*4530*/  VIADD R5, R5, 0x1 ;  /* 0x0000000105057836 */ /* 0x000fe40000000000 */
[----:B------:R-:W-:-:S03]  /*4540*/  VIADD R10, R10, 0xffffffff ;  /* 0xffffffff0a0a7836 */ /* 0x000fc60000000000 */
[----:B------:R-:W-:Y:S01]  /*4550*/  ISETP.NE.AND P1, PT, R5, RZ, PT ;  /* 0x000000ff0500720c */ /* 0x000fe20003f25270 */
[----:B0----5:R-:W-:-:S08]  /*4560*/  DADD R8, R12, R8 ;  /* 0x000000000c087229 */ /* 0x021fd00000000008 */
[----:B------:R-:W-:-:S07]  /*4570*/  DMUL R8, R8, 0.5 ;  /* 0x3fe0000008087828 */ /* 0x000fce0000000000 */
[----:B------:R0:W-:Y:S01]  /*4580*/  STS.64 [R21+0x8], R8 ;  /* 0x0000080815007388 */ /* 0x0001e20000000a00 */
[----:B------:R-:W-:Y:S01]  /*4590*/  DADD R14, -R8, R28 ;  /* 0x00000000080e7229 */ /* 0x000fe2000000011c */
[----:B------:R-:W-:Y:S02]  /*45a0*/  IMAD.MOV.U32 R28, RZ, RZ, R12 ;  /* 0x000000ffff1c7224 */ /* 0x000fe400078e000c */
[----:B------:R-:W-:-:S05]  /*45b0*/  IMAD.MOV.U32 R29, RZ, RZ, R13 ;  /* 0x000000ffff1d7224 */ /* 0x000fca00078e000d */
[--C-:B------:R-:W-:Y:S02]  /*45c0*/  DADD R16, -RZ, |R14|.reuse ;  /* 0x00000000ff107229 */ /* 0x100fe4000000050e */
[----:B------:R-:W-:Y:S01]  /*45d0*/  DSETP.GT.AND P0, PT, R18, |R14|, PT ;  /* 0x4000000e1200722a */ /* 0x000fe20003f04000 */
[----:B0-----:R-:W-:-:S07]  /*45e0*/  VIADD R21, R21, 0xfffffff8 ;  /* 0xfffffff815157836 */ /* 0x001fce0000000000 */
[----:B------:R-:W-:Y:S02]  /*45f0*/  FSEL R18, R18, R16, P0 ;  /* 0x0000001012127208 */ /* 0x000fe40000000000 */
[----:B------:R-:W-:Y:S01]  /*4600*/  FSEL R19, R19, R17, P0 ;  /* 0x0000001113137208 */ /* 0x000fe20000000000 */
[----:B------:R-:W-:Y:S06]  /*4610*/  @P1 BRA `(.L_x_264) ;  /* 0xfffffffc00c01947 */ /* 0x000fec000383ffff */
[----:B------:R-:W-:Y:S02]  /*4620*/  VIADD R23, R10, 0xfffffffe ;  /* 0xfffffffe0a177836 */ /* 0x000fe40000000000 */
[----:B------:R-:W-:Y:S02]  /*4630*/  IMAD.MOV.U32 R28, RZ, RZ, R12 ;  /* 0x000000ffff1c7224 */ /* 0x000fe400078e000c */
[----:B------:R-:W-:-:S07]  /*4640*/  IMAD.MOV.U32 R29, RZ, RZ, R13 ;  /* 0x000000ffff1d7224 */ /* 0x000fce00078e000d */
.L_x_263:
[----:B------:R-:W-:-:S05]  /*4650*/  VIADD R4, R4, 0x381 ;  /* 0x0000038104047836 */ /* 0x000fca0000000000 */
[----:B------:R-:W-:-:S04]  /*4660*/  LOP3.LUT R4, R4, 0xffff, RZ, 0xc0, !PT ;  /* 0x0000ffff04047812 */ /* 0x000fc800078ec0ff */
[----:B------:R-:W-:-:S13]  /*4670*/  ISETP.GE.U32.AND P0, PT, R4, 0x3, PT ;  /* 0x000000030400780c */ /* 0x000fda0003f06070 */
[----:B------:R-:W-:Y:S05]  /*4680*/  @!P0 BRA `(.L_x_262) ;  /* 0x0000000000b48947 */ /* 0x000fea0003800000 */
[----:B------:R-:W-:-:S04]  /*4690*/  IMAD R25, R0, 0x21, R23 ;  /* 0x0000002100197824 */ /* 0x000fc800078e0217 */
[----:B------:R-:W-:-:S04]  /*46a0*/  IMAD.U32 R25, R25, 0x8, R6 ;  /* 0x0000000819197824 */ /* 0x000fc800078e0006 */
[----:B------:R-:W-:-:S07]  /*46b0*/  VIADD R25, R25, 0xfffffff0 ;  /* 0xfffffff019197836 */ /* 0x000fce0000000000 */
.L_x_265:
[----:B------:R-:W0:Y:S01]  /*46c0*/  LDS.64 R20, [R25+0x8] ;  /* 0x0000080019147984 */ /* 0x000e220000000a00 */
[C---:B------:R-:W-:Y:S01]  /*46d0*/  ISETP.GT.AND P1, PT, R23.reuse, 0x4, PT ;  /* 0x000000041700780c */ /* 0x040fe20003f24270 */
[----:B------:R-:W-:Y:S02]  /*46e0*/  VIADD R23, R23, 0xfffffffc ;  /* 0xfffffffc17177836 */ /* 0x000fe40000000000 */
[----:B------:R-:W1:Y:S04]  /*46f0*/  LDS.64 R16, [R25] ;  /* 0x0000000019107984 */ /* 0x000e680000000a00 */
[----:B------:R-:W2:Y:S01]  /*4700*/  LDS.64 R4, [R25+-0x8] ;  /* 0xfffff80019047984 */ /* 0x000ea20000000a00 */
[----:B0----5:R-:W-:-:S08]  /*4710*/  DADD R12, R20, R8 ;  /* 0x00000000140c7229 */ /* 0x021fd00000000008 */
[----:B------:R-:W-:-:S07]  /*4720*/  DMUL R12, R12, 0.5 ;  /* 0x3fe000000c0c7828 */ /* 0x000fce0000000000 */
[----:B------:R-:W-:Y:S01]  /*4730*/  STS.64 [R25+0x10], R12 ;  /* 0x0000100c19007388 */ /* 0x000fe20000000a00 */
[C---:B------:R-:W-:Y:S02]  /*4740*/  DADD R8, -R12.reuse, R28 ;  /* 0x000000000c087229 */ /* 0x040fe4000000011c */
[----:B-1----:R-:W-:Y:S01]  /*4750*/  DADD R14, R12, R16 ;  /* 0x000000000c0e7229 */ /* 0x002fe20000000010 */
[----:B------:R-:W0:Y:S05]  /*4760*/  LDS.64 R28, [R25+-0x10] ;  /* 0xfffff000191c7984 */ /* 0x000e2a0000000a00 */
[--C-:B------:R-:W-:Y:S02]  /*4770*/  DSETP.GT.AND P0, PT, R18, |R8|.reuse, PT ;  /* 0x400000081200722a */ /* 0x100fe40003f04000 */
[----:B------:R-:W-:-:S02]  /*4780*/  DADD R8, -RZ, |R8| ;  /* 0x00000000ff087229 */ /* 0x000fc40000000508 */
[----:B------:R-:W-:-:S07]  /*4790*/  DMUL R14, R14, 0.5 ;  /* 0x3fe000000e0e7828 */ /* 0x000fce0000000000 */
[----:B------:R-:W-:Y:S01]  /*47a0*/  STS.64 [R25+0x8], R14 ;  /* 0x0000080e19007388 */ /* 0x000fe20000000a00 */
[----:B------:R-:W-:Y:S01]  /*47b0*/  DADD R20, R20, -R14 ;  /* 0x0000000014147229 */ /* 0x000fe2000000080e */
[----:B------:R-:W-:Y:S02]  /*47c0*/  FSEL R8, R18, R8, P0 ;  /* 0x0000000812087208 */ /* 0x000fe40000000000 */
[----:B------:R-:W-:Y:S01]  /*47d0*/  FSEL R9, R19, R9, P0 ;  /* 0x0000000913097208 */ /* 0x000fe20000000000 */
[----:B--2---:R-:W-:-:S05]  /*47e0*/  DADD R18, R14, R4 ;  /* 0x000000000e127229 */ /* 0x004fca0000000004 */
[--C-:B------:R-:W-:Y:S02]  /*47f0*/  DSETP.GT.AND P0, PT, R8, |R20|.reuse, PT ;  /* 0x400000140800722a */ /* 0x100fe40003f04000 */
[----:B------:R-:W-:Y:S02]  /*4800*/  DADD R20, -RZ, |R20| ;  /* 0x00000000ff147229 */ /* 0x000fe40000000514 */
[----:B------:R-:W-:-:S07]  /*4810*/  DMUL R18, R18, 0.5 ;  /* 0x3fe0000012127828 */ /* 0x000fce0000000000 */
[----:B------:R-:W-:Y:S01]  /*4820*/  STS.64 [R25], R18 ;  /* 0x0000001219007388 */ /* 0x000fe20000000a00 */
[----:B------:R-:W-:Y:S01]  /*4830*/  FSEL R20, R8, R20, P0 ;  /* 0x0000001408147208 */ /* 0x000fe20000000000 */
[----:B------:R-:W-:Y:S01]  /*4840*/  DADD R16, R16, -R18 ;  /* 0x0000000010107229 */ /* 0x000fe20000000812 */
[----:B------:R-:W-:Y:S01]  /*4850*/  FSEL R21, R9, R21, P0 ;  /* 0x0000001509157208 */ /* 0x000fe20000000000 */
[----:B0-----:R-:W-:-:S06]  /*4860*/  DADD R8, R18, R28 ;  /* 0x0000000012087229 */ /* 0x001fcc000000001c */
[--C-:B------:R-:W-:Y:S02]  /*4870*/  DSETP.GT.AND P0, PT, R20, |R16|.reuse, PT ;  /* 0x400000101400722a */ /* 0x100fe40003f04000 */
[----:B------:R-:W-:Y:S02]  /*4880*/  DMUL R8, R8, 0.5 ;  /* 0x3fe0000008087828 */ /* 0x000fe40000000000 */
[----:B------:R-:W-:-:S05]  /*4890*/  DADD R16, -RZ, |R16| ;  /* 0x00000000ff107229 */ /* 0x000fca0000000510 */
[----:B------:R0:W-:Y:S01]  /*48a0*/  STS.64 [R25+-0x8], R8 ;  /* 0xfffff80819007388 */ /* 0x0001e20000000a00 */
[----:B------:R-:W-:-:S04]  /*48b0*/  DADD R4, R4, -R8 ;  /* 0x0000000004047229 */ /* 0x000fc80000000808 */
[----:B------:R-:W-:Y:S02]  /*48c0*/  FSEL R16, R20, R16, P0 ;  /* 0x0000001014107208 */ /* 0x000fe40000000000 */
[----:B------:R-:W-:Y:S02]  /*48d0*/  FSEL R17, R21, R17, P0 ;  /* 0x0000001115117208 */ /* 0x000fe40000000000 */
[----:B------:R-:W-:Y:S01]  /*48e0*/  DADD R20, -RZ, |R4| ;  /* 0x00000000ff147229 */ /* 0x000fe20000000504 */
[----:B0-----:R-:W-:-:S03]  /*48f0*/  VIADD R25, R25, 0xffffffe0 ;  /* 0xffffffe019197836 */ /* 0x001fc60000000000 */
[----:B------:R-:W-:-:S06]  /*4900*/  DSETP.GT.AND P0, PT, R16, |R4|, PT ;  /* 0x400000041000722a */ /* 0x000fcc0003f04000 */
[----:B------:R-:W-:Y:S02]  /*4910*/  FSEL R4, R16, R20, P0 ;  /* 0x0000001410047208 */ /* 0x000fe40000000000 */
[----:B------:R-:W-:-:S03]  /*4920*/  FSEL R5, R17, R21, P0 ;  /* 0x0000001511057208 */ /* 0x000fc60000000000 */
[----:B------:R-:W-:Y:S02]  /*4930*/  IMAD.MOV.U32 R18, RZ, RZ, R4 ;  /* 0x000000ffff127224 */ /* 0x000fe400078e0004 */
[----:B------:R-:W-:Y:S01]  /*4940*/  IMAD.MOV.U32 R19, RZ, RZ, R5 ;  /* 0x000000ffff137224 */ /* 0x000fe200078e0005 */
[----:B------:R-:W-:Y:S06]  /*4950*/  @P1 BRA `(.L_x_265) ;  /* 0xfffffffc00581947 */ /* 0x000fec000383ffff */
.L_x_262:
[----:B------:R-:W0:Y:S01]  /*4960*/  LDC.64 R4, c[0x0][0x380] ;  /* 0x0000e000ff047b82 */ /* 0x000e220000000a00 */
[C---:B------:R-:W-:Y:S01]  /*4970*/  ISETP.GE.AND P1, PT, R0.reuse, R11, PT ;  /* 0x0000000b0000720c */ /* 0x040fe20003f26270 */
[----:B------:R-:W-:Y:S02]  /*4980*/  VIADD R14, R0, 0x1 ;  /* 0x00000001000e7836 */ /* 0x000fe40000000000 */
[----:B------:R-:W-:Y:S02]  /*4990*/  IMAD.IADD R15, R7, 0x1, -R0 ;  /* 0x00000001070f7824 */ /* 0x000fe400078e0a00 */
[----:B------:R-:W-:-:S08]  /*49a0*/  IMAD.MOV.U32 R16, RZ, RZ, RZ ;  /* 0x000000ffff107224 */ /* 0x000fd000078e00ff */
.L_x_266:
[----:B-1----:R-:W-:-:S04]  /*49b0*/  IMAD R11, R16, 0x21, R15 ;  /* 0x00000021100b7824 */ /* 0x002fc800078e020f */
[----:B------:R-:W-:Y:S02]  /*49c0*/  IMAD R17, R11, 0x8, R6 ;  /* 0x000000080b117824 */ /* 0x000fe400078e0206 */
[C---:B------:R-:W-:Y:S02]  /*49d0*/  VIADD R11, R16.reuse, UR8 ;  /* 0x00000008100b7c36 */ /* 0x040fe40008000000 */
[----:B------:R-:W-:Y:S01]  /*49e0*/  VIADD R16, R16, 0x4 ;  /* 0x0000000410107836 */ /* 0x000fe20000000000 */
[----:B------:R-:W1:Y:S01]  /*49f0*/  @!P1 LDS.64 R12, [R17+-0x10] ;  /* 0xfffff000110c9984 */ /* 0x000e620000000a00 */
[----:B------:R-:W-:-:S03]  /*4a00*/  IMAD R11, R11, 0x384, R14 ;  /* 0x000003840b0b7824 */ /* 0x000fc600078e020e */
[----:B------:R-:W-:Y:S01]  /*4a10*/  ISETP.NE.AND P0, PT, R16, UR5, PT ;  /* 0x0000000510007c0c */ /* 0x000fe2000bf05270 */
[----:B0-----:R-:W-:-:S05]  /*4a20*/  IMAD.WIDE R10, R11, 0x8, R4 ;  /* 0x000000080b0a7825 */ /* 0x001fca00078e0204 */
[----:B-1----:R-:W-:Y:S01]  /*4a30*/  @!P1 STG.E.64 desc[UR10][R10.64], R12 ;  /* 0x0000000c0a009986 */ /* 0x002fe2000c101b0a */
[----:B------:R-:W-:Y:S06]  /*4a40*/  BAR.SYNC.DEFER_BLOCKING 0x0 ;  /* 0x0000000000007b1d */ /* 0x000fec0000010000 */
[----:B------:R-:W0:Y:S04]  /*4a50*/  @!P1 LDS.64 R20, [R17+0xf8] ;  /* 0x0000f80011149984 */ /* 0x000e280000000a00 */
[----:B0-----:R-:W-:Y:S01]  /*4a60*/  @!P1 STG.E.64 desc[UR10][R10.64+0x1c20], R20 ;  /* 0x001c20140a009986 */ /* 0x001fe2000c101b0a */
[----:B------:R-:W-:Y:S06]  /*4a70*/  BAR.SYNC.DEFER_BLOCKING 0x0 ;  /* 0x0000000000007b1d */ /* 0x000fec0000010000 */
[----:B------:R-:W0:Y:S04]  /*4a80*/  @!P1 LDS.64 R22, [R17+0x200] ;  /* 0x0002000011169984 */ /* 0x000e280000000a00 */
[----:B0-----:R-:W-:Y:S01]  /*4a90*/  @!P1 STG.E.64 desc[UR10][R10.64+0x3840], R22 ;  /* 0x003840160a009986 */ /* 0x001fe2000c101b0a */
[----:B------:R-:W-:Y:S06]  /*4aa0*/  BAR.SYNC.DEFER_BLOCKING 0x0 ;  /* 0x0000000000007b1d */ /* 0x000fec0000010000 */
[----:B------:R-:W0:Y:S04]  /*4ab0*/  @!P1 LDS.64 R24, [R17+0x308] ;  /* 0x0003080011189984 */ /* 0x000e280000000a00 */
[----:B0-----:R1:W-:Y:S01]  /*4ac0*/  @!P1 STG.E.64 desc[UR10][R10.64+0x5460], R24 ;  /* 0x005460180a009986 */ /* 0x0013e2000c101b0a */
[----:B------:R-:W-:Y:S06]  /*4ad0*/  BAR.SYNC.DEFER_BLOCKING 0x0 ;  /* 0x0000000000007b1d */ /* 0x000fec0000010000 */
[----:B------:R-:W-:Y:S05]  /*4ae0*/  @P0 BRA `(.L_x_266) ;  /* 0xfffffffc00b00947 */ /* 0x000fea000383ffff */
[----:B------:R-:W-:Y:S01]  /*4af0*/  IMAD.MOV.U32 R12, RZ, RZ, 0x1 ;  /* 0x00000001ff0c7424 */ /* 0x000fe200078e00ff */
[----:B------:R-:W-:Y:S01]  /*4b00*/  UMOV UR4, URZ ;  /* 0x000000ff00047c82 */ /* 0x000fe20008000000 */
[----:B------:R-:W-:Y:S05]  /*4b10*/  BRA `(.L_x_250) ;  /* 0x0000001400587947 */ /* 0x000fea0003800000 */
.L_x_243:
[----:B------:R-:W1:Y:S01]  /*4b20*/  LDC.64 R4, c[0x0][0x380] ;  /* 0x0000e000ff047b82 */ /* 0x000e620000000a00 */
[----:B------:R-:W-:-:S07]  /*4b30*/  IMAD R11, R2, 0x384, RZ ;  /* 0x00000384020b7824 */ /* 0x000fce00078e02ff */
[----:B0-----:R-:W0:Y:S01]  /*4b40*/  LDC.64 R8, c[0x0][0x380] ;  /* 0x0000e000ff087b82 */ /* 0x001e220000000a00 */
[----:B-1----:R-:W-:-:S05]  /*4b50*/  IMAD.WIDE R10, R11, 0x8, R4 ;  /* 0x000000080b0a7825 */ /* 0x002fca00078e0204 */
[----:B------:R1:W5:Y:S04]  /*4b60*/  LDG.E.64 R6, desc[UR10][R10.64] ;  /* 0x0000000a0a067981 */ /* 0x000368000c1e1b00 */
[----:B------:R1:W5:Y:S01]  /*4b70*/  LDG.E.64 R20, desc[UR10][R10.64+0x8] ;  /* 0x0000080a0a147981 */ /* 0x000362000c1e1b00 */
[----:B------:R-:W-:Y:S01]  /*4b80*/  MOV R4, 0x400 ;  /* 0x0000040000047802 */ /* 0x000fe20000000f00 */
[----:B------:R-:W-:Y:S01]  /*4b90*/  IMAD.U32 R13, RZ, RZ, UR8 ;  /* 0x00000008ff0d7e24 */ /* 0x000fe2000f8e00ff */
[----:B------:R-:W-:Y:S01]  /*4ba0*/  UIADD3 UR4, UPT, UPT, -UR5, URZ, URZ ;  /* 0x000000ff05047290 */ /* 0x000fe2000fffe1ff */
[----:B------:R-:W2:Y:S01]  /*4bb0*/  S2R R5, SR_CgaCtaId ;  /* 0x0000000000057919 */ /* 0x000ea20000008800 */
[----:B------:R-:W-:-:S05]  /*4bc0*/  ISETP.GT.U32.AND P0, PT, R0, 0x1d, PT ;  /* 0x0000001d0000780c */ /* 0x000fca0003f04070 */
[----:B------:R-:W-:Y:S01]  /*4bd0*/  UMOV UR7, UR4 ;  /* 0x0000000400077c82 */ /* 0x000fe20008000000 */
[----:B--2---:R-:W-:Y:S01]  /*4be0*/  LEA R23, R5, R4, 0x18 ;  /* 0x0000000405177211 */ /* 0x004fe200078ec0ff */
[----:B------:R-:W-:-:S04]  /*4bf0*/  IMAD R5, R13, 0x384, R0 ;  /* 0x000003840d057824 */ /* 0x000fc800078e0200 */
[----:B------:R-:W-:Y:S02]  /*4c00*/  IMAD R4, R0, -0x8, R23 ;  /* 0xfffffff800047824 */ /* 0x000fe400078e0217 */
[----:B------:R-:W-:Y:S02]  /*4c10*/  IMAD.MOV.U32 R14, RZ, RZ, R5 ;  /* 0x000000ffff0e7224 */ /* 0x000fe400078e0005 */
[----:B01----:R-:W-:-:S07]  /*4c20*/  VIADD R15, R4, 0x2f8 ;  /* 0x000002f8040f7836 */ /* 0x003fce0000000000 */
.L_x_273:
[----:B------:R-:W-:-:S04]  /*4c30*/  VIADD R11, R14, 0x2 ;  /* 0x000000020e0b7836 */ /* 0x000fc80000000000 */
[----:B------:R-:W-:-:S05]  /*4c40*/  IMAD.WIDE R10, R11, 0x8, R8 ;  /* 0x000000080b0a7825 */ /* 0x000fca00078e0208 */
[----:B------:R-:W2:Y:S01]  /*4c50*/  @!P0 LDG.E.64 R12, desc[UR10][R10.64] ;  /* 0x0000000a0a0c8981 */ /* 0x000ea2000c1e1b00 */
[----:B------:R-:W-:Y:S01]  /*4c60*/  UIADD3 UR7, UPT, UPT, UR7, 0x4, URZ ;  /* 0x0000000407077890 */ /* 0x000fe2000fffe0ff */
[----:B------:R-:W-:Y:S03]  /*4c70*/  BSSY.RECONVERGENT B0, `(.L_x_267) ;  /* 0x0000008000007945 */ /* 0x000fe60003800200 */
[----:B------:R-:W-:Y:S01]  /*4c80*/  UISETP.NE.AND UP0, UPT, UR7, URZ, UPT ;  /* 0x000000ff0700728c */ /* 0x000fe2000bf05270 */
[----:B--2---:R0:W-:Y:S01]  /*4c90*/  @!P0 STS.64 [R15+-0x210], R12 ;  /* 0xfffdf00c0f008388 */ /* 0x0041e20000000a00 */
[----:B------:R-:W-:Y:S01]  /*4ca0*/  BAR.SYNC.DEFER_BLOCKING 0x0 ;  /* 0x0000000000007b1d */ /* 0x000fe20000010000 */
[----:B------:R-:W-:-:S13]  /*4cb0*/  ISETP.GT.U32.AND P0, PT, R0, 0x1d, PT ;  /* 0x0000001d0000780c */ /* 0x000fda0003f04070 */
[----:B0-----:R-:W-:Y:S05]  /*4cc0*/  @P0 BRA `(.L_x_268) ;  /* 0x0000000000080947 */ /* 0x001fea0003800000 */
[----:B------:R-:W2:Y:S04]  /*4cd0*/  LDG.E.64 R12, desc[UR10][R10.64+0x1c20] ;  /* 0x001c200a0a0c7981 */ /* 0x000ea8000c1e1b00 */
[----:B--2---:R0:W-:Y:S02]  /*4ce0*/  STS.64 [R15+-0x108], R12 ;  /* 0xfffef80c0f007388 */ /* 0x0041e40000000a00 */
.L_x_268:
[----:B------:R-:W-:Y:S05]  /*4cf0*/  BSYNC.RECONVERGENT B0 ;  /* 0x0000000000007941 */ /* 0x000fea0003800200 */
.L_x_267:
[----:B------:R-:W-:Y:S06]  /*4d00*/  BAR.SYNC.DEFER_BLOCKING 0x0 ;  /* 0x0000000000007b1d */ /* 0x000fec0000010000 */
[----:B------:R-:W-:Y:S04]  /*4d10*/  BSSY.RECONVERGENT B0, `(.L_x_269) ;  /* 0x0000004000007945 */ /* 0x000fe80003800200 */
[----:B------:R-:W-:Y:S05]  /*4d20*/  @P0 BRA `(.L_x_270) ;  /* 0x0000000000080947 */ /* 0x000fea0003800000 */
[----:B0-----:R-:W2:Y:S04]  /*4d30*/  LDG.E.64 R12, desc[UR10][R10.64+0x3840] ;  /* 0x0038400a0a0c7981 */ /* 0x001ea8000c1e1b00 */
[----:B--2---:R1:W-:Y:S02]  /*4d40*/  STS.64 [R15], R12 ;  /* 0x0000000c0f007388 */ /* 0x0043e40000000a00 */
.L_x_270:
[----:B------:R-:W-:Y:S05]  /*4d50*/  BSYNC.RECONVERGENT B0 ;  /* 0x0000000000007941 */ /* 0x000fea0003800200 */
.L_x_269:
[----:B------:R-:W-:Y:S06]  /*4d60*/  BAR.SYNC.DEFER_BLOCKING 0x0 ;  /* 0x0000000000007b1d */ /* 0x000fec0000010000 */
[----:B------:R-:W-:Y:S04]  /*4d70*/  BSSY.RECONVERGENT B0, `(.L_x_271) ;  /* 0x0000004000007945 */ /* 0x000fe80003800200 */
[----:B------:R-:W-:Y:S05]  /*4d80*/  @P0 BRA `(.L_x_272) ;  /* 0x0000000000080947 */ /* 0x000fea0003800000 */
[----:B------:R-:W2:Y:S04]  /*4d90*/  LDG.E.64 R10, desc[UR10][R10.64+0x5460] ;  /* 0x0054600a0a0a7981 */ /* 0x000ea8000c1e1b00 */
[----:B--2---:R2:W-:Y:S02]  /*4da0*/  STS.64 [R15+0x108], R10 ;  /* 0x0001080a0f007388 */ /* 0x0045e40000000a00 */
.L_x_272:
[----:B------:R-:W-:Y:S05]  /*4db0*/  BSYNC.RECONVERGENT B0 ;  /* 0x0000000000007941 */ /* 0x000fea0003800200 */
.L_x_271:
[----:B------:R-:W-:Y:S01]  /*4dc0*/  BAR.SYNC.DEFER_BLOCKING 0x0 ;  /* 0x0000000000007b1d */ /* 0x000fe20000010000 */
[----:B------:R-:W-:Y:S02]  /*4dd0*/  VIADD R14, R14, 0xe10 ;  /* 0x00000e100e0e7836 */ /* 0x000fe40000000000 */
[----:B012---:R-:W-:-:S03]  /*4de0*/  VIADD R15, R15, 0x420 ;  /* 0x000004200f0f7836 */ /* 0x007fc60000000000 */
[----:B------:R-:W-:Y:S05]  /*4df0*/  BRA.U UP0, `(.L_x_273) ;  /* 0xfffffffd008c7547 */ /* 0x000fea000b83ffff */
[----:B------:R-:W-:Y:S02]  /*4e00*/  IMAD R23, R0, 0x108, R23 ;  /* 0x0000010800177824 */ /* 0x000fe400078e0217 */
[----:B------:R-:W-:-:S03]  /*4e10*/  VIADD R4, R4, 0x300 ;  /* 0x0000030004047836 */ /* 0x000fc60000000000 */
[----:B------:R-:W0:Y:S04]  /*4e20*/  LDS.64 R14, [R23+0xe8] ;  /* 0x0000e800170e7984 */ /* 0x000e280000000a00 */
[----:B------:R-:W1:Y:S04]  /*4e30*/  LDS.64 R16, [R23+0xe0] ;  /* 0x0000e00017107984 */ /* 0x000e680000000a00 */
[----:B------:R-:W2:Y:S04]  /*4e40*/  LDS.64 R12, [R23+0xd8] ;  /* 0x0000d800170c7984 */ /* 0x000ea80000000a00 */
[----:B------:R-:W3:Y:S01]  /*4e50*/  LDS.64 R10, [R23+0xd0] ;  /* 0x0000d000170a7984 */ /* 0x000ee20000000a00 */
[----:B0----5:R-:W-:-:S08]  /*4e60*/  DADD R6, R6, R14 ;  /* 0x0000000006067229 */ /* 0x021fd0000000000e */
[----:B------:R-:W-:-:S07]  /*4e70*/  DMUL R26, R6, 0.5 ;  /* 0x3fe00000061a7828 */ /* 0x000fce0000000000 */
[----:B------:R-:W-:Y:S01]  /*4e80*/  STS.64 [R23+0xf0], R26 ;  /* 0x0000f01a17007388 */ /* 0x000fe20000000a00 */
[----:B------:R-:W-:Y:S02]  /*4e90*/  DADD R20, R20, -R26 ;  /* 0x0000000014147229 */ /* 0x000fe4000000081a */
[----:B-1----:R-:W-:-:S06]  /*4ea0*/  DADD R8, R26, R16 ;  /* 0x000000001a087229 */ /* 0x002fcc0000000010 */
[--C-:B------:R-:W-:Y:S02]  /*4eb0*/  DADD R6, -RZ, |R20|.reuse ;  /* 0x00000000ff067229 */ /* 0x100fe40000000514 */
[----:B------:R-:W-:Y:S02]  /*4ec0*/  DSETP.GT.AND P1, PT, R18, |R20|, PT ;  /* 0x400000141200722a */ /* 0x000fe40003f24000 */
[----:B------:R-:W-:-:S06]  /*4ed0*/  DMUL R8, R8, 0.5 ;  /* 0x3fe0000008087828 */ /* 0x000fcc0000000000 */
[----:B------:R-:W-:Y:S01]  /*4ee0*/  FSEL R18, R18, R6, P1 ;  /* 0x0000000612127208 */ /* 0x000fe20000800000 */
[----:B------:R-:W-:Y:S01]  /*4ef0*/  STS.64 [R23+0xe8], R8 ;  /* 0x0000e80817007388 */ /* 0x000fe20000000a00 */
[----:B------:R-:W-:Y:S01]  /*4f00*/  FSEL R19, R19, R7, P1 ;  /* 0x0000000713137208 */ /* 0x000fe20000800000 */
[----:B------:R-:W-:Y:S02]  /*4f10*/  DADD R14, R14, -R8 ;  /* 0x000000000e0e7229 */ /* 0x000fe40000000808 */
[----:B------:R-:W0:Y:S01]  /*4f20*/  LDS.64 R6, [R23+0xc8] ;  /* 0x0000c80017067984 */ /* 0x000e220000000a00 */
[----:B--2---:R-:W-:-:S03]  /*4f30*/  DADD R20, R8, R12 ;  /* 0x0000000008147229 */ /* 0x004fc6000000000c */
[----:B------:R-:W-:Y:S02]  /*4f40*/  LDS.64 R8, [R23+0xa8] ;  /* 0x0000a80017087984 */ /* 0x000fe40000000a00 */
[--C-:B------:R-:W-:Y:S02]  /*4f50*/  DSETP.GT.AND P1, PT, R18, |R14|.reuse, PT ;  /* 0x4000000e1200722a */ /* 0x100fe40003f24000 */
[----:B------:R-:W-:Y:S02]  /*4f60*/  DADD R14, -RZ, |R14| ;  /* 0x00000000ff0e7229 */ /* 0x000fe4000000050e */
[----:B------:R-:W-:-:S07]  /*4f70*/  DMUL R20, R20, 0.5 ;  /* 0x3fe0000014147828 */ /* 0x000fce0000000000 */
[----:B------:R-:W-:Y:S01]  /*4f80*/  STS.64 [R23+0xe0], R20 ;  /* 0x0000e01417007388 */ /* 0x000fe20000000a00 */
[----:B------:R-:W-:Y:S01]  /*4f90*/  DADD R16, R16, -R20 ;  /* 0x0000000010107229 */ /* 0x000fe20000000814 */
[----:B------:R-:W-:Y:S02]  /*4fa0*/  FSEL R24, R18, R14, P1 ;  /* 0x0000000e12187208 */ /* 0x000fe40000800000 */
[----:B------:R-:W-:Y:S01]  /*4fb0*/  FSEL R25, R19, R15, P1 ;  /* 0x0000000f13197208 */ /* 0x000fe20000800000 */
[----:B---3--:R-:W-:Y:S01]  /*4fc0*/  DADD R14, R20, R10 ;  /* 0x00000000140e7229 */ /* 0x008fe2000000000a */
[----:B------:R-:W1:Y:S04]  /*4fd0*/  LDS.64 R18, [R23+0xc0] ;  /* 0x0000c00017127984 */ /* 0x000e680000000a00 */
[----:B------:R-:W-:-:S02]  /*4fe0*/  DSETP.GT.AND P1, PT, R24, |R16|, PT ;  /* 0x400000101800722a */ /* 0x000fc40003f24000 */
[----:B------:R-:W-:Y:S02]  /*4ff0*/  DADD R16, -RZ, |R16| ;  /* 0x00000000ff107229 */ /* 0x000fe40000000510 */
[----:B------:R-:W-:-:S07]  /*5000*/  DMUL R14, R14, 0.5 ;  /* 0x3fe000000e0e7828 */ /* 0x000fce0000000000 */
[----:B------:R-:W-:Y:S01]  /*5010*/  STS.64 [R23+0xd8], R14 ;  /* 0x0000d80e17007388 */ /* 0x000fe20000000a00 */
[----:B------:R-:W-:Y:S01]  /*5020*/  DADD R12, R12, -R14 ;  /* 0x000000000c0c7229 */ /* 0x000fe2000000080e */
[----:B------:R-:W-:Y:S01]  /*5030*/  FSEL R16, R24, R16, P1 ;  /* 0x0000001018107208 */ /* 0x000fe20000800000 */
[----:B0-----:R-:W-:Y:S01]  /*5040*/  DADD R28, R14, R6 ;  /* 0x000000000e1c7229 */ /* 0x001fe20000000006 */
[----:B------:R-:W-:Y:S01]  /*5050*/  FSEL R17, R25, R17, P1 ;  /* 0x0000001119117208 */ /* 0x000fe20000800000 */
[----:B------:R-:W-:Y:S05]  /*5060*/  LDS.64 R14, [R23+0x98] ;  /* 0x00009800170e7984 */ /* 0x000fea0000000a00 */
[----:B------:R-:W-:-:S02]  /*5070*/  DSETP.GT.AND P1, PT, R16, |R12|, PT ;  /* 0x4000000c1000722a */ /* 0x000fc40003f24000 */
[----:B------:R-:W-:Y:S02]  /*5080*/  DADD R12, -RZ, |R12| ;  /* 0x00000000ff0c7229 */ /* 0x000fe4000000050c */
[----:B------:R-:W-:-:S07]  /*5090*/  DMUL R28, R28, 0.5 ;  /* 0x3fe000001c1c7828 */ /* 0x000fce0000000000 */
[----:B------:R-:W-:Y:S01]  /*50a0*/  STS.64 [R23+0xd0], R28 ;  /* 0x0000d01c17007388 */ /* 0x000fe20000000a00 */
[----:B------:R-:W-:Y:S01]  /*50b0*/  DADD R10, R10, -R28 ;  /* 0x000000000a0a7229 */ /* 0x000fe2000000081c */
[----:B------:R-:W-:Y:S02]  /*50c0*/  FSEL R16, R16, R12, P1 ;  /* 0x0000000c10107208 */ /* 0x000fe40000800000 */
[----:B------:R-:W-:Y:S01]  /*50d0*/  FSEL R17, R17, R13, P1 ;  /* 0x0000000d11117208 */ /* 0x000fe20000800000 */
[----:B-1----:R-:W-:-:S05]  /*50e0*/  DADD R12, R28, R18 ;  /* 0x000000001c0c7229 */ /* 0x002fca0000000012 */
        /* <DEDUP_REMOVED lines=11> */
[----:B------:R-:W-:Y:S02]  /*51a0*/  FSEL R7, R17, R7, P1 ;  /* 0x0000000711077208 */ /* 0x000fe40000800000 */
[----:B------:R-:W1:Y:S01]  /*51b0*/  LDS.64 R16, [R23+0xb0] ;  /* 0x0000b00017107984 */ /* 0x000e620000000a00 */
[----:B0-----:R-:W-:-:S03]  /*51c0*/  DADD R24, R12, R10 ;  /* 0x000000000c187229 */ /* 0x001fc6000000000a */
[----:B------:R-:W-:Y:S05]  /*51d0*/  LDS.64 R12, [R23+0x88] ;  /* 0x00008800170c7984 */ /* 0x000fea0000000a00 */
[----:B------:R-:W-:-:S07]  /*51e0*/  DMUL R24, R24, 0.5 ;  /* 0x3fe0000018187828 */ /* 0x000fce0000000000 */
[----:B------:R-:W-:Y:S01]  /*51f0*/  STS.64 [R23+0xc0], R24 ;  /* 0x0000c01817007388 */ /* 0x000fe20000000a00 */
[----:B------:R-:W-:-:S08]  /*5200*/  DADD R18, R18, -R24 ;  /* 0x0000000012127229 */ /* 0x000fd00000000818 */
[--C-:B------:R-:W-:Y:S02]  /*5210*/  DSETP.GT.AND P1, PT, R6, |R18|.reuse, PT ;  /* 0x400000120600722a */ /* 0x100fe40003f24000 */
[----:B------:R-:W-:-:S10]  /*5220*/  DADD R18, -RZ, |R18| ;  /* 0x00000000ff127229 */ /* 0x000fd40000000512 */
[----:B------:R-:W-:Y:S02]  /*5230*/  FSEL R6, R6, R18, P1 ;  /* 0x0000001206067208 */ /* 0x000fe40000800000 */
[----:B------:R-:W-:Y:S01]  /*5240*/  FSEL R7, R7, R19, P1 ;  /* 0x0000001307077208 */ /* 0x000fe20000800000 */
[----:B-1----:R-:W-:-:S08]  /*5250*/  DADD R18, R24, R16 ;  /* 0x0000000018127229 */ /* 0x002fd00000000010 */
        /* <DEDUP_REMOVED lines=127> */
[----:B------:R-:W-:Y:S07]  /*5a50*/  LDS.64 R28, [R23] ;  /* 0x00000000171c7984 */ /* 0x000fee0000000a00 */
        /* <DEDUP_REMOVED lines=42> */
[----:B------:R-:W-:-:S07]  /*5d00*/  DMUL R12, R12, 0.5 ;  /* 0x3fe000000c0c7828 */ /* 0x000fce0000000000 */
[----:B------:R-:W-:Y:S01]  /*5d10*/  STS.64 [R23+0x20], R12 ;  /* 0x0000200c17007388 */ /* 0x000fe20000000a00 */
[----:B------:R-:W-:-:S08]  /*5d20*/  DADD R14, R14, -R12 ;  /* 0x000000000e0e7229 */ /* 0x000fd0000000080c */
[--C-:B------:R-:W-:Y:S02]  /*5d30*/  DADD R16, -RZ, |R14|.reuse ;  /* 0x00000000ff107229 */ /* 0x100fe4000000050e */
[----:B------:R-:W-:Y:S02]  /*5d40*/  DSETP.GT.AND P1, PT, R8, |R14|, PT ;  /* 0x4000000e0800722a */ /* 0x000fe40003f24000 */
[----:B------:R-:W-:-:S06]  /*5d50*/  DADD R14, R12, R18 ;  /* 0x000000000c0e7229 */ /* 0x000fcc0000000012 */
[----:B------:R-:W-:Y:S02]  /*5d60*/  FSEL R8, R8, R16, P1 ;  /* 0x0000001008087208 */ /* 0x000fe40000800000 */
[----:B------:R-:W-:Y:S01]  /*5d70*/  FSEL R9, R9, R17, P1 ;  /* 0x0000001109097208 */ /* 0x000fe20000800000 */
[----:B------:R-:W-:Y:S01]  /*5d80*/  DMUL R16, R14, 0.5 ;  /* 0x3fe000000e107828 */ /* 0x000fe20000000000 */
[----:B------:R-:W0:Y:S06]  /*5d90*/  LDS.64 R14, [R23+0x8] ;  /* 0x00000800170e7984 */ /* 0x000e2c0000000a00 */
[----:B------:R1:W-:Y:S01]  /*5da0*/  STS.64 [R23+0x18], R16 ;  /* 0x0000181017007388 */ /* 0x0003e20000000a00 */
[----:B------:R-:W-:-:S08]  /*5db0*/  DADD R20, R20, -R16 ;  /* 0x0000000014147229 */ /* 0x000fd00000000810 */
[--C-:B------:R-:W-:Y:S02]  /*5dc0*/  DSETP.GT.AND P1, PT, R8, |R20|.reuse, PT ;  /* 0x400000140800722a */ /* 0x100fe40003f24000 */
[----:B------:R-:W-:-:S10]  /*5dd0*/  DADD R20, -RZ, |R20| ;  /* 0x00000000ff147229 */ /* 0x000fd40000000514 */
[----:B------:R-:W-:Y:S02]  /*5de0*/  FSEL R20, R8, R20, P1 ;  /* 0x0000001408147208 */ /* 0x000fe40000800000 */
[----:B------:R-:W-:Y:S01]  /*5df0*/  FSEL R21, R9, R21, P1 ;  /* 0x0000001509157208 */ /* 0x000fe20000800000 */
[----:B0-----:R-:W-:-:S08]  /*5e00*/  DADD R10, R16, R14 ;  /* 0x00000000100a7229 */ /* 0x001fd0000000000e */
[----:B------:R-:W-:-:S07]  /*5e10*/  DMUL R10, R10, 0.5 ;  /* 0x3fe000000a0a7828 */ /* 0x000fce0000000000 */
[----:B------:R1:W-:Y:S01]  /*5e20*/  STS.64 [R23+0x10], R10 ;  /* 0x0000100a17007388 */ /* 0x0003e20000000a00 */
[----:B------:R-:W-:Y:S02]  /*5e30*/  DADD R24, R10, R28 ;  /* 0x000000000a187229 */ /* 0x000fe4000000001c */
[----:B------:R-:W-:-:S06]  /*5e40*/  DADD R18, R18, -R10 ;  /* 0x0000000012127229 */ /* 0x000fcc000000080a */
[----:B------:R-:W-:Y:S02]  /*5e50*/  DMUL R8, R24, 0.5 ;  /* 0x3fe0000018087828 */ /* 0x000fe40000000000 */
[--C-:B------:R-:W-:Y:S02]  /*5e60*/  DADD R24, -RZ, |R18|.reuse ;  /* 0x00000000ff187229 */ /* 0x100fe40000000512 */
[----:B------:R-:W-:-:S03]  /*5e70*/  DSETP.GT.AND P1, PT, R20, |R18|, PT ;  /* 0x400000121400722a */ /* 0x000fc60003f24000 */
[----:B------:R1:W-:Y:S01]  /*5e80*/  STS.64 [R23+0x8], R8 ;  /* 0x0000080817007388 */ /* 0x0003e20000000a00 */
[----:B------:R-:W-:Y:S01]  /*5e90*/  DADD R18, R14, -R8 ;  /* 0x000000000e127229 */ /* 0x000fe20000000808 */
[----:B------:R-:W0:Y:S03]  /*5ea0*/  LDC.64 R14, c[0x0][0x380] ;  /* 0x0000e000ff0e7b82 */ /* 0x000e260000000a00 */
[----:B------:R-:W-:Y:S02]  /*5eb0*/  FSEL R20, R20, R24, P1 ;  /* 0x0000001814147208 */ /* 0x000fe40000800000 */
[----:B------:R-:W-:Y:S02]  /*5ec0*/  FSEL R21, R21, R25, P1 ;  /* 0x0000001915157208 */ /* 0x000fe40000800000 */
[----:B------:R-:W-:-:S04]  /*5ed0*/  DADD R6, -RZ, |R18| ;  /* 0x00000000ff067229 */ /* 0x000fc80000000512 */
[----:B------:R-:W-:-:S06]  /*5ee0*/  DSETP.GT.AND P1, PT, R20, |R18|, PT ;  /* 0x400000121400722a */ /* 0x000fcc0003f24000 */
[----:B------:R-:W-:Y:S02]  /*5ef0*/  FSEL R18, R20, R6, P1 ;  /* 0x0000000614127208 */ /* 0x000fe40000800000 */
[----:B-1----:R-:W-:-:S07]  /*5f00*/  FSEL R19, R21, R7, P1 ;  /* 0x0000000715137208 */ /* 0x002fce0000800000 */
.L_x_274:
[----:B-1----:R-:W1:Y:S01]  /*5f10*/  @!P0 LDS.64 R6, [R4+-0x210] ;  /* 0xfffdf00004068984 */ /* 0x002e620000000a00 */
[C---:B------:R-:W-:Y:S01]  /*5f20*/  VIADD R21, R5.reuse, 0x1 ;  /* 0x0000000105157836 */ /* 0x040fe20000000000 */
[----:B------:R-:W-:Y:S01]  /*5f30*/  UIADD3 UR4, UPT, UPT, UR4, 0x4, URZ ;  /* 0x0000000404047890 */ /* 0x000fe2000fffe0ff */
[----:B------:R-:W-:Y:S02]  /*5f40*/  VIADD R5, R5, 0xe10 ;  /* 0x00000e1005057836 */ /* 0x000fe40000000000 */
[----:B0-----:R-:W-:Y:S01]  /*5f50*/  IMAD.WIDE R20, R21, 0x8, R14 ;  /* 0x0000000815147825 */ /* 0x001fe200078e020e */
[----:B------:R-:W-:-:S04]  /*5f60*/  UISETP.NE.AND UP0, UPT, UR4, URZ, UPT ;  /* 0x000000ff0400728c */ /* 0x000fc8000bf05270 */
[----:B-1----:R-:W-:Y:S01]  /*5f70*/  @!P0 STG.E.64 desc[UR10][R20.64], R6 ;  /* 0x0000000614008986 */ /* 0x002fe2000c101b0a */
[----:B------:R-:W-:Y:S01]  /*5f80*/  BAR.SYNC.DEFER_BLOCKING 0x0 ;  /* 0x0000000000007b1d */ /* 0x000fe20000010000 */
[----:B------:R-:W-:-:S13]  /*5f90*/  ISETP.GT.U32.AND P0, PT, R0, 0x1d, PT ;  /* 0x0000001d0000780c */ /* 0x000fda0003f04070 */
[----:B------:R-:W0:Y:S04]  /*5fa0*/  @!P0 LDS.64 R10, [R4+-0x108] ;  /* 0xfffef800040a8984 */ /* 0x000e280000000a00 */
[----:B0-----:R-:W-:Y:S01]  /*5fb0*/  @!P0 STG.E.64 desc[UR10][R20.64+0x1c20], R10 ;  /* 0x001c200a14008986 */ /* 0x001fe2000c101b0a */
[----:B------:R-:W-:Y:S06]  /*5fc0*/  BAR.SYNC.DEFER_BLOCKING 0x0 ;  /* 0x0000000000007b1d */ /* 0x000fec0000010000 */
[----:B------:R-:W0:Y:S04]  /*5fd0*/  @!P0 LDS.64 R12, [R4] ;  /* 0x00000000040c8984 */ /* 0x000e280000000a00 */
[----:B0-----:R-:W-:Y:S01]  /*5fe0*/  @!P0 STG.E.64 desc[UR10][R20.64+0x3840], R12 ;  /* 0x0038400c14008986 */ /* 0x001fe2000c101b0a */
[----:B------:R-:W-:Y:S06]  /*5ff0*/  BAR.SYNC.DEFER_BLOCKING 0x0 ;  /* 0x0000000000007b1d */ /* 0x000fec0000010000 */
[----:B------:R0:W1:Y:S02]  /*6000*/  @!P0 LDS.64 R16, [R4+0x108] ;  /* 0x0001080004108984 */ /* 0x0000640000000a00 */
[----:B0-----:R-:W-:-:S02]  /*6010*/  VIADD R4, R4, 0x420 ;  /* 0x0000042004047836 */ /* 0x001fc40000000000 */
[----:B-1----:R1:W-:Y:S01]  /*6020*/  @!P0 STG.E.64 desc[UR10][R20.64+0x5460], R16 ;  /* 0x0054601014008986 */ /* 0x0023e2000c101b0a */
[----:B------:R-:W-:Y:S06]  /*6030*/  BAR.SYNC.DEFER_BLOCKING 0x0 ;  /* 0x0000000000007b1d */ /* 0x000fec0000010000 */
[----:B------:R-:W-:Y:S05]  /*6040*/  BRA.U UP0, `(.L_x_274) ;  /* 0xfffffffd00b07547 */ /* 0x000fea000b83ffff */
[----:B------:R-:W-:Y:S01]  /*6050*/  IMAD.MOV.U32 R12, RZ, RZ, 0x1 ;  /* 0x00000001ff0c7424 */ /* 0x000fe200078e00ff */
[----:B------:R-:W-:Y:S01]  /*6060*/  UMOV UR4, 0x1 ;  /* 0x0000000100047882 */ /* 0x000fe20000000000 */
[----:B------:R-:W-:-:S07]  /*6070*/  IMAD.MOV.U32 R7, RZ, RZ, RZ ;  /* 0x000000ffff077224 */ /* 0x000fce00078e00ff */
.L_x_250:
[----:B------:R-:W-:Y:S01]  /*6080*/  BAR.SYNC.DEFER_BLOCKING 0x0 ;  /* 0x0000000000007b1d */ /* 0x000fe20000010000 */
[----:B------:R-:W-:-:S13]  /*6090*/  ISETP.LE.AND P0, PT, R3, UR4, PT ;  /* 0x0000000403007c0c */ /* 0x000fda000bf03270 */
[----:B------:R-:W-:Y:S05]  /*60a0*/  @P0 BRA `(.L_x_275) ;  /* 0x0000003000b00947 */ /* 0x000fea0003800000 */
[----:B-1----:R-:W1:Y:S01]  /*60b0*/  S2R R11, SR_CgaCtaId ;  /* 0x00000000000b7919 */ /* 0x002e620000008800 */
[----:B------:R-:W-:Y:S01]  /*60c0*/  MOV R4, 0x400 ;  /* 0x0000040000047802 */ /* 0x000fe20000000f00 */
[----:B------:R-:W-:Y:S02]  /*60d0*/  IMAD.IADD R5, R0, 0x1, R7 ;  /* 0x0000000100057824 */ /* 0x000fe400078e0207 */
[----:B------:R-:W-:-:S04]  /*60e0*/  IMAD.U32 R24, RZ, RZ, UR8 ;  /* 0x00000008ff187e24 */ /* 0x000fc8000f8e00ff */
[----:B------:R-:W-:Y:S01]  /*60f0*/  IMAD R24, R24, 0x384, R5 ;  /* 0x0000038418187824 */ /* 0x000fe200078e0205 */
[----:B-1----:R-:W-:-:S05]  /*6100*/  LEA R7, R11, R4, 0x18 ;  /* 0x000000040b077211 */ /* 0x002fca00078ec0ff */
[C-C-:B------:R-:W-:Y:S02]  /*6110*/  IMAD R6, R0.reuse, 0x8, R7.reuse ;  /* 0x0000000800067824 */ /* 0x140fe400078e0207 */
[----:B------:R-:W-:Y:S02]  /*6120*/  IMAD R25, R0, 0x108, R7 ;  /* 0x0000010800197824 */ /* 0x000fe400078e0207 */
[----:B------:R-:W-:-:S07]  /*6130*/  VIADD R26, R6, 0x218 ;  /* 0x00000218061a7836 */ /* 0x000fce0000000000 */
.L_x_286:
[----:B------:R-:W-:-:S13]  /*6140*/  LOP3.LUT P0, RZ, R12, 0xff, RZ, 0xc0, !PT ;  /* 0x000000ff0cff7812 */ /* 0x000fda000780c0ff */
[----:B------:R-:W-:Y:S05]  /*6150*/  @!P0 BRA `(.L_x_276) ;  /* 0x0000001c003c8947 */ /* 0x000fea0003800000 */
[----:B------:R-:W-:Y:S01]  /*6160*/  UIADD3 UR7, UPT, UPT, -UR5, URZ, URZ ;  /* 0x000000ff05077290 */ /* 0x000fe2000fffe1ff */
[----:B------:R-:W-:Y:S02]  /*6170*/  IMAD.U32 R27, RZ, RZ, UR4 ;  /* 0x00000004ff1b7e24 */ /* 0x000fe4000f8e00ff */
[----:B0-----:R-:W-:Y:S01]  /*6180*/  IMAD.MOV.U32 R23, RZ, RZ, R26 ;  /* 0x000000ffff177224 */ /* 0x001fe200078e001a */
[----:B------:R-:W-:Y:S01]  /*6190*/  UISETP.GE.AND UP0, UPT, UR7, URZ, UPT ;  /* 0x000000ff0700728c */ /* 0x000fe2000bf06270 */
[----:B------:R-:W-:-:S08]  /*61a0*/  IMAD R27, R27, 0x20, R24 ;  /* 0x000000201b1b7824 */ /* 0x000fd000078e0218 */
[----:B------:R-:W-:Y:S05]  /*61b0*/  BRA.U UP0, `(.L_x_277) ;  /* 0x00000005009c7547 */ /* 0x000fea000b800000 */
[----:B------:R-:W-:Y:S02]  /*61c0*/  UIADD3 UR12, UPT, UPT, -UR7, URZ, URZ ;  /* 0x000000ff070c7290 */ /* 0x000fe4000fffe1ff */
[----:B------:R-:W-:Y:S02]  /*61d0*/  UPLOP3.LUT UP0, UPT, UPT, UPT, UPT, 0x80, 0x8 ;  /* 0x000000000008789c */ /* 0x000fe40003f0f070 */
[----:B------:R-:W-:-:S09]  /*61e0*/  UISETP.GT.AND UP1, UPT, UR12, 0xc, UPT ;  /* 0x0000000c0c00788c */ /* 0x000fd2000bf24270 */
[----:B------:R-:W-:Y:S05]  /*61f0*/  BRA.U !UP1, `(.L_x_278) ;  /* 0x0000000109f87547 */ /* 0x000fea000b800000 */
[----:B------:R-:W-:-:S11]  /*6200*/  UPLOP3.LUT UP0, UPT, UPT, UPT, UPT, 0x40, 0x4 ;  /* 0x000000000004789c */ /* 0x000fd60003f0e870 */
.L_x_279:
[----:B------:R-:W0:Y:S02]  /*6210*/  LDC.64 R10, c[0x0][0x380] ;  /* 0x0000e000ff0a7b82 */ /* 0x000e240000000a00 */
[----:B0-----:R-:W-:-:S05]  /*6220*/  IMAD.WIDE R14, R27, 0x8, R10 ;  /* 0x000000081b0e7825 */ /* 0x001fca00078e020a */
[----:B------:R-:W2:Y:S04]  /*6230*/  LDG.E.64 R20, desc[UR10][R14.64] ;  /* 0x0000000a0e147981 */ /* 0x000ea8000c1e1b00 */
[----:B--2---:R-:W-:Y:S01]  /*6240*/  STS.64 [R23+-0x210], R20 ;  /* 0xfffdf01417007388 */ /* 0x004fe20000000a00 */
[----:B------:R-:W-:Y:S06]  /*6250*/  BAR.SYNC.DEFER_BLOCKING 0x0 ;  /* 0x0000000000007b1d */ /* 0x000fec0000010000 */
[----:B------:R-:W2:Y:S04]  /*6260*/  LDG.E.64 R16, desc[UR10][R14.64+0x1c20] ;  /* 0x001c200a0e107981 */ /* 0x000ea8000c1e1b00 */
[----:B--2---:R-:W-:Y:S01]  /*6270*/  STS.64 [R23+-0x108], R16 ;  /* 0xfffef81017007388 */ /* 0x004fe20000000a00 */
[----:B------:R-:W-:Y:S06]  /*6280*/  BAR.SYNC.DEFER_BLOCKING 0x0 ;  /* 0x0000000000007b1d */ /* 0x000fec0000010000 */
[----:B------:R-:W2:Y:S04]  /*6290*/  LDG.E.64 R12, desc[UR10][R14.64+0x3840] ;  /* 0x0038400a0e0c7981 */ /* 0x000ea8000c1e1b00 */
[----:B--2---:R0:W-:Y:S01]  /*62a0*/  STS.64 [R23], R12 ;  /* 0x0000000c17007388 */ /* 0x0041e20000000a00 */
[----:B------:R-:W-:Y:S06]  /*62b0*/  BAR.SYNC.DEFER_BLOCKING 0x0 ;  /* 0x0000000000007b1d */ /* 0x000fec0000010000 */
[----:B0-----:R-:W2:Y:S01]  /*62c0*/  LDG.E.64 R12, desc[UR10][R14.64+0x5460] ;  /* 0x0054600a0e0c7981 */ /* 0x001ea2000c1e1b00 */
[----:B------:R-:W-:-:S04]  /*62d0*/  VIADD R4, R27, 0xe10 ;  /* 0x00000e101b047836 */ /* 0x000fc80000000000 */
[----:B------:R-:W-:Y:S01]  /*62e0*/  IMAD.WIDE R16, R4, 0x8, R10 ;  /* 0x0000000804107825 */ /* 0x000fe200078e020a */
[----:B--2---:R0:W-:Y:S01]  /*62f0*/  STS.64 [R23+0x108], R12 ;  /* 0x0001080c17007388 */ /* 0x0041e20000000a00 */
[----:B------:R-:W-:Y:S06]  /*6300*/  BAR.SYNC.DEFER_BLOCKING 0x0 ;  /* 0x0000000000007b1d */ /* 0x000fec0000010000 */
[----:B------:R-:W2:Y:S04]  /*6310*/  LDG.E.64 R20, desc[UR10][R16.64] ;  /* 0x0000000a10147981 */ /* 0x000ea8000c1e1b00 */
[----:B--2---:R-:W-:Y:S01]  /*6320*/  STS.64 [R23+0x210], R20 ;  /* 0x0002101417007388 */ /* 0x004fe20000000a00 */
[----:B------:R-:W-:Y:S06]  /*6330*/  BAR.SYNC.DEFER_BLOCKING 0x0 ;  /* 0x0000000000007b1d */ /* 0x000fec0000010000 */
[----:B------:R-:W2:Y:S04]  /*6340*/  LDG.E.64 R14, desc[UR10][R16.64+0x1c20] ;  /* 0x001c200a100e7981 */ /* 0x000ea8000c1e1b00 */
[----:B--2---:R-:W-:Y:S01]  /*6350*/  STS.64 [R23+0x318], R14 ;  /* 0x0003180e17007388 */ /* 0x004fe20000000a00 */
[----:B------:R-:W-:Y:S06]  /*6360*/  BAR.SYNC.DEFER_BLOCKING 0x0 ;  /* 0x0000000000007b1d */ /* 0x000fec0000010000 */
[----:B0-----:R-:W2:Y:S04]  /*6370*/  LDG.E.64 R12, desc[UR10][R16.64+0x3840] ;  /* 0x0038400a100c7981 */ /* 0x001ea8000c1e1b00 */
[----:B--2---:R0:W-:Y:S01]  /*6380*/  STS.64 [R23+0x420], R12 ;  /* 0x0004200c17007388 */ /* 0x0041e20000000a00 */
        /* <DEDUP_REMOVED lines=26> */
[----:B------:R-:W2:Y:S04]  /*6530*/  LDG.E.64 R14, desc[UR10][R10.64+0x3840] ;  /* 0x0038400a0a0e7981 */ /* 0x000ea8000c1e1b00 */
[----:B--2---:R-:W-:Y:S01]  /*6540*/  STS.64 [R23+0xc60], R14 ;  /* 0x000c600e17007388 */ /* 0x004fe20000000a00 */
[----:B------:R-:W-:Y:S06]  /*6550*/  BAR.SYNC.DEFER_BLOCKING 0x0 ;  /* 0x0000000000007b1d */ /* 0x000fec0000010000 */
[----:B0-----:R-:W2:Y:S01]  /*6560*/  LDG.E.64 R12, desc[UR10][R10.64+0x5460] ;  /* 0x0054600a0a0c7981 */ /* 0x001ea2000c1e1b00 */
[----:B------:R-:W-:Y:S01]  /*6570*/  UIADD3 UR7, UPT, UPT, UR7, 0x10, URZ ;  /* 0x0000001007077890 */ /* 0x000fe2000fffe0ff */
[----:B------:R-:W-:-:S03]  /*6580*/  VIADD R27, R27, 0x3840 ;  /* 0x000038401b1b7836 */ /* 0x000fc60000000000 */
[----:B------:R-:W-:Y:S01]  /*6590*/  UISETP.GE.AND UP1, UPT, UR7, -0xc, UPT ;  /* 0xfffffff40700788c */ /* 0x000fe2000bf26270 */
[----:B--2---:R0:W-:Y:S02]  /*65a0*/  STS.64 [R23+0xd68], R12 ;  /* 0x000d680c17007388 */ /* 0x0041e40000000a00 */
[----:B0-----:R-:W-:Y:S01]  /*65b0*/  VIADD R23, R23, 0x1080 ;  /* 0x0000108017177836 */ /* 0x001fe20000000000 */
[----:B------:R-:W-:Y:S06]  /*65c0*/  BAR.SYNC.DEFER_BLOCKING 0x0 ;  /* 0x0000000000007b1d */ /* 0x000fec0000010000 */
[----:B------:R-:W-:Y:S05]  /*65d0*/  BRA.U !UP1, `(.L_x_279) ;  /* 0xfffffffd090c7547 */ /* 0x000fea000b83ffff */
.L_x_278:
[----:B------:R-:W-:-:S04]  /*65e0*/  UIADD3 UR12, UPT, UPT, -UR7, URZ, URZ ;  /* 0x000000ff070c7290 */ /* 0x000fc8000fffe1ff */
[----:B------:R-:W-:-:S09]  /*65f0*/  UISETP.GT.AND UP1, UPT, UR12, 0x4, UPT ;  /* 0x000000040c00788c */ /* 0x000fd2000bf24270 */
[----:B------:R-:W-:Y:S05]  /*6600*/  BRA.U !UP1, `(.L_x_280) ;  /* 0x0000000109807547 */ /* 0x000fea000b800000 */
        /* <DEDUP_REMOVED lines=26> */
[----:B------:R-:W-:Y:S01]  /*67b0*/  VIADD R27, R27, 0x1c20 ;  /* 0x00001c201b1b7836 */ /* 0x000fe20000000000 */
[----:B------:R-:W-:-:S02]  /*67c0*/  UIADD3 UR7, UPT, UPT, UR7, 0x8, URZ ;  /* 0x0000000807077890 */ /* 0x000fc4000fffe0ff */
[----:B------:R-:W-:Y:S01]  /*67d0*/  UPLOP3.LUT UP0, UPT, UPT, UPT, UPT, 0x40, 0x4 ;  /* 0x000000000004789c */ /* 0x000fe20003f0e870 */
[----:B--2---:R0:W-:Y:S02]  /*67e0*/  STS.64 [R23+0x528], R12 ;  /* 0x0005280c17007388 */ /* 0x0041e40000000a00 */
[----:B0-----:R-:W-:Y:S01]  /*67f0*/  VIADD R23, R23, 0x840 ;  /* 0x0000084017177836 */ /* 0x001fe20000000000 */
[----:B------:R-:W-:Y:S07]  /*6800*/  BAR.SYNC.DEFER_BLOCKING 0x0 ;  /* 0x0000000000007b1d */ /* 0x000fee0000010000 */
.L_x_280:
[----:B------:R-:W-:-:S09]  /*6810*/  UISETP.NE.OR UP0, UPT, UR7, URZ, UP0 ;  /* 0x000000ff0700728c */ /* 0x000fd20008705670 */
[----:B------:R-:W-:Y:S05]  /*6820*/  BRA.U !UP0, `(.L_x_281) ;  /* 0x00000001084c7547 */ /* 0x000fea000b800000 */
.L_x_277:
        /* <DEDUP_REMOVED lines=19> */
.L_x_281:
[----:B------:R-:W0:Y:S01]  /*6960*/  LDS.64 R14, [R25+0x8] ;  /* 0x00000800190e7984 */ /* 0x000e220000000a00 */
[----:B------:R-:W-:Y:S01]  /*6970*/  IMAD.U32 R4, RZ, RZ, UR4 ;  /* 0x00000004ff047e24 */ /* 0x000fe2000f8e00ff */
[----:B------:R-:W-:Y:S02]  /*6980*/  UISETP.NE.AND UP0, UPT, UR5, 0x4, UPT ;  /* 0x000000040500788c */ /* 0x000fe4000bf05270 */
[----:B------:R-:W1:Y:S01]  /*6990*/  LDS.64 R10, [R25+0x10] ;  /* 0x00001000190a7984 */ /* 0x000e620000000a00 */
[----:B------:R-:W-:-:S03]  /*69a0*/  IMAD R4, R4, 0x20, R5 ;  /* 0x0000002004047824 */ /* 0x000fc600078e0205 */
[----:B------:R-:W-:Y:S01]  /*69b0*/  LDS.64 R22, [R25+0x20] ;  /* 0x0000200019167984 */ /* 0x000fe20000000a00 */
[----:B------:R-:W-:Y:S01]  /*69c0*/  VIADD R4, R4, 0xffffffff ;  /* 0xffffffff04047836 */ /* 0x000fe20000000000 */
[----:B0----5:R-:W-:Y:S02]  /*69d0*/  DADD R12, R14, R8 ;  /* 0x000000000e0c7229 */ /* 0x021fe40000000008 */
[----:B------:R-:W0:Y:S06]  /*69e0*/  LDS.64 R8, [R25+0x18] ;  /* 0x0000180019087984 */ /* 0x000e2c0000000a00 */
[----:B------:R-:W-:-:S07]  /*69f0*/  DMUL R12, R12, 0.5 ;  /* 0x3fe000000c0c7828 */ /* 0x000fce0000000000 */
[----:B------:R-:W-:Y:S01]  /*6a00*/  STS.64 [R25], R12 ;  /* 0x0000000c19007388 */ /* 0x000fe20000000a00 */
[C---:B------:R-:W-:Y:S02]  /*6a10*/  DADD R20, -R12.reuse, R28 ;  /* 0x000000000c147229 */ /* 0x040fe4000000011c */
[----:B-1----:R-:W-:Y:S01]  /*6a20*/  DADD R28, R12, R10 ;  /* 0x000000000c1c7229 */ /* 0x002fe2000000000a */
[----:B------:R-:W-:Y:S05]  /*6a30*/  LDS.64 R12, [R25+0x38] ;  /* 0x00003800190c7984 */ /* 0x000fea0000000a00 */
[----:B------:R-:W-:Y:S02]  /*6a40*/  DADD R16, -RZ, |R20| ;  /* 0x00000000ff107229 */ /* 0x000fe40000000514 */
[----:B------:R-:W-:-:S02]  /*6a50*/  DMUL R28, R28, 0.5 ;  /* 0x3fe000001c1c7828 */ /* 0x000fc40000000000 */
[----:B------:R-:W-:-:S05]  /*6a60*/  DSETP.GT.AND P0, PT, R18, |R20|, PT ;  /* 0x400000141200722a */ /* 0x000fca0003f04000 */
[----:B------:R-:W-:Y:S01]  /*6a70*/  STS.64 [R25+0x8], R28 ;  /* 0x0000081c19007388 */ /* 0x000fe20000000a00 */
[----:B------:R-:W-:Y:S01]  /*6a80*/  FSEL R16, R18, R16, P0 ;  /* 0x0000001012107208 */ /* 0x000fe20000000000 */
[----:B------:R-:W-:Y:S01]  /*6a90*/  DADD R14, R14, -R28 ;  /* 0x000000000e0e7229 */ /* 0x000fe2000000081c */
[----:B------:R-:W-:Y:S01]  /*6aa0*/  FSEL R17, R19, R17, P0 ;  /* 0x0000001113117208 */ /* 0x000fe20000000000 */
[----:B0-----:R-:W-:-:S06]  /*6ab0*/  DADD R18, R28, R8 ;  /* 0x000000001c127229 */ /* 0x001fcc0000000008 */
[--C-:B------:R-:W-:Y:S02]  /*6ac0*/  DSETP.GT.AND P0, PT, R16, |R14|.reuse, PT ;  /* 0x4000000e1000722a */ /* 0x100fe40003f04000 */
[----:B------:R-:W-:Y:S02]  /*6ad0*/  DADD R14, -RZ, |R14| ;  /* 0x00000000ff0e7229 */ /* 0x000fe4000000050e */
[----:B------:R-:W-:-:S08]  /*6ae0*/  DMUL R18, R18, 0.5 ;  /* 0x3fe0000012127828 */ /* 0x000fd00000000000 */
[----:B------:R-:W-:Y:S01]  /*6af0*/  FSEL R16, R16, R14, P0 ;  /* 0x0000000e10107208 */ /* 0x000fe20000000000 */
[----:B------:R-:W-:Y:S01]  /*6b00*/  STS.64 [R25+0x10], R18 ;  /* 0x0000101219007388 */ /* 0x000fe20000000a00 */
        /* <DEDUP_REMOVED lines=26> */
[----:B-1----:R-:W-:Y:S01]  /*6cb0*/  DADD R22, R20, R16 ;  /* 0x0000000014167229 */ /* 0x002fe20000000010 */
        /* <DEDUP_REMOVED lines=180> */
[----:B------:R-:W-:Y:S01]  /*7800*/  DADD R10, R10, -R28 ;  /* 0x000000000a0a7229 */ /* 0x000fe2000000081c */
[----:B------:R-:W-:Y:S02]  /*7810*/  FSEL R8, R8, R22, P0 ;  /* 0x0000001608087208 */ /* 0x000fe40000000000 */
[----:B------:R-:W-:Y:S01]  /*7820*/  FSEL R9, R9, R23, P0 ;  /* 0x0000001709097208 */ /* 0x000fe20000000000 */
[----:B------:R-:W-:Y:S01]  /*7830*/  DADD R22, R28, R18 ;  /* 0x000000001c167229 */ /* 0x000fe20000000012 */
[----:B------:R-:W-:Y:S04]  /*7840*/  LDS.64 R28, [R25+0x100] ;  /* 0x00010000191c7984 */ /* 0x000fe80000000a00 */
        /* <DEDUP_REMOVED lines=37> */
[----:B------:R-:W1:Y:S01]  /*7aa0*/  LDC.64 R10, c[0x0][0x380] ;  /* 0x0000e000ff0a7b82 */ /* 0x000e620000000a00 */
[----:B0-----:R-:W-:Y:S01]  /*7ab0*/  DADD R16, R18, R20 ;  /* 0x0000000012107229 */ /* 0x001fe20000000014 */
[----:B------:R-:W-:-:S04]  /*7ac0*/  IMAD.U32 R19, RZ, RZ, UR8 ;  /* 0x00000008ff137e24 */ /* 0x000fc8000f8e00ff */
[----:B------:R-:W-:-:S03]  /*7ad0*/  IMAD R19, R19, 0x384, R4 ;  /* 0x0000038413137824 */ /* 0x000fc600078e0204 */
[----:B------:R-:W-:Y:S01]  /*7ae0*/  DMUL R16, R16, 0.5 ;  /* 0x3fe0000010107828 */ /* 0x000fe20000000000 */
[----:B-1----:R-:W-:-:S06]  /*7af0*/  IMAD.WIDE R18, R19, 0x8, R10 ;  /* 0x0000000813127825 */ /* 0x002fcc00078e020a */
[----:B------:R-:W-:Y:S01]  /*7b00*/  STS.64 [R25+0xf0], R16 ;  /* 0x0000f01019007388 */ /* 0x000fe20000000a00 */
[----:B------:R-:W-:Y:S02]  /*7b10*/  DADD R8, R16, R28 ;  /* 0x0000000010087229 */ /* 0x000fe4000000001c */
[----:B------:R-:W-:-:S06]  /*7b20*/  DADD R14, R14, -R16 ;  /* 0x000000000e0e7229 */ /* 0x000fcc0000000810 */
[----:B------:R-:W-:Y:S02]  /*7b30*/  DMUL R8, R8, 0.5 ;  /* 0x3fe0000008087828 */ /* 0x000fe40000000000 */
[--C-:B------:R-:W-:Y:S02]  /*7b40*/  DSETP.GT.AND P0, PT, R12, |R14|.reuse, PT ;  /* 0x4000000e0c00722a */ /* 0x100fe40003f04000 */
[----:B------:R-:W-:-:S03]  /*7b50*/  DADD R14, -RZ, |R14| ;  /* 0x00000000ff0e7229 */ /* 0x000fc6000000050e */
[----:B------:R-:W-:Y:S01]  /*7b60*/  STS.64 [R25+0xf8], R8 ;  /* 0x0000f80819007388 */ /* 0x000fe20000000a00 */
[----:B------:R-:W-:-:S03]  /*7b70*/  DADD R20, R20, -R8 ;  /* 0x0000000014147229 */ /* 0x000fc60000000808 */
[----:B------:R-:W0:Y:S03]  /*7b80*/  LDS.64 R22, [R6] ;  /* 0x0000000006167984 */ /* 0x000e260000000a00 */
[----:B------:R-:W-:Y:S02]  /*7b90*/  FSEL R12, R12, R14, P0 ;  /* 0x0000000e0c0c7208 */ /* 0x000fe40000000000 */
[----:B------:R-:W-:-:S06]  /*7ba0*/  FSEL R13, R13, R15, P0 ;  /* 0x0000000f0d0d7208 */ /* 0x000fcc0000000000 */
[--C-:B------:R-:W-:Y:S02]  /*7bb0*/  DSETP.GT.AND P0, PT, R12, |R20|.reuse, PT ;  /* 0x400000140c00722a */ /* 0x100fe40003f04000 */
[----:B------:R-:W-:-:S10]  /*7bc0*/  DADD R20, -RZ, |R20| ;  /* 0x00000000ff147229 */ /* 0x000fd40000000514 */
[----:B------:R-:W-:Y:S02]  /*7bd0*/  FSEL R14, R12, R20, P0 ;  /* 0x000000140c0e7208 */ /* 0x000fe40000000000 */
[----:B------:R-:W-:Y:S02]  /*7be0*/  FSEL R15, R13, R21, P0 ;  /* 0x000000150d0f7208 */ /* 0x000fe40000000000 */
[----:B------:R-:W-:Y:S01]  /*7bf0*/  PRMT R12, RZ, 0x7610, R12 ;  /* 0x00007610ff0c7816 */ /* 0x000fe2000000000c */
        /* <DEDUP_REMOVED lines=10> */
[----:B0-----:R-:W-:-:S02]  /*7ca0*/  IMAD.MOV.U32 R18, RZ, RZ, R14 ;  /* 0x000000ffff127224 */ /* 0x001fc400078e000e */
[----:B------:R-:W-:Y:S01]  /*7cb0*/  IMAD.MOV.U32 R19, RZ, RZ, R15 ;  /* 0x000000ffff137224 */ /* 0x000fe200078e000f */
[----:B------:R-:W-:Y:S06]  /*7cc0*/  BAR.SYNC.DEFER_BLOCKING 0x0 ;  /* 0x0000000000007b1d */ /* 0x000fec0000010000 */
[----:B------:R-:W-:Y:S05]  /*7cd0*/  BRA.U !UP0, `(.L_x_282) ;  /* 0x0000001508987547 */ /* 0x000fea000b800000 */
[----:B------:R-:W-:-:S07]  /*7ce0*/  IMAD.MOV.U32 R27, RZ, RZ, 0x4 ;  /* 0x00000004ff1b7424 */ /* 0x000fce00078e00ff */
.L_x_283:
[C---:B0-----:R-:W-:Y:S02]  /*7cf0*/  IMAD R12, R27.reuse, 0x21, R0 ;  /* 0x000000211b0c7824 */ /* 0x041fe400078e0200 */
[----:B------:R-:W-:Y:S02]  /*7d00*/  VIADD R13, R27, UR8 ;  /* 0x000000081b0d7c36 */ /* 0x000fe40008000000 */
[----:B------:R-:W-:Y:S02]  /*7d10*/  IMAD R12, R12, 0x8, R7 ;  /* 0x000000080c0c7824 */ /* 0x000fe400078e0207 */
[----:B------:R-:W-:Y:S02]  /*7d20*/  IMAD R13, R13, 0x384, R4 ;  /* 0x000003840d0d7824 */ /* 0x000fe400078e0204 */
[----:B------:R-:W-:Y:S01]  /*7d30*/  VIADD R27, R27, 0x4 ;  /* 0x000000041b1b7836 */ /* 0x000fe20000000000 */
[----:B------:R-:W0:Y:S01]  /*7d40*/  LDS.64 R22, [R12] ;  /* 0x000000000c167984 */ /* 0x000e220000000a00 */
[----:B------:R-:W-:-:S03]  /*7d50*/  IMAD.WIDE R14, R13, 0x8, R10 ;  /* 0x000000080d0e7825 */ /* 0x000fc600078e020a */
[----:B------:R-:W-:Y:S02]  /*7d60*/  ISETP.NE.AND P0, PT, R27, UR5, PT ;  /* 0x000000051b007c0c */ /* 0x000fe4000bf05270 */
        /* <DEDUP_REMOVED lines=10> */
[----:B------:R-:W-:Y:S06]  /*7e10*/  BAR.SYNC.DEFER_BLOCKING 0x0 ;  /* 0x0000000000007b1d */ /* 0x000fec0000010000 */
[----:B------:R-:W-:Y:S05]  /*7e20*/  @P0 BRA `(.L_x_283) ;  /* 0xfffffffc00b00947 */ /* 0x000fea000383ffff */
[----:B0-----:R-:W-:Y:S01]  /*7e30*/  PRMT R12, RZ, 0x7610, R12 ;  /* 0x00007610ff0c7816 */ /* 0x001fe2000000000c */
[----:B------:R-:W-:Y:S06]  /*7e40*/  BRA `(.L_x_282) ;  /* 0x00000014003c7947 */ /* 0x000fec0003800000 */
.L_x_276:
[----:B------:R-:W-:Y:S02]  /*7e50*/  IMAD.U32 R4, RZ, RZ, UR4 ;  /* 0x00000004ff047e24 */ /* 0x000fe4000f8e00ff */
[----:B0-----:R-:W-:Y:S02]  /*7e60*/  IMAD.MOV.U32 R23, RZ, RZ, RZ ;  /* 0x000000ffff177224 */ /* 0x001fe400078e00ff */
[----:B------:R-:W-:-:S07]  /*7e70*/  IMAD R4, R4, 0x20, R5 ;  /* 0x0000002004047824 */ /* 0x000fce00078e0205 */
.L_x_284:
[----:B0-----:R-:W0:Y:S01]  /*7e80*/  LDC.64 R10, c[0x0][0x380] ;  /* 0x0000e000ff0a7b82 */ /* 0x001e220000000a00 */
[----:B------:R-:W-:-:S04]  /*7e90*/  VIADD R13, R23, UR8 ;  /* 0x00000008170d7c36 */ /* 0x000fc80008000000 */
[----:B------:R-:W-:-:S04]  /*7ea0*/  IMAD R13, R13, 0x384, R4 ;  /* 0x000003840d0d7824 */ /* 0x000fc800078e0204 */
[----:B0-----:R-:W-:-:S05]  /*7eb0*/  IMAD.WIDE R14, R13, 0x8, R10 ;  /* 0x000000080d0e7825 */ /* 0x001fca00078e020a */
[----:B------:R-:W2:Y:S01]  /*7ec0*/  LDG.E.64 R20, desc[UR10][R14.64] ;  /* 0x0000000a0e147981 */ /* 0x000ea2000c1e1b00 */
[----:B------:R-:W-:-:S04]  /*7ed0*/  IMAD R12, R23, 0x21, -R0 ;  /* 0x00000021170c7824 */ /* 0x000fc800078e0a00 */
[----:B------:R-:W-:-:S05]  /*7ee0*/  IMAD R27, R12, 0x8, R7 ;  /* 0x000000080c1b7824 */ /* 0x000fca00078e0207 */
[----:B--2---:R-:W-:Y:S01]  /*7ef0*/  STS.64 [R27+0xf8], R20 ;  /* 0x0000f8141b007388 */ /* 0x004fe20000000a00 */
[----:B------:R-:W-:Y:S06]  /*7f00*/  BAR.SYNC.DEFER_BLOCKING 0x0 ;  /* 0x0000000000007b1d */ /* 0x000fec0000010000 */
[----:B------:R-:W2:Y:S04]  /*7f10*/  LDG.E.64 R16, desc[UR10][R14.64+0x1c20] ;  /* 0x001c200a0e107981 */ /* 0x000ea8000c1e1b00 */
[----:B--2---:R-:W-:Y:S01]  /*7f20*/  STS.64 [R27+0x200], R16 ;  /* 0x000200101b007388 */ /* 0x004fe20000000a00 */
[----:B------:R-:W-:Y:S06]  /*7f30*/  BAR.SYNC.DEFER_BLOCKING 0x0 ;  /* 0x0000000000007b1d */ /* 0x000fec0000010000 */
[----:B------:R-:W2:Y:S04]  /*7f40*/  LDG.E.64 R12, desc[UR10][R14.64+0x3840] ;  /* 0x0038400a0e0c7981 */ /* 0x000ea8000c1e1b00 */
[----:B--2---:R0:W-:Y:S01]  /*7f50*/  STS.64 [R27+0x308], R12 ;  /* 0x0003080c1b007388 */ /* 0x0041e20000000a00 */
[----:B------:R-:W-:Y:S06]  /*7f60*/  BAR.SYNC.DEFER_BLOCKING 0x0 ;  /* 0x0000000000007b1d */ /* 0x000fec0000010000 */
[----:B0-----:R-:W2:Y:S01]  /*7f70*/  LDG.E.64 R12, desc[UR10][R14.64+0x5460] ;  /* 0x0054600a0e0c7981 */ /* 0x001ea2000c1e1b00 */
[----:B------:R-:W-:-:S05]  /*7f80*/  VIADD R23, R23, 0x4 ;  /* 0x0000000417177836 */ /* 0x000fca0000000000 */
[----:B------:R-:W-:Y:S01]  /*7f90*/  ISETP.NE.AND P0, PT, R23, UR5, PT ;  /* 0x0000000517007c0c */ /* 0x000fe2000bf05270 */
[----:B--2---:R0:W-:Y:S01]  /*7fa0*/  STS.64 [R27+0x410], R12 ;  /* 0x0004100c1b007388 */ /* 0x0041e20000000a00 */
[----:B------:R-:W-:Y:S11]  /*7fb0*/  BAR.SYNC.DEFER_BLOCKING 0x0 ;  /* 0x0000000000007b1d */ /* 0x000ff60000010000 */
[----:B------:R-:W-:Y:S05]  /*7fc0*/  @P0 BRA `(.L_x_284) ;  /* 0xfffffffc00ac0947 */ /* 0x000fea000383ffff */
[----:B------:R-:W1:Y:S01]  /*7fd0*/  LDS.64 R14, [R25+0xf8] ;  /* 0x0000f800190e7984 */ /* 0x000e620000000a00 */
[----:B------:R-:W-:Y:S02]  /*7fe0*/  VIADD R4, R4, 0xffffffff ;  /* 0xffffffff04047836 */ /* 0x000fe40000000000 */
[----:B0-----:R-:W-:Y:S01]  /*7ff0*/  IMAD.MOV.U32 R27, RZ, RZ, RZ ;  /* 0x000000ffff1b7224 */ /* 0x001fe200078e00ff */
[----:B------:R-:W0:Y:S04]  /*8000*/  LDS.64 R16, [R25+0xf0] ;  /* 0x0000f00019107984 */ /* 0x000e280000000a00 */
[----:B------:R-:W2:Y:S01]  /*8010*/  LDS.64 R12, [R25+0xe8] ;  /* 0x0000e800190c7984 */ /* 0x000ea20000000a00 */
[----:B-1---5:R-:W-:-:S08]  /*8020*/  DADD R20, R14, R8 ;  /* 0x000000000e147229 */ /* 0x022fd00000000008 */
[----:B------:R-:W-:-:S07]  /*8030*/  DMUL R20, R20, 0.5 ;  /* 0x3fe0000014147828 */ /* 0x000fce0000000000 */
[----:B------:R-:W-:Y:S01]  /*8040*/  STS.64 [R25+0x100], R20 ;  /* 0x0001001419007388 */ /* 0x000fe20000000a00 */
[----:B------:R-:W-:-:S08]  /*8050*/  DADD R28, -R20, R28 ;  /* 0x00000000141c7229 */ /* 0x000fd0000000011c */
[--C-:B------:R-:W-:Y:S02]  /*8060*/  DADD R8, -RZ, |R28|.reuse ;  /* 0x00000000ff087229 */ /* 0x100fe4000000051c */
[----:B------:R-:W-:Y:S02]  /*8070*/  DSETP.GT.AND P0, PT, R18, |R28|, PT ;  /* 0x4000001c1200722a */ /* 0x000fe40003f04000 */
[----:B0-----:R-:W-:Y:S01]  /*8080*/  DADD R28, R20, R16 ;  /* 0x00000000141c7229 */ /* 0x001fe20000000010 */
[----:B------:R-:W-:Y:S05]  /*8090*/  LDS.64 R20, [R25+0xd8] ;  /* 0x0000d80019147984 */ /* 0x000fea0000000a00 */
[----:B------:R-:W-:-:S02]  /*80a0*/  FSEL R8, R18, R8, P0 ;  /* 0x0000000812087208 */ /* 0x000fc40000000000 */
[----:B------:R-:W-:Y:S01]  /*80b0*/  DMUL R28, R28, 0.5 ;  /* 0x3fe000001c1c7828 */ /* 0x000fe20000000000 */
[----:B------:R-:W-:-:S06]  /*80c0*/  FSEL R9, R19, R9, P0 ;  /* 0x0000000913097208 */ /* 0x000fcc0000000000 */
[----:B------:R-:W-:Y:S01]  /*80d0*/  STS.64 [R25+0xf8], R28 ;  /* 0x0000f81c19007388 */ /* 0x000fe20000000a00 */
[----:B------:R-:W-:Y:S02]  /*80e0*/  DADD R18, R14, -R28 ;  /* 0x000000000e127229 */ /* 0x000fe4000000081c */
[----:B--2---:R-:W-:-:S06]  /*80f0*/  DADD R14, R28, R12 ;  /* 0x000000001c0e7229 */ /* 0x004fcc000000000c */
        /* <DEDUP_REMOVED lines=226> */
[----:B------:R-:W-:Y:S04]  /*8f20*/  LDS.64 R28, [R25] ;  /* 0x00000000191c7984 */ /* 0x000fe80000000a00 */
        /* <DEDUP_REMOVED lines=14> */
[----:B------:R0:W-:Y:S01]  /*9010*/  STS.64 [R25+0x20], R8 ;  /* 0x0000200819007388 */ /* 0x0001e20000000a00 */
[----:B------:R-:W-:-:S08]  /*9020*/  DADD R14, R14, -R8 ;  /* 0x000000000e0e7229 */ /* 0x000fd00000000808 */
[--C-:B------:R-:W-:Y:S02]  /*9030*/  DSETP.GT.AND P0, PT, R12, |R14|.reuse, PT ;  /* 0x4000000e0c00722a */ /* 0x100fe40003f04000 */
[----:B------:R-:W-:-:S10]  /*9040*/  DADD R14, -RZ, |R14| ;  /* 0x00000000ff0e7229 */ /* 0x000fd4000000050e */
[----:B------:R-:W-:Y:S02]  /*9050*/  FSEL R12, R12, R14, P0 ;  /* 0x0000000e0c0c7208 */ /* 0x000fe40000000000 */
[----:B------:R-:W-:Y:S01]  /*9060*/  FSEL R13, R13, R15, P0 ;  /* 0x0000000f0d0d7208 */ /* 0x000fe20000000000 */
[----:B------:R-:W-:-:S08]  /*9070*/  DADD R14, R8, R22 ;  /* 0x00000000080e7229 */ /* 0x000fd00000000016 */
        /* <DEDUP_REMOVED lines=10> */
[----:B0-----:R-:W-:Y:S02]  /*9120*/  DADD R8, R12, R28 ;  /* 0x000000000c087229 */ /* 0x001fe4000000001c */
        /* <DEDUP_REMOVED lines=8> */
[----:B------:R-:W-:-:S05]  /*91b0*/  DADD R16, -RZ, |R18| ;  /* 0x00000000ff107229 */ /* 0x000fca0000000512 */
[----:B------:R-:W-:-:S06]  /*91c0*/  DSETP.GT.AND P0, PT, R20, |R18|, PT ;  /* 0x400000121400722a */ /* 0x000fcc0003f04000 */
[----:B------:R-:W-:Y:S02]  /*91d0*/  FSEL R18, R20, R16, P0 ;  /* 0x0000001014127208 */ /* 0x000fe40000000000 */
[----:B-1----:R-:W-:-:S07]  /*91e0*/  FSEL R19, R21, R17, P0 ;  /* 0x0000001115137208 */ /* 0x002fce0000000000 */
.L_x_285:
[C---:B0-----:R-:W-:Y:S02]  /*91f0*/  IMAD R12, R27.reuse, 0x21, -R0 ;  /* 0x000000211b0c7824 */ /* 0x041fe400078e0a00 */
[----:B------:R-:W-:Y:S02]  /*9200*/  VIADD R13, R27, UR8 ;  /* 0x000000081b0d7c36 */ /* 0x000fe40008000000 */
[----:B------:R-:W-:Y:S02]  /*9210*/  IMAD R12, R12, 0x8, R7 ;  /* 0x000000080c0c7824 */ /* 0x000fe400078e0207 */
[----:B------:R-:W-:Y:S02]  /*9220*/  IMAD R13, R13, 0x384, R4 ;  /* 0x000003840d0d7824 */ /* 0x000fe400078e0204 */
[----:B------:R-:W-:Y:S01]  /*9230*/  VIADD R27, R27, 0x4 ;  /* 0x000000041b1b7836 */ /* 0x000fe20000000000 */
[----:B------:R-:W0:Y:S01]  /*9240*/  LDS.64 R22, [R12+0x100] ;  /* 0x000100000c167984 */ /* 0x000e220000000a00 */
        /* <DEDUP_REMOVED lines=14> */
[----:B0-----:R-:W-:-:S07]  /*9330*/  IMAD.MOV.U32 R12, RZ, RZ, 0x1 ;  /* 0x00000001ff0c7424 */ /* 0x001fce00078e00ff */
.L_x_282:
[----:B------:R-:W-:-:S06]  /*9340*/  UIADD3 UR4, UPT, UPT, UR4, 0x1, URZ ;  /* 0x0000000104047890 */ /* 0x000fcc000fffe0ff */
[----:B------:R-:W-:-:S13]  /*9350*/  ISETP.NE.AND P0, PT, R3, UR4, PT ;  /* 0x0000000403007c0c */ /* 0x000fda000bf05270 */
[----:B------:R-:W-:Y:S05]  /*9360*/  @P0 BRA `(.L_x_286) ;  /* 0xffffffcc00740947 */ /* 0x000fea000383ffff */
.L_x_275:
[----:B------:R-:W2:Y:S01]  /*9370*/  S2UR UR5, SR_CgaCtaId ;  /* 0x00000000000579c3 */ /* 0x000ea20000008800 */
[----:B------:R-:W-:Y:S01]  /*9380*/  UMOV UR4, 0x400 ;  /* 0x0000040000047882 */ /* 0x000fe20000000000 */
[----:B------:R-:W-:Y:S01]  /*9390*/  ISETP.GT.AND P0, PT, R2, 0xc5c0f, PT ;  /* 0x000c5c0f0200780c */ /* 0x000fe20003f04270 */
[----:B------:R-:W-:Y:S01]  /*93a0*/  UISETP.GE.U32.AND UP0, UPT, UR6, 0x2, UPT ;  /* 0x000000020600788c */ /* 0x000fe2000bf06070 */
[----:B------:R-:W-:Y:S02]  /*93b0*/  ISETP.NE.AND P2, PT, R0, RZ, PT ;  /* 0x000000ff0000720c */ /* 0x000fe40003f45270 */
[----:B------:R-:W-:Y:S02]  /*93c0*/  FSEL R2, R18, RZ, !P0 ;  /* 0x000000ff12027208 */ /* 0x000fe40004000000 */
[----:B------:R-:W-:Y:S01]  /*93d0*/  FSEL R3, R19, RZ, !P0 ;  /* 0x000000ff13037208 */ /* 0x000fe20004000000 */
[----:B--2---:R-:W-:-:S06]  /*93e0*/  ULEA UR4, UR5, UR4, 0x18 ;  /* 0x0000000405047291 */ /* 0x004fcc000f8ec0ff */
[----:B------:R-:W-:-:S05]  /*93f0*/  LEA R7, R0, UR4, 0x3 ;  /* 0x0000000400077c11 */ /* 0x000fca000f8e18ff */
[----:B------:R2:W-:Y:S01]  /*9400*/  STS.64 [R7], R2 ;  /* 0x0000000207007388 */ /* 0x0005e20000000a00 */
[----:B------:R-:W-:Y:S06]  /*9410*/  BAR.SYNC.DEFER_BLOCKING 0x0 ;  /* 0x0000000000007b1d */ /* 0x000fec0000010000 */
[----:B------:R-:W-:Y:S05]  /*9420*/  BRA.U !UP0, `(.L_x_287) ;  /* 0x0000000108387547 */ /* 0x000fea000b800000 */
.L_x_288:
[----:B------:R-:W-:Y:S02]  /*9430*/  USHF.R.U32.HI UR4, URZ, 0x1, UR6 ;  /* 0x00000001ff047899 */ /* 0x000fe40008011606 */
[----:B------:R-:W-:-:S04]  /*9440*/  UISETP.GT.U32.AND UP0, UPT, UR6, 0x3, UPT ;  /* 0x000000030600788c */ /* 0x000fc8000bf04070 */
[----:B------:R-:W-:Y:S01]  /*9450*/  ISETP.GE.U32.AND P1, PT, R0, UR4, PT ;  /* 0x0000000400007c0c */ /* 0x000fe2000bf26070 */
[----:B------:R-:W-:Y:S01]  /*9460*/  IMAD.U32 R4, RZ, RZ, UR4 ;  /* 0x00000004ff047e24 */ /* 0x000fe2000f8e00ff */
[----:B------:R-:W-:-:S11]  /*9470*/  UMOV UR6, UR4 ;  /* 0x0000000400067c82 */ /* 0x000fd60008000000 */
[----:B------:R-:W-:Y:S01]  /*9480*/  @!P1 IMAD R4, R4, 0x8, R7 ;  /* 0x0000000804049824 */ /* 0x000fe200078e0207 */
[----:B--23--:R-:W-:Y:S05]  /*9490*/  @!P1 LDS.64 R2, [R7] ;  /* 0x0000000007029984 */ /* 0x00cfea0000000a00 */
[----:B------:R-:W2:Y:S02]  /*94a0*/  @!P1 LDS.64 R4, [R4] ;  /* 0x0000000004049984 */ /* 0x000ea40000000a00 */
[----:B--2---:R-:W-:-:S06]  /*94b0*/  @!P1 DSETP.GT.AND P0, PT, R2, R4, PT ;  /* 0x000000040200922a */ /* 0x004fcc0003f04000 */
[----:B------:R-:W-:Y:S02]  /*94c0*/  @!P1 FSEL R2, R2, R4, P0 ;  /* 0x0000000402029208 */ /* 0x000fe40000000000 */
[----:B------:R-:W-:-:S05]  /*94d0*/  @!P1 FSEL R3, R3, R5, P0 ;  /* 0x0000000503039208 */ /* 0x000fca0000000000 */
[----:B------:R3:W-:Y:S01]  /*94e0*/  @!P1 STS.64 [R7], R2 ;  /* 0x0000000207009388 */ /* 0x0007e20000000a00 */
[----:B------:R-:W-:Y:S06]  /*94f0*/  BAR.SYNC.DEFER_BLOCKING 0x0 ;  /* 0x0000000000007b1d */ /* 0x000fec0000010000 */
[----:B------:R-:W-:Y:S05]  /*9500*/  BRA.U UP0, `(.L_x_288) ;  /* 0xfffffffd00c87547 */ /* 0x000fea000b83ffff */
.L_x_287:
[----:B------:R-:W-:Y:S05]  /*9510*/  @P2 EXIT ;  /* 0x000000000000294d */ /* 0x000fea0003800000 */
[----:B------:R-:W4:Y:S01]  /*9520*/  S2UR UR5, SR_CgaCtaId ;  /* 0x00000000000579c3 */ /* 0x000f220000008800 */
[----:B------:R-:W-:Y:S02]  /*9530*/  UMOV UR4, 0x400 ;  /* 0x0000040000047882 */ /* 0x000fe40000000000 */
[----:B----4-:R-:W-:-:S09]  /*9540*/  ULEA UR4, UR5, UR4, 0x18 ;  /* 0x0000000405047291 */ /* 0x010fd2000f8ec0ff */
[----:B--23--:R-:W2:Y:S02]  /*9550*/  LDS.64 R2, [UR4] ;  /* 0x00000004ff027984 */ /* 0x00cea40008000a00 */
[----:B------:R-:W3:Y:S02]  /*9560*/  LDCU.64 UR4, c[0x0][0x388] ;  /* 0x00007100ff0477ac */ /* 0x000ee40008000a00 */
[----:B---3--:R-:W-:-:S06]  /*9570*/  UIMAD.WIDE.U32 UR4, UR9, 0x8, UR4 ;  /* 0x00000008090478a5 */ /* 0x008fcc000f8e0004 */
[----:B------:R-:W-:Y:S02]  /*9580*/  IMAD.U32 R4, RZ, RZ, UR4 ;  /* 0x00000004ff047e24 */ /* 0x000fe4000f8e00ff */
[----:B------:R-:W-:-:S05]  /*9590*/  IMAD.U32 R5, RZ, RZ, UR5 ;  /* 0x00000005ff057e24 */ /* 0x000fca000f8e00ff */
[----:B--2---:R-:W-:Y:S01]  /*95a0*/  STG.E.64 desc[UR10][R4.64], R2 ;  /* 0x0000000204007986 */ /* 0x004fe2000c101b0a */
[----:B------:R-:W-:Y:S05]  /*95b0*/  EXIT ;  /* 0x000000000000794d */ /* 0x000fea0003800000 */
        .weak           $__internal_0_$__cuda_sm20_div_u16
        .type           $__internal_0_$__cuda_sm20_div_u16,@function
        .size           $__internal_0_$__cuda_sm20_div_u16,(.L_x_294 - $__internal_0_$__cuda_sm20_div_u16)
$__internal_0_$__cuda_sm20_div_u16:
[----:B------:R-:W0:Y:S01]  /*95c0*/  I2F.U16 R3, UR4 ;  /* 0x0000000400037d06 */ /* 0x000e220008101000 */
[----:B------:R-:W-:Y:S02]  /*95d0*/  IMAD.MOV.U32 R4, RZ, RZ, 0x4b800000 ;  /* 0x4b800000ff047424 */ /* 0x000fe400078e00ff */
[----:B------:R-:W-:Y:S01]  /*95e0*/  IMAD.MOV.U32 R5, RZ, RZ, 0x0 ;  /* 0x00000000ff057424 */ /* 0x000fe200078e00ff */
[C---:B0-----:R-:W-:Y:S02]  /*95f0*/  FSETP.GEU.AND P1, PT, |R3|.reuse, 1.175494350822287508e-38, PT ;  /* 0x008000000300780b */ /* 0x041fe40003f2e200 */
[----:B------:R-:W-:Y:S02]  /*9600*/  FSETP.GT.AND P0, PT, |R3|, 8.50705917302346158658e+37, PT ;  /* 0x7e8000000300780b */ /* 0x000fe40003f04200 */
[----:B------:R-:W-:-:S04]  /*9610*/  FSEL R4, R4, 1, !P1 ;  /* 0x3f80000004047808 */ /* 0x000fc80004800000 */
[----:B------:R-:W-:Y:S02]  /*9620*/  FSEL R4, R4, 0.25, !P0 ;  /* 0x3e80000004047808 */ /* 0x000fe40004000000 */
[----:B------:R-:W-:-:S03]  /*9630*/  ISETP.NE.U32.AND P0, PT, RZ, UR4, PT ;  /* 0x00000004ff007c0c */ /* 0x000fc6000bf05070 */
[----:B------:R-:W-:-:S04]  /*9640*/  FMUL R6, R3, R4 ;  /* 0x0000000403067220 */ /* 0x000fc80000400000 */
[----:B------:R-:W0:Y:S02]  /*9650*/  MUFU.RCP R3, R6 ;  /* 0x0000000600037308 */ /* 0x000e240000001000 */
[----:B0-----:R-:W-:Y:S01]  /*9660*/  FMUL R4, R4, R3 ;  /* 0x0000000304047220 */ /* 0x001fe20000400000 */
[----:B------:R-:W-:-:S03]  /*9670*/  I2FP.F32.U32.RZ R3, 0x384 ;  /* 0x0000038400037845 */ /* 0x000fc6000020d000 */
[----:B------:R-:W-:-:S04]  /*9680*/  VIADD R4, R4, 0x2 ;  /* 0x0000000204047836 */ /* 0x000fc80000000000 */
[----:B------:R-:W-:Y:S01]  /*9690*/  FMUL.RZ R3, R3, R4 ;  /* 0x0000000403037220 */ /* 0x000fe2000040c000 */
[----:B------:R-:W-:-:S05]  /*96a0*/  IMAD.MOV.U32 R4, RZ, RZ, R8 ;  /* 0x000000ffff047224 */ /* 0x000fca00078e0008 */
[----:B------:R-:W0:Y:S02]  /*96b0*/  F2I.U32.TRUNC.NTZ R3, R3 ;  /* 0x0000000300037305 */ /* 0x000e24000020f000 */
[----:B0-----:R-:W-:Y:S01]  /*96c0*/  LOP3.LUT R7, R3, 0xffff, RZ, 0xc0, !PT ;  /* 0x0000ffff03077812 */ /* 0x001fe200078ec0ff */
[----:B------:R-:W-:Y:S01]  /*96d0*/  @!P0 IMAD.MOV.U32 R7, RZ, RZ, -0x1 ;  /* 0xffffffffff078424 */ /* 0x000fe200078e00ff */
[----:B------:R-:W-:Y:S06]  /*96e0*/  RET.REL.NODEC R4 `(_Z36compute_k_direction_kernel_32_threadPdS_) ;  /* 0xffffff6804447950 */ /* 0x000fec0003c3ffff */
.L_x_289:
        /* <DEDUP_REMOVED lines=9> */
.L_x_294:


//--------------------- .text._Z36compute_j_direction_kernel_32_threadPd --------------------------
	.section	.text._Z36compute_j_direction_kernel_32_threadPd,"ax",@progbits
	.align	128
        .global         _Z36compute_j_direction_kernel_32_threadPd
        .type           _Z36compute_j_direction_kernel_32_threadPd,@function
        .size           _Z36compute_j_direction_kernel_32_threadPd,(.L_x_303 - _Z36compute_j_direction_kernel_32_threadPd)
        .other          _Z36compute_j_direction_kernel_32_threadPd,@"STO_CUDA_ENTRY STV_DEFAULT"
_Z36compute_j_direction_kernel_32_threadPd:
.text._Z36compute_j_direction_kernel_32_threadPd:
[----:B------:R-:W-:Y:S01]  /*0000*/  LDC R1, c[0x0][0x37c] ;  /* 0x0000df00ff017b82 */ /* 0x000fe20000000800 */
[----:B------:R-:W0:Y:S07]  /*0010*/  S2R R4, SR_TID.X ;  /* 0x0000000000047919 */ /* 0x000e2e0000002100 */
[----:B------:R-:W0:Y:S08]  /*0020*/  S2UR UR4, SR_CTAID.X ;  /* 0x00000000000479c3 */ /* 0x000e300000002500 */
[----:B------:R-:W0:Y:S02]  /*0030*/  LDC R5, c[0x0][0x360] ;  /* 0x0000d800ff057b82 */ /* 0x000e240000000800 */
[----:B0-----:R-:W-:-:S05]  /*0040*/  IMAD R5, R5, UR4, R4 ;  /* 0x0000000405057c24 */ /* 0x001fca000f8e0204 */
[----:B------:R-:W-:-:S13]  /*0050*/  ISETP.GT.AND P0, PT, R5, 0xc5c0f, PT ;  /* 0x000c5c0f0500780c */ /* 0x000fda0003f04270 */
[----:B------:R-:W-:Y:S05]  /*0060*/  @P0 EXIT ;  /* 0x000000000000094d */ /* 0x000fea0003800000 */
[----:B------:R-:W-:Y:S01]  /*0070*/  HFMA2 R4, -RZ, RZ, 0, 0 ;  /* 0x00000000ff047431 */ /* 0x000fe200000001ff */
[----:B------:R-:W0:Y:S01]  /*0080*/  LDC.64 R2, c[0x0][0x380] ;  /* 0x0000e000ff027b82 */ /* 0x000e220000000a00 */
[----:B------:R-:W1:Y:S03]  /*0090*/  LDCU.64 UR6, c[0x0][0x358] ;  /* 0x00006b00ff0677ac */ /* 0x000e660008000a00 */
[----:B------:R-:W-:-:S05]  /*00a0*/  IMAD.HI R0, R5, -0x6e5d4c3b, R4 ;  /* 0x91a2b3c505007827 */ /* 0x000fca00078e0204 */
[----:B------:R-:W-:-:S04]  /*00b0*/  SHF.R.U32.HI R7, RZ, 0x1f, R0 ;  /* 0x0000001fff077819 */ /* 0x000fc80000011600 */
[----:B------:R-:W-:-:S05]  /*00c0*/  LEA.HI.SX32 R7, R0, R7, 0x17 ;  /* 0x0000000700077211 */ /* 0x000fca00078fbaff */
[----:B------:R-:W-:-:S04]  /*00d0*/  IMAD R5, R7, 0xc588c, R5 ;  /* 0x000c588c07057824 */ /* 0x000fc800078e0205 */
[C---:B0-----:R-:W-:Y:S01]  /*00e0*/  IMAD.WIDE R6, R5.reuse, 0x8, R2 ;  /* 0x0000000805067825 */ /* 0x041fe200078e0202 */
[----:B------:R-:W-:-:S05]  /*00f0*/  IADD3 R9, PT, PT, R5, 0x708, RZ ;  /* 0x0000070805097810 */ /* 0x000fca0007ffe0ff */
[----:B------:R-:W-:Y:S01]  /*0100*/  IMAD.WIDE R8, R9, 0x8, R2 ;  /* 0x0000000809087825 */ /* 0x000fe200078e0202 */
[----:B-1----:R-:W2:Y:S04]  /*0110*/  LDG.E.64 R6, desc[UR6][R6.64] ;  /* 0x0000000606067981 */ /* 0x002ea8000c1e1b00 */
[----:B------:R-:W2:Y:S04]  /*0120*/  LDG.E.64 R10, desc[UR6][R8.64] ;  /* 0x00000006080a7981 */ /* 0x000ea8000c1e1b00 */
[----:B------:R-:W3:Y:S01]  /*0130*/  LDG.E.64 R12, desc[UR6][R8.64+0x1c20] ;  /* 0x001c2006080c7981 */ /* 0x000ee2000c1e1b00 */
[----:B------:R-:W-:-:S05]  /*0140*/  IADD3 R15, PT, PT, R5, 0xe10, RZ ;  /* 0x00000e10050f7810 */ /* 0x000fca0007ffe0ff */
[----:B------:R-:W-:Y:S01]  /*0150*/  IMAD.WIDE R14, R15, 0x8, R2 ;  /* 0x000000080f0e7825 */ /* 0x000fe200078e0202 */
[----:B--2---:R-:W-:-:S08]  /*0160*/  DADD R10, R6, R10 ;  /* 0x00000000060a7229 */ /* 0x004fd0000000000a */
[----:B------:R-:W-:-:S07]  /*0170*/  DMUL R10, R10, 0.5 ;  /* 0x3fe000000a0a7828 */ /* 0x000fce0000000000 */
[----:B------:R-:W-:Y:S01]  /*0180*/  STG.E.64 desc[UR6][R8.64+-0x1c20], R10 ;  /* 0xffe3e00a08007986 */ /* 0x000fe2000c101b06 */
[----:B---3--:R-:W-:-:S08]  /*0190*/  DADD R12, R10, R12 ;  /* 0x000000000a0c7229 */ /* 0x008fd0000000000c */
[----:B------:R-:W-:-:S07]  /*01a0*/  DMUL R12, R12, 0.5 ;  /* 0x3fe000000c0c7828 */ /* 0x000fce0000000000 */
[----:B------:R0:W-:Y:S04]  /*01b0*/  STG.E.64 desc[UR6][R8.64], R12 ;  /* 0x0000000c08007986 */ /* 0x0001e8000c101b06 */
[----:B------:R-:W2:Y:S04]  /*01c0*/  LDG.E.64 R6, desc[UR6][R14.64] ;  /* 0x000000060e067981 */ /* 0x000ea8000c1e1b00 */
[----:B------:R-:W3:Y:S01]  /*01d0*/  LDG.E.64 R16, desc[UR6][R14.64+0x1c20] ;  /* 0x001c20060e107981 */ /* 0x000ee2000c1e1b00 */
[----:B------:R-:W-:-:S05]  /*01e0*/  IADD3 R19, PT, PT, R5, 0x1518, RZ ;  /* 0x0000151805137810 */ /* 0x000fca0007ffe0ff */
[----:B------:R-:W-:Y:S01]  /*01f0*/  IMAD.WIDE R18, R19, 0x8, R2 ;  /* 0x0000000813127825 */ /* 0x000fe200078e0202 */
[----:B--2---:R-:W-:-:S08]  /*0200*/  DADD R6, R12, R6 ;  /* 0x000000000c067229 */ /* 0x004fd00000000006 */
[----:B------:R-:W-:-:S07]  /*0210*/  DMUL R6, R6, 0.5 ;  /* 0x3fe0000006067828 */ /* 0x000fce0000000000 */
[----:B------:R1:W-:Y:S01]  /*0220*/  STG.E.64 desc[UR6][R14.64+-0x1c20], R6 ;  /* 0xffe3e0060e007986 */ /* 0x0003e2000c101b06 */
[----:B---3--:R-:W-:-:S08]  /*0230*/  DADD R16, R6, R16 ;  /* 0x0000000006107229 */ /* 0x008fd00000000010 */
[----:B------:R-:W-:-:S07]  /*0240*/  DMUL R16, R16, 0.5 ;  /* 0x3fe0000010107828 */ /* 0x000fce0000000000 */
[----:B------:R2:W-:Y:S04]  /*0250*/  STG.E.64 desc[UR6][R14.64], R16 ;  /* 0x000000100e007986 */ /* 0x0005e8000c101b06 */
[----:B0-----:R-:W3:Y:S04]  /*0260*/  LDG.E.64 R8, desc[UR6][R18.64] ;  /* 0x0000000612087981 */ /* 0x001ee8000c1e1b00 */
[----:B------:R-:W4:Y:S01]  /*0270*/  LDG.E.64 R10, desc[UR6][R18.64+0x1c20] ;  /* 0x001c2006120a7981 */ /* 0x000f22000c1e1b00 */
[----:B------:R-:W-:-:S05]  /*0280*/  IADD3 R13, PT, PT, R5, 0x1c20, RZ ;  /* 0x00001c20050d7810 */ /* 0x000fca0007ffe0ff */
[----:B------:R-:W-:Y:S01]  /*0290*/  IMAD.WIDE R12, R13, 0x8, R2 ;  /* 0x000000080d0c7825 */ /* 0x000fe200078e0202 */
[----:B---3--:R-:W-:-:S08]  /*02a0*/  DADD R8, R16, R8 ;  /* 0x0000000010087229 */ /* 0x008fd00000000008 */
[----:B------:R-:W-:-:S07]  /*02b0*/  DMUL R8, R8, 0.5 ;  /* 0x3fe0000008087828 */ /* 0x000fce0000000000 */
[----:B------:R0:W-:Y:S01]  /*02c0*/  STG.E.64 desc[UR6][R18.64+-0x1c20], R8 ;  /* 0xffe3e00812007986 */ /* 0x0001e2000c101b06 */
[----:B----4-:R-:W-:-:S08]  /*02d0*/  DADD R10, R8, R10 ;  /* 0x00000000080a7229 */ /* 0x010fd0000000000a */
[----:B------:R-:W-:-:S07]  /*02e0*/  DMUL R10, R10, 0.5 ;  /* 0x3fe000000a0a7828 */ /* 0x000fce0000000000 */
[----:B------:R3:W-:Y:S04]  /*02f0*/  STG.E.64 desc[UR6][R18.64], R10 ;  /* 0x0000000a12007986 */ /* 0x0007e8000c101b06 */
[----:B-1----:R-:W4:Y:S04]  /*0300*/  LDG.E.64 R6, desc[UR6][R12.64] ;  /* 0x000000060c067981 */ /* 0x002f28000c1e1b00 */
[----:B--2---:R-:W2:Y:S01]  /*0310*/  LDG.E.64 R14, desc[UR6][R12.64+0x1c20] ;  /* 0x001c20060c0e7981 */ /* 0x004ea2000c1e1b00 */
[----:B------:R-:W-:-:S05]  /*0320*/  IADD3 R17, PT, PT, R5, 0x2328, RZ ;  /* 0x0000232805117810 */ /* 0x000fca0007ffe0ff */
[----:B------:R-:W-:Y:S01]  /*0330*/  IMAD.WIDE R16, R17, 0x8, R2 ;  /* 0x0000000811107825 */ /* 0x000fe200078e0202 */
[----:B----4-:R-:W-:-:S08]  /*0340*/  DADD R6, R10, R6 ;  /* 0x000000000a067229 */ /* 0x010fd00000000006 */
[----:B------:R-:W-:-:S07]  /*0350*/  DMUL R6, R6, 0.5 ;  /* 0x3fe0000006067828 */ /* 0x000fce0000000000 */
[----:B------:R1:W-:Y:S01]  /*0360*/  STG.E.64 desc[UR6][R12.64+-0x1c20], R6 ;  /* 0xffe3e0060c007986 */ /* 0x0003e2000c101b06 */
[----:B--2---:R-:W-:-:S08]  /*0370*/  DADD R14, R6, R14 ;  /* 0x00000000060e7229 */ /* 0x004fd0000000000e */
[----:B------:R-:W-:-:S07]  /*0380*/  DMUL R14, R14, 0.5 ;  /* 0x3fe000000e0e7828 */ /* 0x000fce0000000000 */
[----:B------:R2:W-:Y:S04]  /*0390*/  STG.E.64 desc[UR6][R12.64], R14 ;  /* 0x0000000e0c007986 */ /* 0x0005e8000c101b06 */
[----:B0-----:R-:W4:Y:S04]  /*03a0*/  LDG.E.64 R8, desc[UR6][R16.64] ;  /* 0x0000000610087981 */ /* 0x001f28000c1e1b00 */
[----:B---3--:R-:W3:Y:S01]  /*03b0*/  LDG.E.64 R10, desc[UR6][R16.64+0x1c20] ;  /* 0x001c2006100a7981 */ /* 0x008ee2000c1e1b00 */
[----:B------:R-:W-:-:S05]  /*03c0*/  IADD3 R19, PT, PT, R5, 0x2a30, RZ ;  /* 0x00002a3005137810 */ /* 0x000fca0007ffe0ff */
[----:B------:R-:W-:Y:S01]  /*03d0*/  IMAD.WIDE R18, R19, 0x8, R2 ;  /* 0x0000000813127825 */ /* 0x000fe200078e0202 */
[----:B----4-:R-:W-:-:S08]  /*03e0*/  DADD R8, R14, R8 ;  /* 0x000000000e087229 */ /* 0x010fd00000000008 */
[----:B------:R-:W-:-:S07]  /*03f0*/  DMUL R8, R8, 0.5 ;  /* 0x3fe0000008087828 */ /* 0x000fce0000000000 */
[----:B------:R-:W-:Y:S01]  /*0400*/  STG.E.64 desc[UR6][R16.64+-0x1c20], R8 ;  /* 0xffe3e00810007986 */ /* 0x000fe2000c101b06 */
[----:B---3--:R-:W-:-:S08]  /*0410*/  DADD R10, R8, R10 ;  /* 0x00000000080a7229 */ /* 0x008fd0000000000a */
[----:B------:R-:W-:-:S07]  /*0420*/  DMUL R10, R10, 0.5 ;  /* 0x3fe000000a0a7828 */ /* 0x000fce0000000000 */
[----:B------:R0:W-:Y:S04]  /*0430*/  STG.E.64 desc[UR6][R16.64], R10 ;  /* 0x0000000a10007986 */ /* 0x0001e8000c101b06 */
[----:B-1----:R-:W3:Y:S04]  /*0440*/  LDG.E.64 R6, desc[UR6][R18.64] ;  /* 0x0000000612067981 */ /* 0x002ee8000c1e1b00 */
[----:B--2---:R-:W2:Y:S01]  /*0450*/  LDG.E.64 R14, desc[UR6][R18.64+0x1c20] ;  /* 0x001c2006120e7981 */ /* 0x004ea2000c1e1b00 */
[----:B------:R-:W-:-:S05]  /*0460*/  IADD3 R21, PT, PT, R5, 0x3138, RZ ;  /* 0x0000313805157810 */ /* 0x000fca0007ffe0ff */
[----:B------:R-:W-:Y:S01]  /*0470*/  IMAD.WIDE R20, R21, 0x8, R2 ;  /* 0x0000000815147825 */ /* 0x000fe200078e0202 */
[----:B---3--:R-:W-:-:S08]  /*0480*/  DADD R6, R10, R6 ;  /* 0x000000000a067229 */ /* 0x008fd00000000006 */
[----:B------:R-:W-:-:S07]  /*0490*/  DMUL R12, R6, 0.5 ;  /* 0x3fe00000060c7828 */ /* 0x000fce0000000000 */
[----:B------:R1:W-:Y:S01]  /*04a0*/  STG.E.64 desc[UR6][R18.64+-0x1c20], R12 ;  /* 0xffe3e00c12007986 */ /* 0x0003e2000c101b06 */
[----:B--2---:R-:W-:-:S08]  /*04b0*/  DADD R14, R12, R14 ;  /* 0x000000000c0e7229 */ /* 0x004fd0000000000e */
[----:B------:R-:W-:-:S07]  /*04c0*/  DMUL R14, R14, 0.5 ;  /* 0x3fe000000e0e7828 */ /* 0x000fce0000000000 */
[----:B------:R1:W-:Y:S04]  /*04d0*/  STG.E.64 desc[UR6][R18.64], R14 ;  /* 0x0000000e12007986 */ /* 0x0003e8000c101b06 */
[----:B------:R-:W2:Y:S04]  /*04e0*/  LDG.E.64 R6, desc[UR6][R20.64] ;  /* 0x0000000614067981 */ /* 0x000ea8000c1e1b00 */
[----:B0-----:R-:W3:Y:S01]  /*04f0*/  LDG.E.64 R10, desc[UR6][R20.64+0x1c20] ;  /* 0x001c2006140a7981 */ /* 0x001ee2000c1e1b00 */
[----:B------:R-:W-:Y:S01]  /*0500*/  IADD3 R5, PT, PT, R5, 0x3840, RZ ;  /* 0x0000384005057810 */ /* 0x000fe20007ffe0ff */
[----:B------:R-:W-:Y:S01]  /*0510*/  UMOV UR4, 0xe ;  /* 0x0000000e00047882 */ /* 0x000fe20000000000 */
[----:B--2---:R-:W-:-:S08]  /*0520*/  DADD R6, R14, R6 ;  /* 0x000000000e067229 */ /* 0x004fd00000000006 */
[----:B------:R-:W-:-:S07]  /*0530*/  DMUL R8, R6, 0.5 ;  /* 0x3fe0000006087828 */ /* 0x000fce0000000000 */
[----:B------:R1:W-:Y:S01]  /*0540*/  STG.E.64 desc[UR6][R20.64+-0x1c20], R8 ;  /* 0xffe3e00814007986 */ /* 0x0003e2000c101b06 */
[----:B---3--:R-:W-:-:S08]  /*0550*/  DADD R10, R8, R10 ;  /* 0x00000000080a7229 */ /* 0x008fd0000000000a */
[----:B------:R-:W-:-:S07]  /*0560*/  DMUL R6, R10, 0.5 ;  /* 0x3fe000000a067828 */ /* 0x000fce0000000000 */
[----:B------:R1:W-:Y:S04]  /*0570*/  STG.E.64 desc[UR6][R20.64], R6 ;  /* 0x0000000614007986 */ /* 0x0003e8000c101b06 */
.L_x_290:
[----:B-12---:R-:W-:-:S05]  /*0580*/  IMAD.WIDE R8, R5, 0x8, R2 ;  /* 0x0000000805087825 */ /* 0x006fca00078e0202 */
[----:B------:R-:W2:Y:S04]  /*0590*/  LDG.E.64 R10, desc[UR6][R8.64] ;  /* 0x00000006080a7981 */ /* 0x000ea8000c1e1b00 */
[----:B------:R-:W3:Y:S01]  /*05a0*/  LDG.E.64 R12, desc[UR6][R8.64+0x1c20] ;  /* 0x001c2006080c7981 */ /* 0x000ee2000c1e1b00 */
[----:B--2---:R-:W-:Y:S01]  /*05b0*/  DADD R10, R10, R6 ;  /* 0x000000000a0a7229 */ /* 0x004fe20000000006 */
[----:B------:R-:W-:-:S05]  /*05c0*/  IADD3 R7, PT, PT, R5, 0x708, RZ ;  /* 0x0000070805077810 */ /* 0x000fca0007ffe0ff */
[----:B------:R-:W-:Y:S02]  /*05d0*/  IMAD.WIDE R6, R7, 0x8, R2 ;  /* 0x0000000807067825 */ /* 0x000fe400078e0202 */
        /* <DEDUP_REMOVED lines=15> */
[----:B0-----:R-:W2:Y:S04]  /*06d0*/  LDG.E.64 R8, desc[UR6][R18.64] ;  /* 0x0000000612087981 */ /* 0x001ea8000c1e1b00 */
        /* <DEDUP_REMOVED lines=9> */
[----:B-1----:R-:W3:Y:S04]  /*0770*/  LDG.E.64 R6, desc[UR6][R12.64] ;  /* 0x000000060c067981 */ /* 0x002ee8000c1e1b00 */
        /* <DEDUP_REMOVED lines=9> */
[----:B0-----:R-:W4:Y:S04]  /*0810*/  LDG.E.64 R8, desc[UR6][R16.64] ;  /* 0x0000000610087981 */ /* 0x001f28000c1e1b00 */
        /* <DEDUP_REMOVED lines=9> */
[----:B-1----:R-:W4:Y:S04]  /*08b0*/  LDG.E.64 R6, desc[UR6][R18.64] ;  /* 0x0000000612067981 */ /* 0x002f28000c1e1b00 */
[----:B---3--:R-:W3:Y:S01]  /*08c0*/  LDG.E.64 R12, desc[UR6][R18.64+0x1c20] ;  /* 0x001c2006120c7981 */ /* 0x008ee2000c1e1b00 */
[----:B------:R-:W-:-:S05]  /*08d0*/  IADD3 R15, PT, PT, R5, 0x2a30, RZ ;  /* 0x00002a30050f7810 */ /* 0x000fca0007ffe0ff */
[----:B------:R-:W-:Y:S01]  /*08e0*/  IMAD.WIDE R14, R15, 0x8, R2 ;  /* 0x000000080f0e7825 */ /* 0x000fe200078e0202 */
[----:B----4-:R-:W-:-:S08]  /*08f0*/  DADD R6, R10, R6 ;  /* 0x000000000a067229 */ /* 0x010fd00000000006 */
[----:B------:R-:W-:-:S07]  /*0900*/  DMUL R6, R6, 0.5 ;  /* 0x3fe0000006067828 */ /* 0x000fce0000000000 */
[----:B------:R1:W-:Y:S01]  /*0910*/  STG.E.64 desc[UR6][R18.64+-0x1c20], R6 ;  /* 0xffe3e00612007986 */ /* 0x0003e2000c101b06 */
[----:B---3--:R-:W-:-:S08]  /*0920*/  DADD R12, R6, R12 ;  /* 0x00000000060c7229 */ /* 0x008fd0000000000c */
        /* <DEDUP_REMOVED lines=93> */
[----:B------:R-:W5:Y:S01]  /*0f00*/  LDG.E.64 R8, desc[UR6][R20.64+0x1c20] ;  /* 0x001c200614087981 */ /* 0x000f62000c1e1b00 */
[----:B----4-:R-:W-:-:S08]  /*0f10*/  DADD R6, R14, R6 ;  /* 0x000000000e067229 */ /* 0x010fd00000000006 */
[----:B---3--:R-:W-:Y:S01]  /*0f20*/  DMUL R16, R6, 0.5 ;  /* 0x3fe0000006107828 */ /* 0x008fe20000000000 */
[----:B------:R-:W-:-:S06]  /*0f30*/  IADD3 R7, PT, PT, R5, 0x7080, RZ ;  /* 0x0000708005077810 */ /* 0x000fcc0007ffe0ff */
[----:B------:R2:W-:Y:S01]  /*0f40*/  STG.E.64 desc[UR6][R20.64+-0x1c20], R16 ;  /* 0xffe3e01014007986 */ /* 0x0005e2000c101b06 */
[----:B-----5:R-:W-:-:S08]  /*0f50*/  DADD R8, R16, R8 ;  /* 0x0000000010087229 */ /* 0x020fd00000000008 */
[----:B------:R-:W-:Y:S01]  /*0f60*/  DMUL R22, R8, 0.5 ;  /* 0x3fe0000008167828 */ /* 0x000fe20000000000 */
[----:B------:R-:W-:-:S06]  /*0f70*/  IMAD.WIDE R8, R7, 0x8, R2 ;  /* 0x0000000807087825 */ /* 0x000fcc00078e0202 */
[----:B------:R2:W-:Y:S04]  /*0f80*/  STG.E.64 desc[UR6][R20.64], R22 ;  /* 0x0000001614007986 */ /* 0x0005e8000c101b06 */
[----:B------:R-:W3:Y:S04]  /*0f90*/  LDG.E.64 R6, desc[UR6][R8.64] ;  /* 0x0000000608067981 */ /* 0x000ee8000c1e1b00 */
[----:B------:R-:W4:Y:S01]  /*0fa0*/  LDG.E.64 R12, desc[UR6][R8.64+0x1c20] ;  /* 0x001c2006080c7981 */ /* 0x000f22000c1e1b00 */
[----:B------:R-:W-:Y:S01]  /*0fb0*/  UIADD3 UR4, UPT, UPT, UR4, 0x22, URZ ;  /* 0x0000002204047890 */ /* 0x000fe2000fffe0ff */
[----:B------:R-:W-:-:S03]  /*0fc0*/  IADD3 R5, PT, PT, R5, 0x7788, RZ ;  /* 0x0000778805057810 */ /* 0x000fc60007ffe0ff */
[----:B------:R-:W-:Y:S01]  /*0fd0*/  UISETP.NE.AND UP0, UPT, UR4, 0x382, UPT ;  /* 0x000003820400788c */ /* 0x000fe2000bf05270 */
[----:B---3--:R-:W-:-:S08]  /*0fe0*/  DADD R6, R6, R22 ;  /* 0x0000000006067229 */ /* 0x008fd00000000016 */
[----:B0-----:R-:W-:-:S07]  /*0ff0*/  DMUL R10, R6, 0.5 ;  /* 0x3fe00000060a7828 */ /* 0x001fce0000000000 */
[----:B------:R2:W-:Y:S01]  /*1000*/  STG.E.64 desc[UR6][R8.64+-0x1c20], R10 ;  /* 0xffe3e00a08007986 */ /* 0x0005e2000c101b06 */
[----:B----4-:R-:W-:-:S08]  /*1010*/  DADD R12, R10, R12 ;  /* 0x000000000a0c7229 */ /* 0x010fd0000000000c */
[----:B------:R-:W-:-:S07]  /*1020*/  DMUL R6, R12, 0.5 ;  /* 0x3fe000000c067828 */ /* 0x000fce0000000000 */
[----:B------:R2:W-:Y:S01]  /*1030*/  STG.E.64 desc[UR6][R8.64], R6 ;  /* 0x0000000608007986 */ /* 0x0005e2000c101b06 */
[----:B------:R-:W-:Y:S05]  /*1040*/  BRA.U UP0, `(.L_x_290) ;  /* 0xfffffff5004c7547 */ /* 0x000fea000b83ffff */
[----:B------:R-:W-:Y:S05]  /*1050*/  EXIT ;  /* 0x000000000000794d */ /* 0x000fea0003800000 */
.L_x_291:
        /* <DEDUP_REMOVED lines=10> */
.L_x_303:


//--------------------- .text._Z36compute_i_direction_kernel_32_threadPd --------------------------
	.section	.text._Z36compute_i_direction_kernel_32_threadPd,"ax",@progbits
	.align	128
        .global         _Z36compute_i_direction_kernel_32_threadPd
        .type           _Z36compute_i_direction_kernel_32_threadPd,@function
        .size           _Z36compute_i_direction_kernel_32_threadPd,(.L_x_304 - _Z36compute_i_direction_kernel_32_threadPd)
        .other          _Z36compute_i_direction_kernel_32_threadPd,@"STO_CUDA_ENTRY STV_DEFAULT"
_Z36compute_i_direction_kernel_32_threadPd:
.text._Z36compute_i_direction_kernel_32_threadPd:
[----:B------:R-:W-:Y:S01]  /*0000*/  LDC R1, c[0x0][0x37c] ;  /* 0x0000df00ff017b82 */ /* 0x000fe20000000800 */
[----:B------:R-:W0:Y:S07]  /*0010*/  S2R R5, SR_TID.X ;  /* 0x0000000000057919 */ /* 0x000e2e0000002100 */
[----:B------:R-:W0:Y:S08]  /*0020*/  S2UR UR4, SR_CTAID.X ;  /* 0x00000000000479c3 */ /* 0x000e300000002500 */
[----:B------:R-:W0:Y:S02]  /*0030*/  LDC R0, c[0x0][0x360] ;  /* 0x0000d800ff007b82 */ /* 0x000e240000000800 */
[----:B0-----:R-:W-:-:S05]  /*0040*/  IMAD R5, R0, UR4, R5 ;  /* 0x0000000400057c24 */ /* 0x001fca000f8e0205 */
[----:B------:R-:W-:-:S13]  /*0050*/  ISETP.GT.AND P0, PT, R5, 0xc5c0f, PT ;  /* 0x000c5c0f0500780c */ /* 0x000fda0003f04270 */
[----:B------:R-:W-:Y:S05]  /*0060*/  @P0 EXIT ;  /* 0x000000000000094d */ /* 0x000fea0003800000 */
[----:B------:R-:W0:Y:S01]  /*0070*/  LDC.64 R2, c[0x0][0x380] ;  /* 0x0000e000ff027b82 */ /* 0x000e220000000a00 */
[----:B------:R-:W1:Y:S01]  /*0080*/  LDCU.64 UR6, c[0x0][0x358] ;  /* 0x00006b00ff0677ac */ /* 0x000e620008000a00 */
[C---:B------:R-:W-:Y:S01]  /*0090*/  IADD3 R9, PT, PT, R5.reuse, 0x18b820, RZ ;  /* 0x0018b82005097810 */ /* 0x040fe20007ffe0ff */
[----:B0-----:R-:W-:-:S04]  /*00a0*/  IMAD.WIDE R6, R5, 0x8, R2 ;  /* 0x0000000805067825 */ /* 0x001fc800078e0202 */
[----:B------:R-:W-:Y:S02]  /*00b0*/  IMAD.WIDE R8, R9, 0x8, R2 ;  /* 0x0000000809087825 */ /* 0x000fe400078e0202 */
        /* <DEDUP_REMOVED lines=71> */
.L_x_292:
        /* <DEDUP_REMOVED lines=174> */
.L_x_293:
        /* <DEDUP_REMOVED lines=15> */
.L_x_304:


//--------------------- .nv.shared._ZN3cub18CUB_300001_SM_10006detail6reduce28DeviceReduceSingleTileKernelINS2_10policy_hubIdyN4cuda3__47maximumIdEEE10Policy1000EPdSB_iS8_ddNS5_3std3__410__identityEEEvT0_T1_T2_T3_T4_T6_ --------------------------
	.section	.nv.shared._ZN3cub18CUB_300001_SM_10006detail6reduce28DeviceReduceSingleTileKernelINS2_10policy_hubIdyN4cuda3__47maximumIdEEE10Policy1000EPdSB_iS8_ddNS5_3std3__410__identityEEEvT0_T1_T2_T3_T4_T6_,"aw",@nobits
	.sectionflags	@""
	.align	8
.nv.shared._ZN3cub18CUB_300001_SM_10006detail6reduce28DeviceReduceSingleTileKernelINS2_10policy_hubIdyN4cuda3__47maximumIdEEE10Policy1000EPdSB_iS8_ddNS5_3std3__410__identityEEEvT0_T1_T2_T3_T4_T6_:
	.zero		1104


//--------------------- .nv.shared.reserved.0     --------------------------
	.section	.nv.shared.reserved.0,"aw",@nobits
	.weak		__nv_reservedSMEM_offset_0_alias
	.size		__nv_reservedSMEM_offset_0_alias, 0, 64
	.other		__nv_reservedSMEM_offset_0_alias,@"STO_CUDA_RESERVED_SHARED STV_DEFAULT"
__nv_reservedSMEM_offset_0_alias:
	.zero		0
	.zero		64


//--------------------- .nv.global                --------------------------
	.section	.nv.global,"aw",@nobits
.nv.global:
	.type		_ZN34_INTERNAL_903fdf91_4_k_cu_3f63e3e86thrust24THRUST_300001_SM_1000_NS3seqE,@object
	.size		_ZN34_INTERNAL_903fdf91_4_k_cu_3f63e3e86thrust24THRUST_300001_SM_1000_NS3seqE,(_ZN34_INTERNAL_903fdf91_4_k_cu_3f63e3e84cuda3std3__48in_placeE - _ZN34_INTERNAL_903fdf91_4_k_cu_3f63e3e86thrust24THRUST_300001_SM_1000_NS3seqE)
_ZN34_INTERNAL_903fdf91_4_k_cu_3f63e3e86thrust24THRUST_300001_SM_1000_NS3seqE:
	.zero		1
	.type		_ZN34_INTERNAL_903fdf91_4_k_cu_3f63e3e84cuda3std3__48in_placeE,@object
	.size		_ZN34_INTERNAL_903fdf91_4_k_cu_3f63e3e84cuda3std3__48in_placeE,(_ZN34_INTERNAL_903fdf91_4_k_cu_3f63e3e84cuda3std6ranges3__45__cpo4sizeE - _ZN34_INTERNAL_903fdf91_4_k_cu_3f63e3e84cuda3std3__48in_placeE)
_ZN34_INTERNAL_903fdf91_4_k_cu_3f63e3e84cuda3std3__48in_placeE:
	.zero		1
	.type		_ZN34_INTERNAL_903fdf91_4_k_cu_3f63e3e84cuda3std6ranges3__45__cpo4sizeE,@object
	.size		_ZN34_INTERNAL_903fdf91_4_k_cu_3f63e3e84cuda3std6ranges3__45__cpo4sizeE,(_ZN34_INTERNAL_903fdf91_4_k_cu_3f63e3e86thrust24THRUST_300001_SM_1000_NS12placeholders2_3E - _ZN34_INTERNAL_903fdf91_4_k_cu_3f63e3e84cuda3std6ranges3__45__cpo4sizeE)
_ZN34_INTERNAL_903fdf91_4_k_cu_3f63e3e84cuda3std6ranges3__45__cpo4sizeE:
	.zero		1
	.type		_ZN34_INTERNAL_903fdf91_4_k_cu_3f63e3e86thrust24THRUST_300001_SM_1000_NS12placeholders2_3E,@object
	.size		_ZN34_INTERNAL_903fdf91_4_k_cu_3f63e3e86thrust24THRUST_300001_SM_1000_NS12placeholders2_3E,(_ZN34_INTERNAL_903fdf91_4_k_cu_3f63e3e84cuda3std3__45__cpo6cbeginE - _ZN34_INTERNAL_903fdf91_4_k_cu_3f63e3e86thrust24THRUST_300001_SM_1000_NS12placeholders2_3E)
_ZN34_INTERNAL_903fdf91_4_k_cu_3f63e3e86thrust24THRUST_300001_SM_1000_NS12placeholders2_3E:
	.zero		1
	.type		_ZN34_INTERNAL_903fdf91_4_k_cu_3f63e3e84cuda3std3__45__cpo6cbeginE,@object
	.size		_ZN34_INTERNAL_903fdf91_4_k_cu_3f63e3e84cuda3std3__45__cpo6cbeginE,(_ZN34_INTERNAL_903fdf91_4_k_cu_3f63e3e84cuda3std6ranges3__45__cpo6cbeginE - _ZN34_INTERNAL_903fdf91_4_k_cu_3f63e3e84cuda3std3__45__cpo6cbeginE)
_ZN34_INTERNAL_903fdf91_4_k_cu_3f63e3e84cuda3std3__45__cpo6cbeginE:
	.zero		1
	.type		_ZN34_INTERNAL_903fdf91_4_k_cu_3f63e3e84cuda3std6ranges3__45__cpo6cbeginE,@object
	.size		_ZN34_INTERNAL_903fdf91_4_k_cu_3f63e3e84cuda3std6ranges3__45__cpo6cbeginE,(_ZN34_INTERNAL_903fdf91_4_k_cu_3f63e3e86thrust24THRUST_300001_SM_1000_NS12placeholders2_7E - _ZN34_INTERNAL_903fdf91_4_k_cu_3f63e3e84cuda3std6ranges3__45__cpo6cbeginE)
_ZN34_INTERNAL_903fdf91_4_k_cu_3f63e3e84cuda3std6ranges3__45__cpo6cbeginE:
	.zero		1
	.type		_ZN34_INTERNAL_903fdf91_4_k_cu_3f63e3e86thrust24THRUST_300001_SM_1000_NS12placeholders2_7E,@object
	.size		_ZN34_INTERNAL_903fdf91_4_k_cu_3f63e3e86thrust24THRUST_300001_SM_1000_NS12placeholders2_7E,(_ZN34_INTERNAL_903fdf91_4_k_cu_3f63e3e84cuda3std3__45__cpo7crbeginE - _ZN34_INTERNAL_903fdf91_4_k_cu_3f63e3e86thrust24THRUST_300001_SM_1000_NS12placeholders2_7E)
_ZN34_INTERNAL_903fdf91_4_k_cu_3f63e3e86thrust24THRUST_300001_SM_1000_NS12placeholders2_7E:
	.zero		1
	.type		_ZN34_INTERNAL_903fdf91_4_k_cu_3f63e3e84cuda3std3__45__cpo7crbeginE,@object
	.size		_ZN34_INTERNAL_903fdf91_4_k_cu_3f63e3e84cuda3std3__45__cpo7crbeginE,(_ZN34_INTERNAL_903fdf91_4_k_cu_3f63e3e84cuda3std6ranges3__45__cpo4nextE - _ZN34_INTERNAL_903fdf91_4_k_cu_3f63e3e84cuda3std3__45__cpo7crbeginE)
_ZN34_INTERNAL_903fdf91_4_k_cu_3f63e3e84cuda3std3__45__cpo7crbeginE:
	.zero		1
	.type		_ZN34_INTERNAL_903fdf91_4_k_cu_3f63e3e84cuda3std6ranges3__45__cpo4nextE,@object
	.size		_ZN34_INTERNAL_903fdf91_4_k_cu_3f63e3e84cuda3std6ranges3__45__cpo4nextE,(_ZN34_INTERNAL_903fdf91_4_k_cu_3f63e3e84cuda3std6ranges3__45__cpo4swapE - _ZN34_INTERNAL_903fdf91_4_k_cu_3f63e3e84cuda3std6ranges3__45__cpo4nextE)
_ZN34_INTERNAL_903fdf91_4_k_cu_3f63e3e84cuda3std6ranges3__45__cpo4nextE:
	.zero		1
	.type		_ZN34_INTERNAL_903fdf91_4_k_cu_3f63e3e84cuda3std6ranges3__45__cpo4swapE,@object
	.size		_ZN34_INTERNAL_903fdf91_4_k_cu_3f63e3e84cuda3std6ranges3__45__cpo4swapE,(_ZN34_INTERNAL_903fdf91_4_k_cu_3f63e3e86thrust24THRUST_300001_SM_1000_NS8cuda_cub10par_nosyncE - _ZN34_INTERNAL_903fdf91_4_k_cu_3f63e3e84cuda3std6ranges3__45__cpo4swapE)
_ZN34_INTERNAL_903fdf91_4_k_cu_3f63e3e84cuda3std6ranges3__45__cpo4swapE:
	.zero		1
	.type		_ZN34_INTERNAL_903fdf91_4_k_cu_3f63e3e86thrust24THRUST_300001_SM_1000_NS8cuda_cub10par_nosyncE,@object
	.size		_ZN34_INTERNAL_903fdf91_4_k_cu_3f63e3e86thrust24THRUST_300001_SM_1000_NS8cuda_cub10par_nosyncE,(_ZN34_INTERNAL_903fdf91_4_k_cu_3f63e3e86thrust24THRUST_300001_SM_1000_NS12placeholders2_9E - _ZN34_INTERNAL_903fdf91_4_k_cu_3f63e3e86thrust24THRUST_300001_SM_1000_NS8cuda_cub10par_nosyncE)
_ZN34_INTERNAL_903fdf91_4_k_cu_3f63e3e86thrust24THRUST_300001_SM_1000_NS8cuda_cub10par_nosyncE:
	.zero		1
	.type		_ZN34_INTERNAL_903fdf91_4_k_cu_3f63e3e86thrust24THRUST_300001_SM_1000_NS12placeholders2_9E,@object
	.size		_ZN34_INTERNAL_903fdf91_4_k_cu_3f63e3e86thrust24THRUST_300001_SM_1000_NS12placeholders2_9E,(_ZN34_INTERNAL_903fdf91_4_k_cu_3f63e3e84cuda3std3__436_GLOBAL__N__903fdf91_4_k_cu_3f63e3e86ignoreE - _ZN34_INTERNAL_903fdf91_4_k_cu_3f63e3e86thrust24THRUST_300001_SM_1000_NS12placeholders2_9E)
_ZN34_INTERNAL_903fdf91_4_k_cu_3f63e3e86thrust24THRUST_300001_SM_1000_NS12placeholders2_9E:
	.zero		1
	.type		_ZN34_INTERNAL_903fdf91_4_k_cu_3f63e3e84cuda3std3__436_GLOBAL__N__903fdf91_4_k_cu_3f63e3e86ignoreE,@object
	.size		_ZN34_INTERNAL_903fdf91_4_k_cu_3f63e3e84cuda3std3__436_GLOBAL__N__903fdf91_4_k_cu_3f63e3e86ignoreE,(_ZN34_INTERNAL_903fdf91_4_k_cu_3f63e3e84cuda3std6ranges3__45__cpo4dataE - _ZN34_INTERNAL_903fdf91_4_k_cu_3f63e3e84cuda3std3__436_GLOBAL__N__903fdf91_4_k_cu_3f63e3e86ignoreE)
_ZN34_INTERNAL_903fdf91_4_k_cu_3f63e3e84cuda3std3__436_GLOBAL__N__903fdf91_4_k_cu_3f63e3e86ignoreE:
	.zero		1
	.type		_ZN34_INTERNAL_903fdf91_4_k_cu_3f63e3e84cuda3std6ranges3__45__cpo4dataE,@object
	.size		_ZN34_INTERNAL_903fdf91_4_k_cu_3f63e3e84cuda3std6ranges3__45__cpo4dataE,(_ZN34_INTERNAL_903fdf91_4_k_cu_3f63e3e86thrust24THRUST_300001_SM_1000_NS12placeholders2_1E - _ZN34_INTERNAL_903fdf91_4_k_cu_3f63e3e84cuda3std6ranges3__45__cpo4dataE)
_ZN34_INTERNAL_903fdf91_4_k_cu_3f63e3e84cuda3std6ranges3__45__cpo4dataE:
	.zero		1
	.type		_ZN34_INTERNAL_903fdf91_4_k_cu_3f63e3e86thrust24THRUST_300001_SM_1000_NS12placeholders2_1E,@object
	.size		_ZN34_INTERNAL_903fdf91_4_k_cu_3f63e3e86thrust24THRUST_300001_SM_1000_NS12placeholders2_1E,(_ZN34_INTERNAL_903fdf91_4_k_cu_3f63e3e84cuda3std3__45__cpo5beginE - _ZN34_INTERNAL_903fdf91_4_k_cu_3f63e3e86thrust24THRUST_300001_SM_1000_NS12placeholders2_1E)
_ZN34_INTERNAL_903fdf91_4_k_cu_3f63e3e86thrust24THRUST_300001_SM_1000_NS12placeholders2_1E:
	.zero		1
	.type		_ZN34_INTERNAL_903fdf91_4_k_cu_3f63e3e84cuda3std3__45__cpo5beginE,@object
	.size		_ZN34_INTERNAL_903fdf91_4_k_cu_3f63e3e84cuda3std3__45__cpo5beginE,(_ZN34_INTERNAL_903fdf91_4_k_cu_3f63e3e84cuda3std6ranges3__45__cpo5beginE - _ZN34_INTERNAL_903fdf91_4_k_cu_3f63e3e84cuda3std3__45__cpo5beginE)
_ZN34_INTERNAL_903fdf91_4_k_cu_3f63e3e84cuda3std3__45__cpo5beginE:
	.zero		1
	.type		_ZN34_INTERNAL_903fdf91_4_k_cu_3f63e3e84cuda3std6ranges3__45__cpo5beginE,@object
	.size		_ZN34_INTERNAL_903fdf91_4_k_cu_3f63e3e84cuda3std6ranges3__45__cpo5beginE,(_ZN34_INTERNAL_903fdf91_4_k_cu_3f63e3e86thrust24THRUST_300001_SM_1000_NS12placeholders2_5E - _ZN34_INTERNAL_903fdf91_4_k_cu_3f63e3e84cuda3std6ranges3__45__cpo5beginE)
_ZN34_INTERNAL_903fdf91_4_k_cu_3f63e3e84cuda3std6ranges3__45__cpo5beginE:
	.zero		1
	.type		_ZN34_INTERNAL_903fdf91_4_k_cu_3f63e3e86thrust24THRUST_300001_SM_1000_NS12placeholders2_5E,@object
	.size		_ZN34_INTERNAL_903fdf91_4_k_cu_3f63e3e86thrust24THRUST_300001_SM_1000_NS12placeholders2_5E,(_ZN34_INTERNAL_903fdf91_4_k_cu_3f63e3e84cuda3std3__45__cpo6rbeginE - _ZN34_INTERNAL_903fdf91_4_k_cu_3f63e3e86thrust24THRUST_300001_SM_1000_NS12placeholders2_5E)
_ZN34_INTERNAL_903fdf91_4_k_cu_3f63e3e86thrust24THRUST_300001_SM_1000_NS12placeholders2_5E:
	.zero		1
	.type		_ZN34_INTERNAL_903fdf91_4_k_cu_3f63e3e84cuda3std3__45__cpo6rbeginE,@object
	.size		_ZN34_INTERNAL_903fdf91_4_k_cu_3f63e3e84cuda3std3__45__cpo6rbeginE,(_ZN34_INTERNAL_903fdf91_4_k_cu_3f63e3e84cuda3std6ranges3__45__cpo7advanceE - _ZN34_INTERNAL_903fdf91_4_k_cu_3f63e3e84cuda3std3__45__cpo6rbeginE)
_ZN34_INTERNAL_903fdf91_4_k_cu_3f63e3e84cuda3std3__45__cpo6rbeginE:
	.zero		1
	.type		_ZN34_INTERNAL_903fdf91_4_k_cu_3f63e3e84cuda3std6ranges3__45__cpo7advanceE,@object
	.size		_ZN34_INTERNAL_903fdf91_4_k_cu_3f63e3e84cuda3std6ranges3__45__cpo7advanceE,(_ZN34_INTERNAL_903fdf91_4_k_cu_3f63e3e84cuda3std3__47nulloptE - _ZN34_INTERNAL_903fdf91_4_k_cu_3f63e3e84cuda3std6ranges3__45__cpo7advanceE)
_ZN34_INTERNAL_903fdf91_4_k_cu_3f63e3e84cuda3std6ranges3__45__cpo7advanceE:
	.zero		1
	.type		_ZN34_INTERNAL_903fdf91_4_k_cu_3f63e3e84cuda3std3__47nulloptE,@object
	.size		_ZN34_INTERNAL_903fdf91_4_k_cu_3f63e3e84cuda3std3__47nulloptE,(_ZN34_INTERNAL_903fdf91_4_k_cu_3f63e3e84cuda3std6ranges3__45__cpo8distanceE - _ZN34_INTERNAL_903fdf91_4_k_cu_3f63e3e84cuda3std3__47nulloptE)
_ZN34_INTERNAL_903fdf91_4_k_cu_3f63e3e84cuda3std3__47nulloptE:
	.zero		1
	.type		_ZN34_INTERNAL_903fdf91_4_k_cu_3f63e3e84cuda3std6ranges3__45__cpo8distanceE,@object
	.size		_ZN34_INTERNAL_903fdf91_4_k_cu_3f63e3e84cuda3std6ranges3__45__cpo8distanceE,(_ZN34_INTERNAL_903fdf91_4_k_cu_3f63e3e86thrust24THRUST_300001_SM_1000_NS12placeholders3_10E - _ZN34_INTERNAL_903fdf91_4_k_cu_3f63e3e84cuda3std6ranges3__45__cpo8distanceE)
_ZN34_INTERNAL_903fdf91_4_k_cu_3f63e3e84cuda3std6ranges3__45__cpo8distanceE:
	.zero		1
	.type		_ZN34_INTERNAL_903fdf91_4_k_cu_3f63e3e86thrust24THRUST_300001_SM_1000_NS12placeholders3_10E,@object
	.size		_ZN34_INTERNAL_903fdf91_4_k_cu_3f63e3e86thrust24THRUST_300001_SM_1000_NS12placeholders3_10E,(_ZN34_INTERNAL_903fdf91_4_k_cu_3f63e3e84cuda3std3__419piecewise_constructE - _ZN34_INTERNAL_903fdf91_4_k_cu_3f63e3e86thrust24THRUST_300001_SM_1000_NS12placeholders3_10E)
_ZN34_INTERNAL_903fdf91_4_k_cu_3f63e3e86thrust24THRUST_300001_SM_1000_NS12placeholders3_10E:
	.zero		1
	.type		_ZN34_INTERNAL_903fdf91_4_k_cu_3f63e3e84cuda3std3__419piecewise_constructE,@object
	.size		_ZN34_INTERNAL_903fdf91_4_k_cu_3f63e3e84cuda3std3__419piecewise_constructE,(_ZN34_INTERNAL_903fdf91_4_k_cu_3f63e3e84cuda3std6ranges3__45__cpo5cdataE - _ZN34_INTERNAL_903fdf91_4_k_cu_3f63e3e84cuda3std3__419piecewise_constructE)
_ZN34_INTERNAL_903fdf91_4_k_cu_3f63e3e84cuda3std3__419piecewise_constructE:
	.zero		1
	.type		_ZN34_INTERNAL_903fdf91_4_k_cu_3f63e3e84cuda3std6ranges3__45__cpo5cdataE,@object
	.size		_ZN34_INTERNAL_903fdf91_4_k_cu_3f63e3e84cuda3std6ranges3__45__cpo5cdataE,(_ZN34_INTERNAL_903fdf91_4_k_cu_3f63e3e86thrust24THRUST_300001_SM_1000_NS12placeholders2_2E - _ZN34_INTERNAL_903fdf91_4_k_cu_3f63e3e84cuda3std6ranges3__45__cpo5cdataE)
_ZN34_INTERNAL_903fdf91_4_k_cu_3f63e3e84cuda3std6ranges3__45__cpo5cdataE:
	.zero		1
	.type		_ZN34_INTERNAL_903fdf91_4_k_cu_3f63e3e86thrust24THRUST_300001_SM_1000_NS12placeholders2_2E,@object
	.size		_ZN34_INTERNAL_903fdf91_4_k_cu_3f63e3e86thrust24THRUST_300001_SM_1000_NS12placeholders2_2E,(_ZN34_INTERNAL_903fdf91_4_k_cu_3f63e3e84cuda3std3__45__cpo3endE - _ZN34_INTERNAL_903fdf91_4_k_cu_3f63e3e86thrust24THRUST_300001_SM_1000_NS12placeholders2_2E)
_ZN34_INTERNAL_903fdf91_4_k_cu_3f63e3e86thrust24THRUST_300001_SM_1000_NS12placeholders2_2E:
	.zero		1
	.type		_ZN34_INTERNAL_903fdf91_4_k_cu_3f63e3e84cuda3std3__45__cpo3endE,@object
	.size		_ZN34_INTERNAL_903fdf91_4_k_cu_3f63e3e84cuda3std3__45__cpo3endE,(_ZN34_INTERNAL_903fdf91_4_k_cu_3f63e3e84cuda3std6ranges3__45__cpo3endE - _ZN34_INTERNAL_903fdf91_4_k_cu_3f63e3e84cuda3std3__45__cpo3endE)
_ZN34_INTERNAL_903fdf91_4_k_cu_3f63e3e84cuda3std3__45__cpo3endE:
	.zero		1
	.type		_ZN34_INTERNAL_903fdf91_4_k_cu_3f63e3e84cuda3std6ranges3__45__cpo3endE,@object
	.size		_ZN34_INTERNAL_903fdf91_4_k_cu_3f63e3e84cuda3std6ranges3__45__cpo3endE,(_ZN34_INTERNAL_903fdf91_4_k_cu_3f63e3e86thrust24THRUST_300001_SM_1000_NS12placeholders2_6E - _ZN34_INTERNAL_903fdf91_4_k_cu_3f63e3e84cuda3std6ranges3__45__cpo3endE)
_ZN34_INTERNAL_903fdf91_4_k_cu_3f63e3e84cuda3std6ranges3__45__cpo3endE:
	.zero		1
	.type		_ZN34_INTERNAL_903fdf91_4_k_cu_3f63e3e86thrust24THRUST_300001_SM_1000_NS12placeholders2_6E,@object
	.size		_ZN34_INTERNAL_903fdf91_4_k_cu_3f63e3e86thrust24THRUST_300001_SM_1000_NS12placeholders2_6E,(_ZN34_INTERNAL_903fdf91_4_k_cu_3f63e3e84cuda3std3__45__cpo4rendE - _ZN34_INTERNAL_903fdf91_4_k_cu_3f63e3e86thrust24THRUST_300001_SM_1000_NS12placeholders2_6E)
_ZN34_INTERNAL_903fdf91_4_k_cu_3f63e3e86thrust24THRUST_300001_SM_1000_NS12placeholders2_6E:
	.zero		1
	.type		_ZN34_INTERNAL_903fdf91_4_k_cu_3f63e3e84cuda3std3__45__cpo4rendE,@object
	.size		_ZN34_INTERNAL_903fdf91_4_k_cu_3f63e3e84cuda3std3__45__cpo4rendE,(_ZN34_INTERNAL_903fdf91_4_k_cu_3f63e3e84cuda3std6ranges3__45__cpo9iter_swapE - _ZN34_INTERNAL_903fdf91_4_k_cu_3f63e3e84cuda3std3__45__cpo4rendE)
_ZN34_INTERNAL_903fdf91_4_k_cu_3f63e3e84cuda3std3__45__cpo4rendE:
	.zero		1
	.type		_ZN34_INTERNAL_903fdf91_4_k_cu_3f63e3e84cuda3std6ranges3__45__cpo9iter_swapE,@object
	.size		_ZN34_INTERNAL_903fdf91_4_k_cu_3f63e3e84cuda3std6ranges3__45__cpo9iter_swapE,(_ZN34_INTERNAL_903fdf91_4_k_cu_3f63e3e84cuda3std3__48unexpectE - _ZN34_INTERNAL_903fdf91_4_k_cu_3f63e3e84cuda3std6ranges3__45__cpo9iter_swapE)
_ZN34_INTERNAL_903fdf91_4_k_cu_3f63e3e84cuda3std6ranges3__45__cpo9iter_swapE:
	.zero		1
	.type		_ZN34_INTERNAL_903fdf91_4_k_cu_3f63e3e84cuda3std3__48unexpectE,@object
	.size		_ZN34_INTERNAL_903fdf91_4_k_cu_3f63e3e84cuda3std3__48unexpectE,(_ZN34_INTERNAL_903fdf91_4_k_cu_3f63e3e86thrust24THRUST_300001_SM_1000_NS8cuda_cub3parE - _ZN34_INTERNAL_903fdf91_4_k_cu_3f63e3e84cuda3std3__48unexpectE)
_ZN34_INTERNAL_903fdf91_4_k_cu_3f63e3e84cuda3std3__48unexpectE:
	.zero		1
	.type		_ZN34_INTERNAL_903fdf91_4_k_cu_3f63e3e86thrust24THRUST_300001_SM_1000_NS8cuda_cub3parE,@object
	.size		_ZN34_INTERNAL_903fdf91_4_k_cu_3f63e3e86thrust24THRUST_300001_SM_1000_NS8cuda_cub3parE,(_ZN34_INTERNAL_903fdf91_4_k_cu_3f63e3e86thrust24THRUST_300001_SM_1000_NS12placeholders2_4E - _ZN34_INTERNAL_903fdf91_4_k_cu_3f63e3e86thrust24THRUST_300001_SM_1000_NS8cuda_cub3parE)
_ZN34_INTERNAL_903fdf91_4_k_cu_3f63e3e86thrust24THRUST_300001_SM_1000_NS8cuda_cub3parE:
	.zero		1
	.type		_ZN34_INTERNAL_903fdf91_4_k_cu_3f63e3e86thrust24THRUST_300001_SM_1000_NS12placeholders2_4E,@object
	.size		_ZN34_INTERNAL_903fdf91_4_k_cu_3f63e3e86thrust24THRUST_300001_SM_1000_NS12placeholders2_4E,(_ZN34_INTERNAL_903fdf91_4_k_cu_3f63e3e84cuda3std3__45__cpo4cendE - _ZN34_INTERNAL_903fdf91_4_k_cu_3f63e3e86thrust24THRUST_300001_SM_1000_NS12placeholders2_4E)
_ZN34_INTERNAL_903fdf91_4_k_cu_3f63e3e86thrust24THRUST_300001_SM_1000_NS12placeholders2_4E:
	.zero		1
	.type		_ZN34_INTERNAL_903fdf91_4_k_cu_3f63e3e84cuda3std3__45__cpo4cendE,@object
	.size		_ZN34_INTERNAL_903fdf91_4_k_cu_3f63e3e84cuda3std3__45__cpo4cendE,(_ZN34_INTERNAL_903fdf91_4_k_cu_3f63e3e84cuda3std6ranges3__45__cpo4cendE - _ZN34_INTERNAL_903fdf91_4_k_cu_3f63e3e84cuda3std3__45__cpo4cendE)
_ZN34_INTERNAL_903fdf91_4_k_cu_3f63e3e84cuda3std3__45__cpo4cendE:
	.zero		1
	.type		_ZN34_INTERNAL_903fdf91_4_k_cu_3f63e3e84cuda3std6ranges3__45__cpo4cendE,@object
	.size		_ZN34_INTERNAL_903fdf91_4_k_cu_3f63e3e84cuda3std6ranges3__45__cpo4cendE,(_ZN34_INTERNAL_903fdf91_4_k_cu_3f63e3e84cuda3std3__420unreachable_sentinelE - _ZN34_INTERNAL_903fdf91_4_k_cu_3f63e3e84cuda3std6ranges3__45__cpo4cendE)
_ZN34_INTERNAL_903fdf91_4_k_cu_3f63e3e84cuda3std6ranges3__45__cpo4cendE:
	.zero		1
	.type		_ZN34_INTERNAL_903fdf91_4_k_cu_3f63e3e84cuda3std3__420unreachable_sentinelE,@object
	.size		_ZN34_INTERNAL_903fdf91_4_k_cu_3f63e3e84cuda3std3__420unreachable_sentinelE,(_ZN34_INTERNAL_903fdf91_4_k_cu_3f63e3e84cuda3std6ranges3__45__cpo5ssizeE - _ZN34_INTERNAL_903fdf91_4_k_cu_3f63e3e84cuda3std3__420unreachable_sentinelE)
_ZN34_INTERNAL_903fdf91_4_k_cu_3f63e3e84cuda3std3__420unreachable_sentinelE:
	.zero		1
	.type		_ZN34_INTERNAL_903fdf91_4_k_cu_3f63e3e84cuda3std6ranges3__45__cpo5ssizeE,@object
	.size		_ZN34_INTERNAL_903fdf91_4_k_cu_3f63e3e84cuda3std6ranges3__45__cpo5ssizeE,(_ZN34_INTERNAL_903fdf91_4_k_cu_3f63e3e86thrust24THRUST_300001_SM_1000_NS12placeholders2_8E - _ZN34_INTERNAL_903fdf91_4_k_cu_3f63e3e84cuda3std6ranges3__45__cpo5ssizeE)
_ZN34_INTERNAL_903fdf91_4_k_cu_3f63e3e84cuda3std6ranges3__45__cpo5ssizeE:
	.zero		1
	.type		_ZN34_INTERNAL_903fdf91_4_k_cu_3f63e3e86thrust24THRUST_300001_SM_1000_NS12placeholders2_8E,@object
	.size		_ZN34_INTERNAL_903fdf91_4_k_cu_3f63e3e86thrust24THRUST_300001_SM_1000_NS12placeholders2_8E,(_ZN34_INTERNAL_903fdf91_4_k_cu_3f63e3e84cuda3std3__45__cpo5crendE - _ZN34_INTERNAL_903fdf91_4_k_cu_3f63e3e86thrust24THRUST_300001_SM_1000_NS12placeholders2_8E)
_ZN34_INTERNAL_903fdf91_4_k_cu_3f63e3e86thrust24THRUST_300001_SM_1000_NS12placeholders2_8E:
	.zero		1
	.type		_ZN34_INTERNAL_903fdf91_4_k_cu_3f63e3e84cuda3std3__45__cpo5crendE,@object
	.size		_ZN34_INTERNAL_903fdf91_4_k_cu_3f63e3e84cuda3std3__45__cpo5crendE,(_ZN34_INTERNAL_903fdf91_4_k_cu_3f63e3e84cuda3std6ranges3__45__cpo4prevE - _ZN34_INTERNAL_903fdf91_4_k_cu_3f63e3e84cuda3std3__45__cpo5crendE)
_ZN34_INTERNAL_903fdf91_4_k_cu_3f63e3e84cuda3std3__45__cpo5crendE:
	.zero		1
	.type		_ZN34_INTERNAL_903fdf91_4_k_cu_3f63e3e84cuda3std6ranges3__45__cpo4prevE,@object
	.size		_ZN34_INTERNAL_903fdf91_4_k_cu_3f63e3e84cuda3std6ranges3__45__cpo4prevE,(_ZN34_INTERNAL_903fdf91_4_k_cu_3f63e3e84cuda3std6ranges3__45__cpo9iter_moveE - _ZN34_INTERNAL_903fdf91_4_k_cu_3f63e3e84cuda3std6ranges3__45__cpo4prevE)
_ZN34_INTERNAL_903fdf91_4_k_cu_3f63e3e84cuda3std6ranges3__45__cpo4prevE:
	.zero		1
	.type		_ZN34_INTERNAL_903fdf91_4_k_cu_3f63e3e84cuda3std6ranges3__45__cpo9iter_moveE,@object
	.size		_ZN34_INTERNAL_903fdf91_4_k_cu_3f63e3e84cuda3std6ranges3__45__cpo9iter_moveE,(_ZN34_INTERNAL_903fdf91_4_k_cu_3f63e3e86thrust24THRUST_300001_SM_1000_NS6system6detail10sequential3seqE - _ZN34_INTERNAL_903fdf91_4_k_cu_3f63e3e84cuda3std6ranges3__45__cpo9iter_moveE)
_ZN34_INTERNAL_903fdf91_4_k_cu_3f63e3e84cuda3std6ranges3__45__cpo9iter_moveE:
	.zero		1
	.type		_ZN34_INTERNAL_903fdf91_4_k_cu_3f63e3e86thrust24THRUST_300001_SM_1000_NS6system6detail10sequential3seqE,@object
	.size		_ZN34_INTERNAL_903fdf91_4_k_cu_3f63e3e86thrust24THRUST_300001_SM_1000_NS6system6detail10sequential3seqE,(.L_31 - _ZN34_INTERNAL_903fdf91_4_k_cu_3f63e3e86thrust24THRUST_300001_SM_1000_NS6system6detail10sequential3seqE)
_ZN34_INTERNAL_903fdf91_4_k_cu_3f63e3e86thrust24THRUST_300001_SM_1000_NS6system6detail10sequential3seqE:
	.zero		1
.L_31:


//--------------------- .nv.shared._ZN3cub18CUB_300001_SM_10006detail6reduce18DeviceReduceKernelINS2_10policy_hubIdyN4cuda3__47maximumIdEEE10Policy1000EN6thrust24THRUST_300001_SM_1000_NS10device_ptrIdEEyS8_dNS5_3std3__410__identityEEEvT0_PT3_T1_NS0_13GridEvenShareISL_EET2_T4_ --------------------------
	.section	.nv.shared._ZN3cub18CUB_300001_SM_10006detail6reduce18DeviceReduceKernelINS2_10policy_hubIdyN4cuda3__47maximumIdEEE10Policy1000EN6thrust24THRUST_300001_SM_1000_NS10device_ptrIdEEyS8_dNS5_3std3__410__identityEEEvT0_PT3_T1_NS0_13GridEvenShareISL_EET2_T4_,"aw",@nobits
	.sectionflags	@""
	.align	8
.nv.shared._ZN3cub18CUB_300001_SM_10006detail6reduce18DeviceReduceKernelINS2_10policy_hubIdyN4cuda3__47maximumIdEEE10Policy1000EN6thrust24THRUST_300001_SM_1000_NS10device_ptrIdEEyS8_dNS5_3std3__410__identityEEEvT0_PT3_T1_NS0_13GridEvenShareISL_EET2_T4_:
	.zero		1104


//--------------------- .nv.shared._ZN3cub18CUB_300001_SM_10006detail6reduce28DeviceReduceSingleTileKernelINS2_10policy_hubIdyN4cuda3__47maximumIdEEE10Policy1000EN6thrust24THRUST_300001_SM_1000_NS10device_ptrIdEEPdyS8_ddNS5_3std3__410__identityEEEvT0_T1_T2_T3_T4_T6_ --------------------------
	.section	.nv.shared._ZN3cub18CUB_300001_SM_10006detail6reduce28DeviceReduceSingleTileKernelINS2_10policy_hubIdyN4cuda3__47maximumIdEEE10Policy1000EN6thrust24THRUST_300001_SM_1000_NS10device_ptrIdEEPdyS8_ddNS5_3std3__410__identityEEEvT0_T1_T2_T3_T4_T6_,"aw",@nobits
	.sectionflags	@""
	.align	8
.nv.shared._ZN3cub18CUB_300001_SM_10006detail6reduce28DeviceReduceSingleTileKernelINS2_10policy_hubIdyN4cuda3__47maximumIdEEE10Policy1000EN6thrust24THRUST_300001_SM_1000_NS10device_ptrIdEEPdyS8_ddNS5_3std3__410__identityEEEvT0_T1_T2_T3_T4_T6_:
	.zero		1104


//--------------------- .nv.shared._ZN3cub18CUB_300001_SM_10006detail6reduce28DeviceReduceSingleTileKernelINS2_10policy_hubIdjN4cuda3__47maximumIdEEE10Policy1000EPdSB_iS8_ddNS5_3std3__410__identityEEEvT0_T1_T2_T3_T4_T6_ --------------------------
	.section	.nv.shared._ZN3cub18CUB_300001_SM_10006detail6reduce28DeviceReduceSingleTileKernelINS2_10policy_hubIdjN4cuda3__47maximumIdEEE10Policy1000EPdSB_iS8_ddNS5_3std3__410__identityEEEvT0_T1_T2_T3_T4_T6_,"aw",@nobits
	.sectionflags	@""
	.align	8
.nv.shared._ZN3cub18CUB_300001_SM_10006detail6reduce28DeviceReduceSingleTileKernelINS2_10policy_hubIdjN4cuda3__47maximumIdEEE10Policy1000EPdSB_iS8_ddNS5_3std3__410__identityEEEvT0_T1_T2_T3_T4_T6_:
	.zero		1104


//--------------------- .nv.shared._ZN3cub18CUB_300001_SM_10006detail6reduce18DeviceReduceKernelINS2_10policy_hubIdjN4cuda3__47maximumIdEEE10Policy1000EN6thrust24THRUST_300001_SM_1000_NS10device_ptrIdEEjS8_dNS5_3std3__410__identityEEEvT0_PT3_T1_NS0_13GridEvenShareISL_EET2_T4_ --------------------------
	.section	.nv.shared._ZN3cub18CUB_300001_SM_10006detail6reduce18DeviceReduceKernelINS2_10policy_hubIdjN4cuda3__47maximumIdEEE10Policy1000EN6thrust24THRUST_300001_SM_1000_NS10device_ptrIdEEjS8_dNS5_3std3__410__identityEEEvT0_PT3_T1_NS0_13GridEvenShareISL_EET2_T4_,"aw",@nobits
	.sectionflags	@""
	.align	8
.nv.shared._ZN3cub18CUB_300001_SM_10006detail6reduce18DeviceReduceKernelINS2_10policy_hubIdjN4cuda3__47maximumIdEEE10Policy1000EN6thrust24THRUST_300001_SM_1000_NS10device_ptrIdEEjS8_dNS5_3std3__410__identityEEEvT0_PT3_T1_NS0_13GridEvenShareISL_EET2_T4_:
	.zero		1104


//--------------------- .nv.shared._ZN3cub18CUB_300001_SM_10006detail6reduce28DeviceReduceSingleTileKernelINS2_10policy_hubIdjN4cuda3__47maximumIdEEE10Policy1000EN6thrust24THRUST_300001_SM_1000_NS10device_ptrIdEEPdjS8_ddNS5_3std3__410__identityEEEvT0_T1_T2_T3_T4_T6_ --------------------------
	.section	.nv.shared._ZN3cub18CUB_300001_SM_10006detail6reduce28DeviceReduceSingleTileKernelINS2_10policy_hubIdjN4cuda3__47maximumIdEEE10Policy1000EN6thrust24THRUST_300001_SM_1000_NS10device_ptrIdEEPdjS8_ddNS5_3std3__410__identityEEEvT0_T1_T2_T3_T4_T6_,"aw",@nobits
	.sectionflags	@""
	.align	8
.nv.shared._ZN3cub18CUB_300001_SM_10006detail6reduce28DeviceReduceSingleTileKernelINS2_10policy_hubIdjN4cuda3__47maximumIdEEE10Policy1000EN6thrust24THRUST_300001_SM_1000_NS10device_ptrIdEEPdjS8_ddNS5_3std3__410__identityEEEvT0_T1_T2_T3_T4_T6_:
	.zero		1104


//--------------------- .nv.shared._Z36compute_k_direction_kernel_32_threadPdS_ --------------------------
	.section	.nv.shared._Z36compute_k_direction_kernel_32_threadPdS_,"aw",@nobits
	.sectionflags	@""
	.align	8
.nv.shared._Z36compute_k_direction_kernel_32_threadPdS_:
	.zero		9472


//--------------------- .nv.constant0._ZN3cub18CUB_300001_SM_10006detail6reduce28DeviceReduceSingleTileKernelINS2_10policy_hubIdyN4cuda3__47maximumIdEEE10Policy1000EPdSB_iS8_ddNS5_3std3__410__identityEEEvT0_T1_T2_T3_T4_T6_ --------------------------
	.section	.nv.constant0._ZN3cub18CUB_300001_SM_10006detail6reduce28DeviceReduceSingleTileKernelINS2_10policy_hubIdyN4cuda3__47maximumIdEEE10Policy1000EPdSB_iS8_ddNS5_3std3__410__identityEEEvT0_T1_T2_T3_T4_T6_,"a",@progbits
	.sectionflags	@""
	.align	4
.nv.constant0._ZN3cub18CUB_300001_SM_10006detail6reduce28DeviceReduceSingleTileKernelINS2_10policy_hubIdyN4cuda3__47maximumIdEEE10Policy1000EPdSB_iS8_ddNS5_3std3__410__identityEEEvT0_T1_T2_T3_T4_T6_:
	.zero		929


//--------------------- .nv.constant0._ZN3cub18CUB_300001_SM_10006detail6reduce18DeviceReduceKernelINS2_10policy_hubIdyN4cuda3__47maximumIdEEE10Policy1000EN6thrust24THRUST_300001_SM_1000_NS10device_ptrIdEEyS8_dNS5_3std3__410__identityEEEvT0_PT3_T1_NS0_13GridEvenShareISL_EET2_T4_ --------------------------
	.section	.nv.constant0._ZN3cub18CUB_300001_SM_10006detail6reduce18DeviceReduceKernelINS2_10policy_hubIdyN4cuda3__47maximumIdEEE10Policy1000EN6thrust24THRUST_300001_SM_1000_NS10device_ptrIdEEyS8_dNS5_3std3__410__identityEEEvT0_PT3_T1_NS0_13GridEvenShareISL_EET2_T4_,"a",@progbits
	.sectionflags	@""
	.align	4
.nv.constant0._ZN3cub18CUB_300001_SM_10006detail6reduce18DeviceReduceKernelINS2_10policy_hubIdyN4cuda3__47maximumIdEEE10Policy1000EN6thrust24THRUST_300001_SM_1000_NS10device_ptrIdEEyS8_dNS5_3std3__410__identityEEEvT0_PT3_T1_NS0_13GridEvenShareISL_EET2_T4_:
	.zero		994


//--------------------- .nv.constant0._ZN3cub18CUB_300001_SM_10006detail6reduce28DeviceReduceSingleTileKernelINS2_10policy_hubIdyN4cuda3__47maximumIdEEE10Policy1000EN6thrust24THRUST_300001_SM_1000_NS10device_ptrIdEEPdyS8_ddNS5_3std3__410__identityEEEvT0_T1_T2_T3_T4_T6_ --------------------------
	.section	.nv.constant0._ZN3cub18CUB_300001_SM_10006detail6reduce28DeviceReduceSingleTileKernelINS2_10policy_hubIdyN4cuda3__47maximumIdEEE10Policy1000EN6thrust24THRUST_300001_SM_1000_NS10device_ptrIdEEPdyS8_ddNS5_3std3__410__identityEEEvT0_T1_T2_T3_T4_T6_,"a",@progbits
	.sectionflags	@""
	.align	4
.nv.constant0._ZN3cub18CUB_300001_SM_10006detail6reduce28DeviceReduceSingleTileKernelINS2_10policy_hubIdyN4cuda3__47maximumIdEEE10Policy1000EN6thrust24THRUST_300001_SM_1000_NS10device_ptrIdEEPdyS8_ddNS5_3std3__410__identityEEEvT0_T1_T2_T3_T4_T6_:
	.zero		937


//--------------------- .nv.constant0._ZN3cub18CUB_300001_SM_10006detail6reduce28DeviceReduceSingleTileKernelINS2_10policy_hubIdjN4cuda3__47maximumIdEEE10Policy1000EPdSB_iS8_ddNS5_3std3__410__identityEEEvT0_T1_T2_T3_T4_T6_ --------------------------
	.section	.nv.constant0._ZN3cub18CUB_300001_SM_10006detail6reduce28DeviceReduceSingleTileKernelINS2_10policy_hubIdjN4cuda3__47maximumIdEEE10Policy1000EPdSB_iS8_ddNS5_3std3__410__identityEEEvT0_T1_T2_T3_T4_T6_,"a",@progbits
	.sectionflags	@""
	.align	4
.nv.constant0._ZN3cub18CUB_300001_SM_10006detail6reduce28DeviceReduceSingleTileKernelINS2_10policy_hubIdjN4cuda3__47maximumIdEEE10Policy1000EPdSB_iS8_ddNS5_3std3__410__identityEEEvT0_T1_T2_T3_T4_T6_:
	.zero		929


//--------------------- .nv.constant0._ZN3cub18CUB_300001_SM_10006detail6reduce18DeviceReduceKernelINS2_10policy_hubIdjN4cuda3__47maximumIdEEE10Policy1000EN6thrust24THRUST_300001_SM_1000_NS10device_ptrIdEEjS8_dNS5_3std3__410__identityEEEvT0_PT3_T1_NS0_13GridEvenShareISL_EET2_T4_ --------------------------
	.section	.nv.constant0._ZN3cub18CUB_300001_SM_10006detail6reduce18DeviceReduceKernelINS2_10policy_hubIdjN4cuda3__47maximumIdEEE10Policy1000EN6thrust24THRUST_300001_SM_1000_NS10device_ptrIdEEjS8_dNS5_3std3__410__identityEEEvT0_PT3_T1_NS0_13GridEvenShareISL_EET2_T4_,"a",@progbits
	.sectionflags	@""
	.align	4
.nv.constant0._ZN3cub18CUB_300001_SM_10006detail6reduce18DeviceReduceKernelINS2_10policy_hubIdjN4cuda3__47maximumIdEEE10Policy1000EN6thrust24THRUST_300001_SM_1000_NS10device_ptrIdEEjS8_dNS5_3std3__410__identityEEEvT0_PT3_T1_NS0_13GridEvenShareISL_EET2_T4_:
	.zero		958


//--------------------- .nv.constant0._ZN3cub18CUB_300001_SM_10006detail6reduce28DeviceReduceSingleTileKernelINS2_10policy_hubIdjN4cuda3__47maximumIdEEE10Policy1000EN6thrust24THRUST_300001_SM_1000_NS10device_ptrIdEEPdjS8_ddNS5_3std3__410__identityEEEvT0_T1_T2_T3_T4_T6_ --------------------------
	.section	.nv.constant0._ZN3cub18CUB_300001_SM_10006detail6reduce28DeviceReduceSingleTileKernelINS2_10policy_hubIdjN4cuda3__47maximumIdEEE10Policy1000EN6thrust24THRUST_300001_SM_1000_NS10device_ptrIdEEPdjS8_ddNS5_3std3__410__identityEEEvT0_T1_T2_T3_T4_T6_,"a",@progbits
	.sectionflags	@""
	.align	4
.nv.constant0._ZN3cub18CUB_300001_SM_10006detail6reduce28DeviceReduceSingleTileKernelINS2_10policy_hubIdjN4cuda3__47maximumIdEEE10Policy1000EN6thrust24THRUST_300001_SM_1000_NS10device_ptrIdEEPdjS8_ddNS5_3std3__410__identityEEEvT0_T1_T2_T3_T4_T6_:
	.zero		929


//--------------------- .nv.constant0._ZN3cub18CUB_300001_SM_10006detail11EmptyKernelIvEEvv --------------------------
	.section	.nv.constant0._ZN3cub18CUB_300001_SM_10006detail11EmptyKernelIvEEvv,"a",@progbits
	.sectionflags	@""
	.align	4
.nv.constant0._ZN3cub18CUB_300001_SM_10006detail11EmptyKernelIvEEvv:
	.zero		896


//--------------------- .nv.constant0._Z36compute_k_direction_kernel_32_threadPdS_ --------------------------
	.section	.nv.constant0._Z36compute_k_direction_kernel_32_threadPdS_,"a",@progbits
	.sectionflags	@""
	.align	4
.nv.constant0._Z36compute_k_direction_kernel_32_threadPdS_:
	.zero		912


//--------------------- .nv.constant0._Z36compute_j_direction_kernel_32_threadPd --------------------------
	.section	.nv.constant0._Z36compute_j_direction_kernel_32_threadPd,"a",@progbits
	.sectionflags	@""
	.align	4
.nv.constant0._Z36compute_j_direction_kernel_32_threadPd:
	.zero		904


//--------------------- .nv.constant0._Z36compute_i_direction_kernel_32_threadPd --------------------------
	.section	.nv.constant0._Z36compute_i_direction_kernel_32_threadPd,"a",@progbits
	.sectionflags	@""
	.align	4
.nv.constant0._Z36compute_i_direction_kernel_32_threadPd:
	.zero		904


//--------------------- SYMBOLS --------------------------

	.type		.nv.reservedSmem.offset0,@object
	.size		.nv.reservedSmem.offset0,0x4
	.type		.nv.reservedSmem.cap,@object
	.size		.nv.reservedSmem.cap,0x4
